	.target	sm_90a

	.elftype	@"ET_EXEC"


//--------------------- .note.nv.tkinfo           --------------------------
	.section	.note.nv.tkinfo,"",@"SHT_NOTE"
	.sectionflags	@"SHF_NOTE_NV_TKINFO"
	.tkinfo
        /*0018*/ 	.word	0x00000002
        /*0030*/ 	.string	""
        /*0030*/ 	.string	"ptxas"
        /*0030*/ 	.string	"Cuda compilation tools, release 13.0, V13.0.88"
        /*0030*/ 	.string	"Build cuda_13.0.r13.0/compiler.36424714_0"
        /*0030*/ 	.string	"-v  -suppress-debug-info  -lineinfo  -arch sm_90a "



//--------------------- .note.nv.cuinfo           --------------------------
	.section	.note.nv.cuinfo,"",@"SHT_NOTE"
	.sectionflags	@"SHF_NOTE_NV_CUINFO"
        /*0018*/ 	.short	0x0002
        /*001a*/ 	.short	0x005a
        /*001c*/ 	.short	0x0082
	.zero		2


//--------------------- .nv.info                  --------------------------
	.section	.nv.info,"",@"SHT_CUDA_INFO"
	.align	4


	//----- nvinfo : EIATTR_REGCOUNT
	.align		4
        /*0000*/ 	.byte	0x04, 0x2f
        /*0002*/ 	.short	(.L_1 - .L_0)
	.align		4
.L_0:
        /*0004*/ 	.word	index@(matmul_kernel)
        /*0008*/ 	.word	0x000000ff


	//----- nvinfo : EIATTR_FRAME_SIZE
	.align		4
.L_1:
        /*000c*/ 	.byte	0x04, 0x11
        /*000e*/ 	.short	(.L_3 - .L_2)
	.align		4
.L_2:
        /*0010*/ 	.word	index@(matmul_kernel)
        /*0014*/ 	.word	0x000044d0


	//----- nvinfo : EIATTR_MIN_STACK_SIZE
	.align		4
.L_3:
        /*0018*/ 	.byte	0x04, 0x12
        /*001a*/ 	.short	(.L_5 - .L_4)
	.align		4
.L_4:
        /*001c*/ 	.word	index@(matmul_kernel)
        /*0020*/ 	.word	0x000044d0
.L_5:


//--------------------- .nv.compat                --------------------------
	.section	.nv.compat,"",@"SHT_CUDA_COMPAT_INFO"
	.align	4
        /*0000*/ 	.byte	0x02, 0x09, 0x01, 0x00, 0x02, 0x02, 0x01, 0x00, 0x02, 0x05, 0x05, 0x00, 0x03, 0x07, 0x01, 0x01
        /*0010*/ 	.byte	0x02, 0x03, 0x00, 0x00, 0x02, 0x06, 0x01, 0x00, 0x04, 0x0b, 0x08, 0x00, 0x00, 0x00, 0x00, 0x00
        /*0020*/ 	.byte	0x00, 0x00, 0x00, 0x00


//--------------------- .nv.info.matmul_kernel    --------------------------
	.section	.nv.info.matmul_kernel,"",@"SHT_CUDA_INFO"
	.sectionflags	@""
	.align	4


	//----- nvinfo : EIATTR_CUDA_API_VERSION
	.align		4
        /*0000*/ 	.byte	0x04, 0x37
        /*0002*/ 	.short	(.L_7 - .L_6)
.L_6:
        /*0004*/ 	.word	0x00000082


	//----- nvinfo : EIATTR_KPARAM_INFO
	.align		4
.L_7:
        /*0008*/ 	.byte	0x04, 0x17
        /*000a*/ 	.short	(.L_9 - .L_8)
.L_8:
        /*000c*/ 	.word	0x00000000
        /*0010*/ 	.short	0x000d
        /*0012*/ 	.short	0x0048
        /*0014*/ 	.byte	0x00, 0xf4, 0x21, 0x00


	//----- nvinfo : EIATTR_KPARAM_INFO
	.align		4
.L_9:
        /*0018*/ 	.byte	0x04, 0x17
        /*001a*/ 	.short	(.L_11 - .L_10)
.L_10:
        /*001c*/ 	.word	0x00000000
        /*0020*/ 	.short	0x000c
        /*0022*/ 	.short	0x0040
        /*0024*/ 	.byte	0x00, 0xf4, 0x21, 0x00


	//----- nvinfo : EIATTR_KPARAM_INFO
	.align		4
.L_11:
        /*0028*/ 	.byte	0x04, 0x17
        /*002a*/ 	.short	(.L_13 - .L_12)
.L_12:
        /*002c*/ 	.word	0x00000000
        /*0030*/ 	.short	0x000b
        /*0032*/ 	.short	0x0038
        /*0034*/ 	.byte	0x00, 0xf0, 0x11, 0x00


	//----- nvinfo : EIATTR_KPARAM_INFO
	.align		4
.L_13:
        /*0038*/ 	.byte	0x04, 0x17
        /*003a*/ 	.short	(.L_15 - .L_14)
.L_14:
        /*003c*/ 	.word	0x00000000
        /*0040*/ 	.short	0x000a
        /*0042*/ 	.short	0x0034
        /*0044*/ 	.byte	0x00, 0xf0, 0x11, 0x00


	//----- nvinfo : EIATTR_KPARAM_INFO
	.align		4
.L_15:
        /*0048*/ 	.byte	0x04, 0x17
        /*004a*/ 	.short	(.L_17 - .L_16)
.L_16:
        /*004c*/ 	.word	0x00000000
        /*0050*/ 	.short	0x0009
        /*0052*/ 	.short	0x0030
        /*0054*/ 	.byte	0x00, 0xf0, 0x11, 0x00


	//----- nvinfo : EIATTR_KPARAM_INFO
	.align		4
.L_17:
        /*0058*/ 	.byte	0x04, 0x17
        /*005a*/ 	.short	(.L_19 - .L_18)
.L_18:
        /*005c*/ 	.word	0x00000000
        /*0060*/ 	.short	0x0008
        /*0062*/ 	.short	0x002c
        /*0064*/ 	.byte	0x00, 0xf0, 0x11, 0x00


	//----- nvinfo : EIATTR_KPARAM_INFO
	.align		4
.L_19:
        /*0068*/ 	.byte	0x04, 0x17
        /*006a*/ 	.short	(.L_21 - .L_20)
.L_20:
        /*006c*/ 	.word	0x00000000
        /*0070*/ 	.short	0x0007
        /*0072*/ 	.short	0x0028
        /*0074*/ 	.byte	0x00, 0xf0, 0x11, 0x00


	//----- nvinfo : EIATTR_KPARAM_INFO
	.align		4
.L_21:
        /*0078*/ 	.byte	0x04, 0x17
        /*007a*/ 	.short	(.L_23 - .L_22)
.L_22:
        /*007c*/ 	.word	0x00000000
        /*0080*/ 	.short	0x0006
        /*0082*/ 	.short	0x0024
        /*0084*/ 	.byte	0x00, 0xf0, 0x11, 0x00


	//----- nvinfo : EIATTR_KPARAM_INFO
	.align		4
.L_23:
        /*0088*/ 	.byte	0x04, 0x17
        /*008a*/ 	.short	(.L_25 - .L_24)
.L_24:
        /*008c*/ 	.word	0x00000000
        /*0090*/ 	.short	0x0005
        /*0092*/ 	.short	0x0020
        /*0094*/ 	.byte	0x00, 0xf0, 0x11, 0x00


	//----- nvinfo : EIATTR_KPARAM_INFO
	.align		4
.L_25:
        /*0098*/ 	.byte	0x04, 0x17
        /*009a*/ 	.short	(.L_27 - .L_26)
.L_26:
        /*009c*/ 	.word	0x00000000
        /*00a0*/ 	.short	0x0004
        /*00a2*/ 	.short	0x001c
        /*00a4*/ 	.byte	0x00, 0xf0, 0x11, 0x00


	//----- nvinfo : EIATTR_KPARAM_INFO
	.align		4
.L_27:
        /*00a8*/ 	.byte	0x04, 0x17
        /*00aa*/ 	.short	(.L_29 - .L_28)
.L_28:
        /*00ac*/ 	.word	0x00000000
        /*00b0*/ 	.short	0x0003
        /*00b2*/ 	.short	0x0018
        /*00b4*/ 	.byte	0x00, 0xf0, 0x11, 0x00


	//----- nvinfo : EIATTR_KPARAM_INFO
	.align		4
.L_29:
        /*00b8*/ 	.byte	0x04, 0x17
        /*00ba*/ 	.short	(.L_31 - .L_30)
.L_30:
        /*00bc*/ 	.word	0x00000000
        /*00c0*/ 	.short	0x0002
        /*00c2*/ 	.short	0x0010
        /*00c4*/ 	.byte	0x00, 0xf4, 0x21, 0x00


	//----- nvinfo : EIATTR_KPARAM_INFO
	.align		4
.L_31:
        /*00c8*/ 	.byte	0x04, 0x17
        /*00ca*/ 	.short	(.L_33 - .L_32)
.L_32:
        /*00cc*/ 	.word	0x00000000
        /*00d0*/ 	.short	0x0001
        /*00d2*/ 	.short	0x0008
        /*00d4*/ 	.byte	0x00, 0xf4, 0x21, 0x00


	//----- nvinfo : EIATTR_KPARAM_INFO
	.align		4
.L_33:
        /*00d8*/ 	.byte	0x04, 0x17
        /*00da*/ 	.short	(.L_35 - .L_34)
.L_34:
        /*00dc*/ 	.word	0x00000000
        /*00e0*/ 	.short	0x0000
        /*00e2*/ 	.short	0x0000
        /*00e4*/ 	.byte	0x00, 0xf4, 0x21, 0x00


	//----- nvinfo : EIATTR_SPARSE_MMA_MASK
	.align		4
.L_35:
        /*00e8*/ 	.byte	0x03, 0x50
        /*00ea*/ 	.short	0x0000


	//----- nvinfo : EIATTR_MAXREG_COUNT
	.align		4
        /*00ec*/ 	.byte	0x03, 0x1b
        /*00ee*/ 	.short	0x00ff


	//----- nvinfo : EIATTR_NUM_BARRIERS
	.align		4
        /*00f0*/ 	.byte	0x02, 0x4c
        /*00f2*/ 	.byte	0x01
	.zero		1


	//----- nvinfo : EIATTR_ANNOTATIONS
	.align		4
        /*00f4*/ 	.byte	0x04, 0x55
        /*00f6*/ 	.short	(.L_37 - .L_36)


	//   ....[0]....
.L_36:
        /*00f8*/ 	.word	0x00000001
        /*00fc*/ 	.byte	0xb0, 0x01, 0x00, 0x00, 0x01, 0x00, 0x00, 0x00, 0xf0, 0x01, 0x00, 0x00, 0x01, 0x00, 0x00, 0x00
        /* <DEDUP_REMOVED lines=1329> */
        /*541c*/ 	.byte	0x50, 0x79, 0x02, 0x00


	//----- nvinfo : EIATTR_MERCURY_ISA_VERSION
	.align		4
.L_37:
        /*5420*/ 	.byte	0x03, 0x5f
        /*5422*/ 	.short	0x0101


	//----- nvinfo : EIATTR_EXIT_INSTR_OFFSETS
	.align		4
        /*5424*/ 	.byte	0x04, 0x1c
        /*5426*/ 	.short	(.L_39 - .L_38)


	//   ....[0]....
.L_38:
        /*5428*/ 	.word	0x0009e8d0


	//   ....[1]....
        /*542c*/ 	.word	0x0009e8f0


	//----- nvinfo : EIATTR_REQNTID
	.align		4
.L_39:
        /*5430*/ 	.byte	0x04, 0x10
        /*5432*/ 	.short	(.L_41 - .L_40)
.L_40:
        /*5434*/ 	.word	0x00000040
        /*5438*/ 	.word	0x00000001
        /*543c*/ 	.word	0x00000001


	//----- nvinfo : EIATTR_CBANK_PARAM_SIZE
	.align		4
.L_41:
        /*5440*/ 	.byte	0x03, 0x19
        /*5442*/ 	.short	0x0050


	//----- nvinfo : EIATTR_PARAM_CBANK
	.align		4
        /*5444*/ 	.byte	0x04, 0x0a
        /*5446*/ 	.short	(.L_43 - .L_42)
	.align		4
.L_42:
        /*5448*/ 	.word	index@(.nv.constant0.matmul_kernel)
        /*544c*/ 	.short	0x0210
        /*544e*/ 	.short	0x0050


	//----- nvinfo : EIATTR_SW_WAR
	.align		4
.L_43:
        /*5450*/ 	.byte	0x04, 0x36
        /*5452*/ 	.short	(.L_45 - .L_44)
.L_44:
        /*5454*/ 	.word	0x00000008
.L_45:


//--------------------- .nv.callgraph             --------------------------
	.section	.nv.callgraph,"",@"SHT_CUDA_CALLGRAPH"
	.align	4
	.sectionentsize	8
	.align		4
        /*0000*/ 	.word	0x00000000
	.align		4
        /*0004*/ 	.word	0xffffffff
	.align		4
        /*0008*/ 	.word	0x00000000
	.align		4
        /*000c*/ 	.word	0xfffffffe
	.align		4
        /*0010*/ 	.word	0x00000000
	.align		4
        /*0014*/ 	.word	0xfffffffd
	.align		4
        /*0018*/ 	.word	0x00000000
	.align		4
        /*001c*/ 	.word	0xfffffffc


//--------------------- .text.matmul_kernel       --------------------------
	.section	.text.matmul_kernel,"ax",@progbits
	.align	128
        .global         matmul_kernel
        .type           matmul_kernel,@function
        .size           matmul_kernel,(.L_x_3 - matmul_kernel)
        .other          matmul_kernel,@"STO_CUDA_ENTRY STV_DEFAULT"
matmul_kernel:
.text.matmul_kernel:
[----:B------:R-:W1:Y:S08]  /*0000*/  LDC R1, c[0x0][0x28] ;  /* 0x00000a00ff017b82 */ /* 0x000e700000000800 */
[----:B------:R-:W2:Y:S01]  /*0010*/  LDC.64 R124, c[0x0][0x228] ;  /* 0x00008a00ff7c7b82 */ /* 0x000ea20000000a00 */
[----:B------:R-:W3:Y:S01]  /*0020*/  S2R R5, SR_CTAID.X ;  /* 0x0000000000057919 */ /* 0x000ee20000002500 */
[----:B-1----:R-:W-:Y:S01]  /*0030*/  VIADD R1, R1, 0xffffbb30 ;  /* 0xffffbb3001017836 */ /* 0x002fe20000000000 */
[----:B------:R-:W-:Y:S01]  /*0040*/  ULDC UR8, c[0x0][0x230] ;  /* 0x00008c0000087ab9 */ /* 0x000fe20000000800 */
[----:B------:R-:W-:Y:S01]  /*0050*/  ULDC UR5, c[0x0][0x230] ;  /* 0x00008c0000057ab9 */ /* 0x000fe20000000800 */
[----:B------:R-:W1:Y:S01]  /*0060*/  S2R R14, SR_TID.X ;  /* 0x00000000000e7919 */ /* 0x000e620000002100 */
[----:B------:R-:W-:Y:S01]  /*0070*/  ULDC UR26, c[0x0][0x240] ;  /* 0x00009000001a7ab9 */ /* 0x000fe20000000800 */
        /* <DEDUP_REMOVED lines=17> */
[----:B--2---:R-:W-:Y:S01]  /*0190*/  VIADD R0, R125, 0xff ;  /* 0x000000ff7d007836 */ /* 0x004fe20000000000 */
[----:B------:R-:W-:Y:S01]  /*01a0*/  IABS R11, R125 ;  /* 0x0000007d000b7213 */ /* 0x000fe20000000000 */
[----:B------:R-:W-:Y:S01]  /*01b0*/  STL [R1+0x2c6c], R125 ;  /* 0x002c6c7d01007387 */ /* 0x000fe20000100800 */
[----:B------:R-:W-:Y:S01]  /*01c0*/  IABS R15, R124 ;  /* 0x0000007c000f7213 */ /* 0x000fe20000000000 */
[----:B------:R-:W-:Y:S01]  /*01d0*/  ULDC UR37, c[0x0][0x240] ;  /* 0x0000900000257ab9 */ /* 0x000fe20000000800 */
[----:B------:R-:W-:Y:S01]  /*01e0*/  SHF.R.S32.HI R3, RZ, 0x1f, R0 ;  /* 0x0000001fff037819 */ /* 0x000fe20000011400 */
[----:B------:R-:W-:Y:S01]  /*01f0*/  STL [R1+0x2c44], R124 ;  /* 0x002c447c01007387 */ /* 0x000fe20000100800 */
[----:B------:R-:W-:Y:S01]  /*0200*/  ULDC UR45, c[0x0][0x240] ;  /* 0x00009000002d7ab9 */ /* 0x000fe20000000800 */
[----:B------:R-:W-:Y:S01]  /*0210*/  ULDC UR61, c[0x0][0x240] ;  /* 0x00009000003d7ab9 */ /* 0x000fe20000000800 */
[----:B------:R-:W-:Y:S01]  /*0220*/  LEA.HI R3, R3, R0, RZ, 0x8 ;  /* 0x0000000003037211 */ /* 0x000fe200078f40ff */
[----:B------:R-:W-:Y:S01]  /*0230*/  ULDC UR12, c[0x0][0x240] ;  /* 0x00009000000c7ab9 */ /* 0x000fe20000000800 */
[----:B---3--:R-:W-:Y:S01]  /*0240*/  IABS R8, R5 ;  /* 0x0000000500087213 */ /* 0x008fe20000000000 */
[----:B------:R-:W-:Y:S01]  /*0250*/  ULDC UR20, c[0x0][0x240] ;  /* 0x0000900000147ab9 */ /* 0x000fe20000000800 */
[----:B------:R-:W-:Y:S01]  /*0260*/  SHF.R.S32.HI R3, RZ, 0x8, R3 ;  /* 0x00000008ff037819 */ /* 0x000fe20000011403 */
[----:B------:R-:W-:Y:S01]  /*0270*/  ULDC UR44, c[0x0][0x240] ;  /* 0x00009000002c7ab9 */ /* 0x000fe20000000800 */
[----:B-1----:R-:W-:Y:S01]  /*0280*/  LOP3.LUT R13, R14, 0x3f, RZ, 0xc0, !PT ;  /* 0x0000003f0e0d7812 */ /* 0x002fe200078ec0ff */
[----:B------:R-:W-:Y:S01]  /*0290*/  ULDC UR52, c[0x0][0x240] ;  /* 0x0000900000347ab9 */ /* 0x000fe20000000800 */
[----:B------:R-:W-:Y:S01]  /*02a0*/  SHF.L.U32 R4, R3, 0x3, RZ ;  /* 0x0000000303047819 */ /* 0x000fe200000006ff */
[----:B------:R-:W-:Y:S01]  /*02b0*/  ULDC UR59, c[0x0][0x240] ;  /* 0x00009000003b7ab9 */ /* 0x000fe20000000800 */
[----:B------:R-:W-:Y:S01]  /*02c0*/  ULDC UR34, c[0x0][0x240] ;  /* 0x0000900000227ab9 */ /* 0x000fe20000000800 */
[----:B------:R-:W-:Y:S01]  /*02d0*/  ULDC UR42, c[0x0][0x240] ;  /* 0x00009000002a7ab9 */ /* 0x000fe20000000800 */
[-C--:B------:R-:W-:Y:S01]  /*02e0*/  IABS R7, R4.reuse ;  /* 0x0000000400077213 */ /* 0x080fe20000000000 */
[----:B------:R-:W-:Y:S01]  /*02f0*/  ULDC UR50, c[0x0][0x240] ;  /* 0x0000900000327ab9 */ /* 0x000fe20000000800 */
[----:B------:R-:W-:Y:S01]  /*0300*/  IABS R10, R4 ;  /* 0x00000004000a7213 */ /* 0x000fe20000000000 */
[----:B------:R-:W-:Y:S01]  /*0310*/  ULDC UR58, c[0x0][0x240] ;  /* 0x00009000003a7ab9 */ /* 0x000fe20000000800 */
[----:B------:R-:W1:Y:S01]  /*0320*/  I2F.RP R0, R7 ;  /* 0x0000000700007306 */ /* 0x000e620000209400 */
        /* <DEDUP_REMOVED lines=14> */
[----:B-1----:R-:W1:Y:S01]  /*0410*/  MUFU.RCP R0, R0 ;  /* 0x0000000000007308 */ /* 0x002e620000001000 */
        /* <DEDUP_REMOVED lines=11> */
[----:B-1----:R-:W-:-:S02]  /*04d0*/  VIADD R2, R0, 0xffffffe ;  /* 0x0ffffffe00027836 */ /* 0x002fc40000000000 */
[----:B------:R-:W-:Y:S02]  /*04e0*/  IMAD.MOV R0, RZ, RZ, -R10 ;  /* 0x000000ffff007224 */ /* 0x000fe400078e0a0a */
[----:B------:R1:W2:Y:S02]  /*04f0*/  F2I.FTZ.U32.TRUNC.NTZ R3, R2 ;  /* 0x0000000200037305 */ /* 0x0002a4000021f000 */
[----:B-1----:R-:W-:Y:S02]  /*0500*/  IMAD.MOV.U32 R2, RZ, RZ, RZ ;  /* 0x000000ffff027224 */ /* 0x002fe400078e00ff */
[----:B--2---:R-:W-:-:S04]  /*0510*/  IMAD.MOV R6, RZ, RZ, -R3 ;  /* 0x000000ffff067224 */ /* 0x004fc800078e0a03 */
[----:B------:R-:W-:Y:S01]  /*0520*/  IMAD R9, R6, R7, RZ ;  /* 0x0000000706097224 */ /* 0x000fe200078e02ff */
[----:B------:R-:W-:-:S03]  /*0530*/  MOV R6, R8 ;  /* 0x0000000800067202 */ /* 0x000fc60000000f00 */
[----:B------:R-:W-:-:S06]  /*0540*/  IMAD.HI.U32 R3, R3, R9, R2 ;  /* 0x0000000903037227 */ /* 0x000fcc00078e0002 */
[----:B------:R-:W-:-:S04]  /*0550*/  IMAD.HI.U32 R3, R3, R6, RZ ;  /* 0x0000000603037227 */ /* 0x000fc800078e00ff */
[----:B------:R-:W-:-:S05]  /*0560*/  IMAD R0, R3, R0, R6 ;  /* 0x0000000003007224 */ /* 0x000fca00078e0206 */
[----:B------:R-:W-:-:S13]  /*0570*/  ISETP.GT.U32.AND P1, PT, R7, R0, PT ;  /* 0x000000000700720c */ /* 0x000fda0003f24070 */
[-C--:B------:R-:W-:Y:S01]  /*0580*/  @!P1 IADD3 R0, R0, -R7.reuse, RZ ;  /* 0x8000000700009210 */ /* 0x080fe20007ffe0ff */
[----:B------:R-:W-:Y:S01]  /*0590*/  @!P1 VIADD R3, R3, 0x1 ;  /* 0x0000000103039836 */ /* 0x000fe20000000000 */
[----:B------:R-:W-:Y:S02]  /*05a0*/  ISETP.NE.AND P1, PT, R4, RZ, PT ;  /* 0x000000ff0400720c */ /* 0x000fe40003f25270 */
[----:B------:R-:W-:Y:S02]  /*05b0*/  ISETP.GE.U32.AND P0, PT, R0, R7, PT ;  /* 0x000000070000720c */ /* 0x000fe40003f06070 */
[----:B------:R-:W-:-:S04]  /*05c0*/  LOP3.LUT R0, R5, R4, RZ, 0x3c, !PT ;  /* 0x0000000405007212 */ /* 0x000fc800078e3cff */
[----:B------:R-:W-:Y:S01]  /*05d0*/  ISETP.GE.AND P2, PT, R0, RZ, PT ;  /* 0x000000ff0000720c */ /* 0x000fe20003f46270 */
[----:B------:R-:W-:-:S06]  /*05e0*/  VIADD R0, R124, 0x7f ;  /* 0x0000007f7c007836 */ /* 0x000fcc0000000000 */
[----:B------:R-:W-:-:S05]  /*05f0*/  @P0 VIADD R3, R3, 0x1 ;  /* 0x0000000103030836 */ /* 0x000fca0000000000 */
[----:B------:R-:W-:Y:S02]  /*0600*/  MOV R2, R3 ;  /* 0x0000000300027202 */ /* 0x000fe40000000f00 */
[----:B------:R-:W-:-:S03]  /*0610*/  SHF.R.S32.HI R3, RZ, 0x1f, R0 ;  /* 0x0000001fff037819 */ /* 0x000fc60000011400 */
[----:B------:R-:W-:Y:S01]  /*0620*/  @!P2 IMAD.MOV R2, RZ, RZ, -R2 ;  /* 0x000000ffff02a224 */ /* 0x000fe200078e0a02 */
[----:B------:R-:W-:Y:S02]  /*0630*/  @!P1 LOP3.LUT R2, RZ, R4, RZ, 0x33, !PT ;  /* 0x00000004ff029212 */ /* 0x000fe400078e33ff */
[----:B------:R-:W-:Y:S02]  /*0640*/  LEA.HI R3, R3, R0, RZ, 0x7 ;  /* 0x0000000003037211 */ /* 0x000fe400078f38ff */
[----:B------:R-:W-:Y:S01]  /*0650*/  SHF.L.U32 R8, R2, 0x3, RZ ;  /* 0x0000000302087819 */ /* 0x000fe200000006ff */
[----:B------:R-:W-:-:S03]  /*0660*/  IMAD.MOV R2, RZ, RZ, -R2 ;  /* 0x000000ffff027224 */ /* 0x000fc600078e0a02 */
[----:B------:R-:W-:Y:S01]  /*0670*/  LEA.HI.SX32 R3, R3, -R8, 0x19 ;  /* 0x8000000803037211 */ /* 0x000fe200078fcaff */
[----:B------:R-:W-:Y:S02]  /*0680*/  IMAD R10, R4, R2, R5 ;  /* 0x00000002040a7224 */ /* 0x000fe400078e0205 */
[----:B------:R-:W-:Y:S01]  /*0690*/  IMAD.MOV.U32 R2, RZ, RZ, RZ ;  /* 0x000000ffff027224 */ /* 0x000fe200078e00ff */
[----:B------:R-:W-:Y:S02]  /*06a0*/  VIMNMX R9, R3, 0x8, PT ;  /* 0x0000000803097848 */ /* 0x000fe40003fe0100 */
[----:B------:R-:W-:Y:S02]  /*06b0*/  IABS R4, R10 ;  /* 0x0000000a00047213 */ /* 0x000fe40000000000 */
[----:B------:R-:W-:-:S04]  /*06c0*/  IABS R6, R9 ;  /* 0x0000000900067213 */ /* 0x000fc80000000000 */
[----:B------:R-:W1:Y:S08]  /*06d0*/  I2F.RP R0, R6 ;  /* 0x0000000600007306 */ /* 0x000e700000209400 */
[----:B-1----:R-:W1:Y:S02]  /*06e0*/  MUFU.RCP R0, R0 ;  /* 0x0000000000007308 */ /* 0x002e640000001000 */
[----:B-1----:R-:W-:-:S06]  /*06f0*/  VIADD R3, R0, 0xffffffe ;  /* 0x0ffffffe00037836 */ /* 0x002fcc0000000000 */
[----:B------:R-:W1:Y:S02]  /*0700*/  F2I.FTZ.U32.TRUNC.NTZ R3, R3 ;  /* 0x0000000300037305 */ /* 0x000e64000021f000 */
[----:B-1----:R-:W-:-:S05]  /*0710*/  IADD3 R7, RZ, -R3, RZ ;  /* 0x80000003ff077210 */ /* 0x002fca0007ffe0ff */
[----:B------:R-:W-:Y:S01]  /*0720*/  IMAD R5, R7, R6, RZ ;  /* 0x0000000607057224 */ /* 0x000fe200078e02ff */
[----:B------:R-:W-:-:S03]  /*0730*/  IABS R7, R9 ;  /* 0x0000000900077213 */ /* 0x000fc60000000000 */
[----:B------:R-:W-:Y:S01]  /*0740*/  IMAD.HI.U32 R0, R3, R5, R2 ;  /* 0x0000000503007227 */ /* 0x000fe200078e0002 */
[----:B------:R-:W-:-:S03]  /*0750*/  MOV R3, R4 ;  /* 0x0000000400037202 */ /* 0x000fc60000000f00 */
[----:B------:R-:W-:Y:S02]  /*0760*/  IMAD.MOV.U32 R2, RZ, RZ, R11 ;  /* 0x000000ffff027224 */ /* 0x000fe400078e000b */
[----:B------:R-:W-:Y:S02]  /*0770*/  IMAD.MOV R4, RZ, RZ, -R7 ;  /* 0x000000ffff047224 */ /* 0x000fe400078e0a07 */
[----:B------:R-:W1:Y:S01]  /*0780*/  I2F.RP R5, R2 ;  /* 0x0000000200057306 */ /* 0x000e620000209400 */
[----:B------:R-:W-:-:S04]  /*0790*/  IMAD.HI.U32 R0, R0, R3, RZ ;  /* 0x0000000300007227 */ /* 0x000fc800078e00ff */
[----:B------:R-:W-:-:S03]  /*07a0*/  IMAD R3, R0, R4, R3 ;  /* 0x0000000400037224 */ /* 0x000fc600078e0203 */
[----:B------:R-:W2:Y:S02]  /*07b0*/  I2F.RP R4, R15 ;  /* 0x0000000f00047306 */ /* 0x000ea40000209400 */
[----:B------:R-:W-:-:S06]  /*07c0*/  ISETP.GT.U32.AND P1, PT, R6, R3, PT ;  /* 0x000000030600720c */ /* 0x000fcc0003f24070 */
[----:B-1----:R-:W1:Y:S07]  /*07d0*/  MUFU.RCP R5, R5 ;  /* 0x0000000500057308 */ /* 0x002e6e0000001000 */
[----:B------:R-:W-:Y:S01]  /*07e0*/  @!P1 IMAD.IADD R3, R3, 0x1, -R6 ;  /* 0x0000000103039824 */ /* 0x000fe200078e0a06 */
[----:B--2---:R-:W2:Y:S01]  /*07f0*/  MUFU.RCP R4, R4 ;  /* 0x0000000400047308 */ /* 0x004ea20000001000 */
[----:B------:R-:W-:Y:S01]  /*0800*/  @!P1 VIADD R0, R0, 0x1 ;  /* 0x0000000100009836 */ /* 0x000fe20000000000 */
[----:B------:R-:W-:-:S02]  /*0810*/  ISETP.NE.AND P1, PT, R9, RZ, PT ;  /* 0x000000ff0900720c */ /* 0x000fc40003f25270 */
[----:B------:R-:W-:Y:S02]  /*0820*/  ISETP.GE.U32.AND P0, PT, R3, R6, PT ;  /* 0x000000060300720c */ /* 0x000fe40003f06070 */
[----:B------:R-:W-:Y:S02]  /*0830*/  LOP3.LUT R3, R10, R9, RZ, 0x3c, !PT ;  /* 0x000000090a037212 */ /* 0x000fe400078e3cff */
[----:B-1----:R-:W-:Y:S02]  /*0840*/  IADD3 R6, R5, 0xffffffe, RZ ;  /* 0x0ffffffe05067810 */ /* 0x002fe40007ffe0ff */
[----:B------:R-:W-:Y:S02]  /*0850*/  ISETP.GE.AND P2, PT, R3, RZ, PT ;  /* 0x000000ff0300720c */ /* 0x000fe40003f46270 */
[----:B------:R1:W3:Y:S01]  /*0860*/  F2I.FTZ.U32.TRUNC.NTZ R7, R6 ;  /* 0x0000000600077305 */ /* 0x0002e2000021f000 */
[----:B--2---:R-:W-:-:S04]  /*0870*/  IADD3 R5, R4, 0xffffffe, RZ ;  /* 0x0ffffffe04057810 */ /* 0x004fc80007ffe0ff */
[----:B------:R-:W-:Y:S01]  /*0880*/  @P0 VIADD R0, R0, 0x1 ;  /* 0x0000000100000836 */ /* 0x000fe20000000000 */
[----:B-1----:R-:W-:Y:S02]  /*0890*/  MOV R6, RZ ;  /* 0x000000ff00067202 */ /* 0x002fe40000000f00 */
[----:B------:R-:W1:Y:S03]  /*08a0*/  F2I.FTZ.U32.TRUNC.NTZ R5, R5 ;  /* 0x0000000500057305 */ /* 0x000e66000021f000 */
[----:B------:R-:W-:Y:S01]  /*08b0*/  @!P2 IMAD.MOV R0, RZ, RZ, -R0 ;  /* 0x000000ffff00a224 */ /* 0x000fe200078e0a00 */
[----:B------:R-:W-:Y:S01]  /*08c0*/  @!P1 LOP3.LUT R0, RZ, R9, RZ, 0x33, !PT ;  /* 0x00000009ff009212 */ /* 0x000fe200078e33ff */
[----:B---3--:R-:W-:-:S03]  /*08d0*/  IMAD.MOV R3, RZ, RZ, -R7 ;  /* 0x000000ffff037224 */ /* 0x008fc600078e0a07 */
[----:B------:R-:W-:Y:S01]  /*08e0*/  SHF.L.U32 R252, R0, 0x8, RZ ;  /* 0x0000000800fc7819 */ /* 0x000fe200000006ff */
[----:B------:R-:W-:Y:S02]  /*08f0*/  IMAD.MOV R0, RZ, RZ, -R0 ;  /* 0x000000ffff007224 */ /* 0x000fe400078e0a00 */
[----:B------:R-:W-:Y:S01]  /*0900*/  IMAD R3, R3, R2, RZ ;  /* 0x0000000203037224 */ /* 0x000fe200078e02ff */
[C---:B------:R-:W-:Y:S01]  /*0910*/  IADD3 R20, R252.reuse, 0xac, RZ ;  /* 0x000000acfc147810 */ /* 0x040fe20007ffe0ff */
[C---:B------:R-:W-:Y:S01]  /*0920*/  VIADD R11, R252.reuse, 0xff ;  /* 0x000000fffc0b7836 */ /* 0x040fe20000000000 */
[----:B------:R-:W-:Y:S01]  /*0930*/  IADD3 R50, R252, 0xd9, RZ ;  /* 0x000000d9fc327810 */ /* 0x000fe20007ffe0ff */
[----:B------:R-:W-:Y:S01]  /*0940*/  IMAD.HI.U32 R3, R7, R3, R6 ;  /* 0x0000000307037227 */ /* 0x000fe200078e0006 */
[----:B------:R-:W-:Y:S02]  /*0950*/  IABS R72, R20 ;  /* 0x0000001400487213 */ /* 0x000fe40000000000 */
[----:B------:R-:W-:Y:S01]  /*0960*/  IABS R176, R11 ;  /* 0x0000000b00b07213 */ /* 0x000fe20000000000 */
[----:B-1----:R-:W-:Y:S01]  /*0970*/  IMAD.MOV R4, RZ, RZ, -R5 ;  /* 0x000000ffff047224 */ /* 0x002fe200078e0a05 */
[----:B------:R-:W-:Y:S01]  /*0980*/  ISETP.GE.AND P1, PT, R11, RZ, PT ;  /* 0x000000ff0b00720c */ /* 0x000fe20003f26270 */
[----:B------:R-:W-:Y:S01]  /*0990*/  IMAD R0, R9, R0, R10 ;  /* 0x0000000009007224 */ /* 0x000fe200078e020a */
[----:B------:R-:W-:Y:S01]  /*09a0*/  IABS R232, R50 ;  /* 0x0000003200e87213 */ /* 0x000fe20000000000 */
[----:B------:R-:W-:Y:S01]  /*09b0*/  IMAD R7, R4, R15, RZ ;  /* 0x0000000f04077224 */ /* 0x000fe200078e02ff */
[----:B------:R-:W-:Y:S01]  /*09c0*/  IABS R249, R252 ;  /* 0x000000fc00f97213 */ /* 0x000fe20000000000 */
[----:B------:R-:W-:-:S04]  /*09d0*/  IMAD.HI.U32 R6, R3, R176, RZ ;  /* 0x000000b003067227 */ /* 0x000fc800078e00ff */
[----:B------:R-:W-:Y:S01]  /*09e0*/  IMAD.MOV.U32 R4, RZ, RZ, RZ ;  /* 0x000000ffff047224 */ /* 0x000fe200078e00ff */
[----:B------:R-:W-:Y:S01]  /*09f0*/  IADD3 R9, -R6, RZ, RZ ;  /* 0x000000ff06097210 */ /* 0x000fe20007ffe1ff */
[----:B------:R-:W-:Y:S02]  /*0a00*/  IMAD.IADD R0, R8, 0x1, R0 ;  /* 0x0000000108007824 */ /* 0x000fe400078e0200 */
[----:B------:R-:W-:-:S03]  /*0a10*/  IMAD.HI.U32 R4, R5, R7, R4 ;  /* 0x0000000705047227 */ /* 0x000fc600078e0004 */
[----:B------:R-:W-:Y:S01]  /*0a20*/  SHF.L.U32 R0, R0, 0x7, RZ ;  /* 0x0000000700007819 */ /* 0x000fe200000006ff */
[----:B------:R-:W-:Y:S02]  /*0a30*/  VIADD R5, R252, 0x1 ;  /* 0x00000001fc057836 */ /* 0x000fe40000000000 */
[----:B------:R-:W-:Y:S01]  /*0a40*/  IMAD R176, R2, R9, R176 ;  /* 0x0000000902b07224 */ /* 0x000fe200078e02b0 */
[----:B------:R-:W-:Y:S01]  /*0a50*/  LOP3.LUT R9, R0, 0x3f, R14, 0xf8, !PT ;  /* 0x0000003f00097812 */ /* 0x000fe200078ef80e */
[C---:B------:R-:W-:Y:S01]  /*0a60*/  VIADD R6, R252.reuse, 0x2 ;  /* 0x00000002fc067836 */ /* 0x040fe20000000000 */
[----:B------:R-:W-:Y:S01]  /*0a70*/  ISETP.GE.AND P3, PT, R5, RZ, PT ;  /* 0x000000ff0500720c */ /* 0x000fe20003f66270 */
[----:B------:R-:W-:Y:S01]  /*0a80*/  VIADD R12, R252, 0x3 ;  /* 0x00000003fc0c7836 */ /* 0x000fe20000000000 */
[----:B------:R-:W-:Y:S01]  /*0a90*/  IABS R5, R5 ;  /* 0x0000000500057213 */ /* 0x000fe20000000000 */
[----:B------:R-:W-:Y:S01]  /*0aa0*/  STL [R1+0xa10], R9 ;  /* 0x000a100901007387 */ /* 0x000fe20000100800 */
[----:B------:R-:W-:Y:S01]  /*0ab0*/  LOP3.LUT R7, R0, 0x40, R13, 0xfe, !PT ;  /* 0x0000004000077812 */ /* 0x000fe200078efe0d */
[----:B------:R-:W-:Y:S01]  /*0ac0*/  VIADD R14, R252, 0x5 ;  /* 0x00000005fc0e7836 */ /* 0x000fe20000000000 */
[----:B------:R-:W-:Y:S01]  /*0ad0*/  ISETP.GT.U32.AND P0, PT, R2, R176, PT ;  /* 0x000000b00200720c */ /* 0x000fe20003f04070 */
[C---:B------:R-:W-:Y:S01]  /*0ae0*/  IMAD.HI.U32 R0, R3.reuse, R5, RZ ;  /* 0x0000000503007227 */ /* 0x040fe200078e00ff */
[----:B------:R-:W-:Y:S01]  /*0af0*/  IABS R244, R9 ;  /* 0x0000000900f47213 */ /* 0x000fe20000000000 */
[----:B------:R1:W-:Y:S01]  /*0b00*/  STL [R1+0xa14], R7 ;  /* 0x000a140701007387 */ /* 0x0003e20000100800 */
[----:B------:R-:W-:Y:S01]  /*0b10*/  IABS R238, R7 ;  /* 0x0000000700ee7213 */ /* 0x000fe20000000000 */
[C---:B------:R-:W-:Y:S01]  /*0b20*/  VIADD R18, R252.reuse, 0xd ;  /* 0x0000000dfc127836 */ /* 0x040fe20000000000 */
[----:B------:R-:W-:Y:S01]  /*0b30*/  IABS R8, R6 ;  /* 0x0000000600087213 */ /* 0x000fe20000000000 */
[----:B------:R-:W-:Y:S01]  /*0b40*/  VIADD R22, R252, 0xae ;  /* 0x000000aefc167836 */ /* 0x000fe20000000000 */
[----:B------:R-:W-:Y:S01]  /*0b50*/  ISETP.GE.AND P4, PT, R6, RZ, PT ;  /* 0x000000ff0600720c */ /* 0x000fe20003f86270 */
[----:B------:R-:W-:Y:S01]  /*0b60*/  VIADD R21, R252, 0xad ;  /* 0x000000adfc157836 */ /* 0x000fe20000000000 */
[----:B------:R-:W-:Y:S01]  /*0b70*/  IABS R10, R12 ;  /* 0x0000000c000a7213 */ /* 0x000fe20000000000 */
[----:B------:R-:W-:Y:S01]  /*0b80*/  IMAD.HI.U32 R6, R3, R8, RZ ;  /* 0x0000000803067227 */ /* 0x000fe200078e00ff */
[----:B------:R-:W-:-:S02]  /*0b90*/  IABS R13, R14 ;  /* 0x0000000e000d7213 */ /* 0x000fc40000000000 */
[----:B-1----:R-:W-:Y:S01]  /*0ba0*/  IADD3 R7, -R0, RZ, RZ ;  /* 0x000000ff00077210 */ /* 0x002fe20007ffe1ff */
[----:B------:R-:W-:Y:S01]  /*0bb0*/  IMAD.HI.U32 R0, R4, R244, RZ ;  /* 0x000000f404007227 */ /* 0x000fe200078e00ff */
[----:B------:R-:W-:Y:S02]  /*0bc0*/  @!P0 IADD3 R176, R176, -R2, RZ ;  /* 0x80000002b0b08210 */ /* 0x000fe40007ffe0ff */
[----:B------:R-:W-:Y:S01]  /*0bd0*/  IABS R250, R18 ;  /* 0x0000001200fa7213 */ /* 0x000fe20000000000 */
[C---:B------:R-:W-:Y:S01]  /*0be0*/  IMAD R5, R2.reuse, R7, R5 ;  /* 0x0000000702057224 */ /* 0x040fe200078e0205 */
[----:B------:R-:W-:Y:S01]  /*0bf0*/  ISETP.GT.U32.AND P0, PT, R2, R176, PT ;  /* 0x000000b00200720c */ /* 0x000fe20003f04070 */
[----:B------:R-:W-:Y:S01]  /*0c00*/  IMAD.MOV R7, RZ, RZ, -R0 ;  /* 0x000000ffff077224 */ /* 0x000fe200078e0a00 */
[----:B------:R-:W-:Y:S01]  /*0c10*/  IABS R135, R22 ;  /* 0x0000001600877213 */ /* 0x000fe20000000000 */
[----:B------:R-:W-:Y:S01]  /*0c20*/  IMAD.HI.U32 R4, R4, R238, RZ ;  /* 0x000000ee04047227 */ /* 0x000fe200078e00ff */
[----:B------:R-:W-:-:S02]  /*0c30*/  ISETP.GT.U32.AND P6, PT, R2, R5, PT ;  /* 0x000000050200720c */ /* 0x000fc40003fc4070 */
[----:B------:R-:W-:Y:S01]  /*0c40*/  IABS R102, R21 ;  /* 0x0000001500667213 */ /* 0x000fe20000000000 */
[C---:B------:R-:W-:Y:S02]  /*0c50*/  IMAD R244, R15.reuse, R7, R244 ;  /* 0x000000070ff47224 */ /* 0x040fe400078e02f4 */
[----:B------:R-:W-:Y:S02]  /*0c60*/  IMAD.MOV R4, RZ, RZ, -R4 ;  /* 0x000000ffff047224 */ /* 0x000fe400078e0a04 */
[----:B------:R-:W-:Y:S01]  /*0c70*/  IMAD.MOV R9, RZ, RZ, -R6 ;  /* 0x000000ffff097224 */ /* 0x000fe200078e0a06 */
[----:B------:R-:W-:Y:S01]  /*0c80*/  ISETP.GT.U32.AND P5, PT, R15, R244, PT ;  /* 0x000000f40f00720c */ /* 0x000fe20003fa4070 */
[----:B------:R-:W-:Y:S01]  /*0c90*/  IMAD.HI.U32 R0, R3, R10, RZ ;  /* 0x0000000a03007227 */ /* 0x000fe200078e00ff */
[----:B------:R-:W-:-:S03]  /*0ca0*/  @!P0 IADD3 R176, R176, -R2, RZ ;  /* 0x80000002b0b08210 */ /* 0x000fc60007ffe0ff */
[C---:B------:R-:W-:Y:S01]  /*0cb0*/  IMAD R238, R15.reuse, R4, R238 ;  /* 0x000000040fee7224 */ /* 0x040fe200078e02ee */
[----:B------:R-:W-:Y:S01]  /*0cc0*/  @!P1 IADD3 R176, -R176, RZ, RZ ;  /* 0x000000ffb0b09210 */ /* 0x000fe20007ffe1ff */
[----:B------:R-:W-:Y:S01]  /*0cd0*/  IMAD R7, R2, R9, R8 ;  /* 0x0000000902077224 */ /* 0x000fe200078e0208 */
[----:B------:R-:W-:Y:S01]  /*0ce0*/  IADD3 R8, R252, 0x4, RZ ;  /* 0x00000004fc087810 */ /* 0x000fe20007ffe0ff */
[----:B------:R-:W-:Y:S01]  /*0cf0*/  IMAD.MOV R9, RZ, RZ, -R0 ;  /* 0x000000ffff097224 */ /* 0x000fe200078e0a00 */
[----:B------:R-:W-:Y:S01]  /*0d00*/  ISETP.GT.U32.AND P2, PT, R15, R238, PT ;  /* 0x000000ee0f00720c */ /* 0x000fe20003f44070 */
[----:B------:R-:W-:Y:S01]  /*0d10*/  @!P6 IMAD.IADD R5, R5, 0x1, -R2 ;  /* 0x000000010505e824 */ /* 0x000fe200078e0a02 */
[C---:B------:R-:W-:Y:S01]  /*0d20*/  ISETP.GT.U32.AND P0, PT, R2.reuse, R7, PT ;  /* 0x000000070200720c */ /* 0x040fe20003f04070 */
[----:B------:R-:W-:Y:S01]  /*0d30*/  IMAD R9, R2, R9, R10 ;  /* 0x0000000902097224 */ /* 0x000fe200078e020a */
[----:B------:R-:W-:Y:S01]  /*0d40*/  IABS R11, R8 ;  /* 0x00000008000b7213 */ /* 0x000fe20000000000 */
[--C-:B------:R-:W-:Y:S01]  /*0d50*/  @!P5 IMAD.IADD R244, R244, 0x1, -R15.reuse ;  /* 0x00000001f4f4d824 */ /* 0x100fe200078e0a0f */
[----:B------:R-:W-:Y:S01]  /*0d60*/  ISETP.GT.U32.AND P1, PT, R2, R5, PT ;  /* 0x000000050200720c */ /* 0x000fe20003f24070 */
[----:B------:R-:W-:Y:S01]  /*0d70*/  VIADD R10, R252, 0x6 ;  /* 0x00000006fc0a7836 */ /* 0x000fe20000000000 */
[----:B------:R-:W-:Y:S01]  /*0d80*/  ISETP.GT.U32.AND P5, PT, R2, R9, PT ;  /* 0x000000090200720c */ /* 0x000fe20003fa4070 */
[----:B------:R-:W-:Y:S01]  /*0d90*/  IMAD.HI.U32 R0, R3, R11, RZ ;  /* 0x0000000b03007227 */ /* 0x000fe200078e00ff */
[----:B------:R-:W-:Y:S01]  /*0da0*/  ISETP.GT.U32.AND P6, PT, R15, R244, PT ;  /* 0x000000f40f00720c */ /* 0x000fe20003fc4070 */
[----:B------:R-:W-:Y:S01]  /*0db0*/  STL [R1+0x2c60], R176 ;  /* 0x002c60b001007387 */ /* 0x000fe20000100800 */
[----:B------:R-:W-:Y:S01]  /*0dc0*/  IABS R6, R10 ;  /* 0x0000000a00067213 */ /* 0x000fe20000000000 */
[----:B------:R-:W-:Y:S01]  /*0dd0*/  @!P2 IMAD.IADD R238, R238, 0x1, -R15 ;  /* 0x00000001eeeea824 */ /* 0x000fe200078e0a0f */
[----:B------:R-:W-:Y:S01]  /*0de0*/  IADD3 R0, -R0, RZ, RZ ;  /* 0x000000ff00007210 */ /* 0x000fe20007ffe1ff */
[----:B------:R-:W-:Y:S01]  /*0df0*/  @!P0 IMAD.IADD R7, R7, 0x1, -R2 ;  /* 0x0000000107078824 */ /* 0x000fe200078e0a02 */
[----:B------:R-:W-:Y:S01]  /*0e00*/  ISETP.GE.AND P2, PT, R12, RZ, PT ;  /* 0x000000ff0c00720c */ /* 0x000fe20003f46270 */
[----:B------:R-:W-:Y:S01]  /*0e10*/  IMAD.HI.U32 R4, R3, R13, RZ ;  /* 0x0000000d03047227 */ /* 0x000fe200078e00ff */
[----:B------:R-:W-:-:S02]  /*0e20*/  ISETP.GT.U32.AND P0, PT, R15, R238, PT ;  /* 0x000000ee0f00720c */ /* 0x000fc40003f04070 */
[----:B------:R-:W-:Y:S01]  /*0e30*/  IADD3 R12, R252, 0x8, RZ ;  /* 0x00000008fc0c7810 */ /* 0x000fe20007ffe0ff */
[--C-:B------:R-:W-:Y:S01]  /*0e40*/  @!P5 IMAD.IADD R9, R9, 0x1, -R2.reuse ;  /* 0x000000010909d824 */ /* 0x100fe200078e0a02 */
[----:B------:R-:W-:Y:S01]  /*0e50*/  ISETP.GT.U32.AND P5, PT, R2, R7, PT ;  /* 0x000000070200720c */ /* 0x000fe20003fa4070 */
[----:B------:R-:W-:Y:S01]  /*0e60*/  @!P1 IMAD.IADD R5, R5, 0x1, -R2 ;  /* 0x0000000105059824 */ /* 0x000fe200078e0a02 */
[----:B------:R-:W-:Y:S01]  /*0e70*/  @!P6 IADD3 R244, R244, -R15, RZ ;  /* 0x8000000ff4f4e210 */ /* 0x000fe20007ffe0ff */
[C---:B------:R-:W-:Y:S01]  /*0e80*/  IMAD R11, R2.reuse, R0, R11 ;  /* 0x00000000020b7224 */ /* 0x040fe200078e020b */
[----:B------:R-:W-:Y:S01]  /*0e90*/  ISETP.GT.U32.AND P6, PT, R2, R9, PT ;  /* 0x000000090200720c */ /* 0x000fe20003fc4070 */
[----:B------:R-:W-:Y:S01]  /*0ea0*/  IMAD.MOV.U32 R16, RZ, RZ, R5 ;  /* 0x000000ffff107224 */ /* 0x000fe200078e0005 */
[----:B------:R-:W-:Y:S01]  /*0eb0*/  ISETP.GE.AND P1, PT, R8, RZ, PT ;  /* 0x000000ff0800720c */ /* 0x000fe20003f26270 */
[----:B------:R-:W-:Y:S01]  /*0ec0*/  IMAD.HI.U32 R0, R3, R6, RZ ;  /* 0x0000000603007227 */ /* 0x000fe200078e00ff */
[----:B------:R-:W-:Y:S01]  /*0ed0*/  STL [R1+0x2c48], R244 ;  /* 0x002c48f401007387 */ /* 0x000fe20000100800 */
[----:B------:R-:W-:-:S02]  /*0ee0*/  @!P0 IADD3 R238, R238, -R15, RZ ;  /* 0x8000000feeee8210 */ /* 0x000fc40007ffe0ff */
[----:B------:R-:W-:Y:S01]  /*0ef0*/  @!P3 IMAD.MOV R16, RZ, RZ, -R16 ;  /* 0x000000ffff10b224 */ /* 0x000fe200078e0a10 */
[----:B------:R-:W-:Y:S01]  /*0f00*/  ISETP.GT.U32.AND P0, PT, R2, R11, PT ;  /* 0x0000000b0200720c */ /* 0x000fe20003f04070 */
[----:B------:R-:W-:Y:S01]  /*0f10*/  IMAD.MOV R5, RZ, RZ, -R0 ;  /* 0x000000ffff057224 */ /* 0x000fe200078e0a00 */
[----:B------:R-:W-:Y:S01]  /*0f20*/  @!P5 IADD3 R7, R7, -R2, RZ ;  /* 0x800000020707d210 */ /* 0x000fe20007ffe0ff */
[----:B------:R-:W-:Y:S01]  /*0f30*/  STL [R1+0x2c4c], R238 ;  /* 0x002c4cee01007387 */ /* 0x000fe20000100800 */
[----:B------:R-:W-:Y:S01]  /*0f40*/  IMAD.MOV R4, RZ, RZ, -R4 ;  /* 0x000000ffff047224 */ /* 0x000fe200078e0a04 */
[----:B------:R-:W-:Y:S01]  /*0f50*/  ISETP.GE.AND P3, PT, R14, RZ, PT ;  /* 0x000000ff0e00720c */ /* 0x000fe20003f66270 */
[C---:B------:R-:W-:Y:S01]  /*0f60*/  IMAD R5, R2.reuse, R5, R6 ;  /* 0x0000000502057224 */ /* 0x040fe200078e0206 */
[----:B------:R1:W-:Y:S01]  /*0f70*/  STL [R1+0x28], R16 ;  /* 0x0000281001007387 */ /* 0x0003e20000100800 */
[----:B------:R-:W-:Y:S02]  /*0f80*/  IMAD R13, R2, R4, R13 ;  /* 0x00000004020d7224 */ /* 0x000fe400078e020d */
[--C-:B------:R-:W-:Y:S01]  /*0f90*/  @!P6 IMAD.IADD R9, R9, 0x1, -R2.reuse ;  /* 0x000000010909e824 */ /* 0x100fe200078e0a02 */
[----:B------:R-:W-:Y:S01]  /*0fa0*/  ISETP.GE.AND P6, PT, R10, RZ, PT ;  /* 0x000000ff0a00720c */ /* 0x000fe20003fc6270 */
[----:B------:R-:W-:Y:S01]  /*0fb0*/  VIADD R0, R252, 0x7 ;  /* 0x00000007fc007836 */ /* 0x000fe20000000000 */
[----:B------:R-:W-:Y:S01]  /*0fc0*/  ISETP.GT.U32.AND P5, PT, R2, R13, PT ;  /* 0x0000000d0200720c */ /* 0x000fe20003fa4070 */
[----:B------:R-:W-:Y:S01]  /*0fd0*/  IMAD.MOV.U32 R4, RZ, RZ, R9 ;  /* 0x000000ffff047224 */ /* 0x000fe200078e0009 */
[----:B------:R-:W-:Y:S01]  /*0fe0*/  IABS R10, R12 ;  /* 0x0000000c000a7213 */ /* 0x000fe20000000000 */
[----:B------:R-:W-:Y:S01]  /*0ff0*/  @!P0 IMAD.IADD R11, R11, 0x1, -R2 ;  /* 0x000000010b0b8824 */ /* 0x000fe200078e0a02 */
[----:B------:R-:W-:Y:S01]  /*1000*/  IABS R8, R0 ;  /* 0x0000000000087213 */ /* 0x000fe20000000000 */
[----:B-1----:R-:W-:-:S02]  /*1010*/  IMAD.MOV.U32 R16, RZ, RZ, R7 ;  /* 0x000000ffff107224 */ /* 0x002fc400078e0007 */
[----:B------:R-:W-:Y:S01]  /*1020*/  @!P2 IMAD.MOV R4, RZ, RZ, -R4 ;  /* 0x000000ffff04a224 */ /* 0x000fe200078e0a04 */
[----:B------:R-:W-:Y:S01]  /*1030*/  ISETP.GT.U32.AND P0, PT, R2, R11, PT ;  /* 0x0000000b0200720c */ /* 0x000fe20003f04070 */
[----:B------:R-:W-:Y:S01]  /*1040*/  VIADD R14, R252, 0x9 ;  /* 0x00000009fc0e7836 */ /* 0x000fe20000000000 */
[----:B------:R-:W-:Y:S01]  /*1050*/  @!P4 IADD3 R16, -R16, RZ, RZ ;  /* 0x000000ff1010c210 */ /* 0x000fe20007ffe1ff */
[----:B------:R-:W-:Y:S01]  /*1060*/  VIADD R48, R252, 0xd6 ;  /* 0x000000d6fc307836 */ /* 0x000fe20000000000 */
[----:B------:R-:W-:Y:S01]  /*1070*/  ISETP.GT.U32.AND P4, PT, R2, R5, PT ;  /* 0x000000050200720c */ /* 0x000fe20003f84070 */
[----:B------:R-:W-:Y:S01]  /*1080*/  VIADD R49, R252, 0xd7 ;  /* 0x000000d7fc317836 */ /* 0x000fe20000000000 */
[----:B------:R-:W-:Y:S01]  /*1090*/  @!P5 IADD3 R13, R13, -R2, RZ ;  /* 0x800000020d0dd210 */ /* 0x000fe20007ffe0ff */
[----:B------:R1:W-:Y:S01]  /*10a0*/  STL [R1+0x24], R16 ;  /* 0x0000241001007387 */ /* 0x0003e20000100800 */
[----:B------:R-:W-:Y:S01]  /*10b0*/  ISETP.GE.AND P2, PT, R0, RZ, PT ;  /* 0x000000ff0000720c */ /* 0x000fe20003f46270 */
[----:B------:R-:W-:Y:S01]  /*10c0*/  IMAD.HI.U32 R0, R3, R8, RZ ;  /* 0x0000000803007227 */ /* 0x000fe200078e00ff */
[----:B------:R-:W-:Y:S01]  /*10d0*/  ISETP.GT.U32.AND P5, PT, R2, R13, PT ;  /* 0x0000000d0200720c */ /* 0x000fe20003fa4070 */
[----:B------:R2:W-:Y:S01]  /*10e0*/  STL [R1+0x20], R4 ;  /* 0x0000200401007387 */ /* 0x0005e20000100800 */
[----:B------:R-:W-:Y:S01]  /*10f0*/  IABS R15, R14 ;  /* 0x0000000e000f7213 */ /* 0x000fe20000000000 */
[--C-:B------:R-:W-:Y:S01]  /*1100*/  @!P0 IMAD.IADD R11, R11, 0x1, -R2.reuse ;  /* 0x000000010b0b8824 */ /* 0x100fe200078e0a02 */
[----:B------:R-:W-:Y:S01]  /*1110*/  IADD3 R7, -R0, RZ, RZ ;  /* 0x000000ff00077210 */ /* 0x000fe20007ffe1ff */
[C---:B------:R-:W-:Y:S01]  /*1120*/  VIADD R51, R252.reuse, 0xd8 ;  /* 0x000000d8fc337836 */ /* 0x040fe20000000000 */
[----:B------:R-:W-:Y:S01]  /*1130*/  IADD3 R0, R252, 0xa, RZ ;  /* 0x0000000afc007810 */ /* 0x000fe20007ffe0ff */
[----:B------:R-:W-:Y:S01]  /*1140*/  @!P4 IMAD.IADD R5, R5, 0x1, -R2 ;  /* 0x000000010505c824 */ /* 0x000fe200078e0a02 */
[----:B------:R-:W-:Y:S01]  /*1150*/  ISETP.GE.AND P0, PT, R12, RZ, PT ;  /* 0x000000ff0c00720c */ /* 0x000fe20003f06270 */
[----:B-1----:R-:W-:Y:S01]  /*1160*/  IMAD.MOV.U32 R16, RZ, RZ, R11 ;  /* 0x000000ffff107224 */ /* 0x002fe200078e000b */
[----:B------:R-:W-:Y:S01]  /*1170*/  IABS R140, R48 ;  /* 0x00000030008c7213 */ /* 0x000fe20000000000 */
[----:B--2---:R-:W-:Y:S01]  /*1180*/  IMAD.HI.U32 R4, R3, R10, RZ ;  /* 0x0000000a03047227 */ /* 0x004fe200078e00ff */
[----:B------:R-:W-:-:S02]  /*1190*/  ISETP.GT.U32.AND P4, PT, R2, R5, PT ;  /* 0x000000050200720c */ /* 0x000fc40003f84070 */
[----:B------:R-:W-:Y:S01]  /*11a0*/  @!P5 IADD3 R13, R13, -R2, RZ ;  /* 0x800000020d0dd210 */ /* 0x000fe20007ffe0ff */
[----:B------:R-:W-:Y:S01]  /*11b0*/  IMAD.MOV R9, RZ, RZ, -R4 ;  /* 0x000000ffff097224 */ /* 0x000fe200078e0a04 */
[----:B------:R-:W-:Y:S01]  /*11c0*/  @!P1 IADD3 R16, -R16, RZ, RZ ;  /* 0x000000ff10109210 */ /* 0x000fe20007ffe1ff */
[----:B------:R-:W-:Y:S01]  /*11d0*/  IMAD R7, R2, R7, R8 ;  /* 0x0000000702077224 */ /* 0x000fe200078e0208 */
[----:B------:R-:W-:Y:S01]  /*11e0*/  ISETP.GE.AND P5, PT, R14, RZ, PT ;  /* 0x000000ff0e00720c */ /* 0x000fe20003fa6270 */
[C---:B------:R-:W-:Y:S01]  /*11f0*/  IMAD R9, R2.reuse, R9, R10 ;  /* 0x0000000902097224 */ /* 0x040fe200078e020a */
[----:B------:R-:W-:Y:S01]  /*1200*/  IABS R10, R0 ;  /* 0x00000000000a7213 */ /* 0x000fe20000000000 */
[----:B------:R-:W-:Y:S01]  /*1210*/  IMAD.HI.U32 R6, R3, R15, RZ ;  /* 0x0000000f03067227 */ /* 0x000fe200078e00ff */
[C---:B------:R-:W-:Y:S01]  /*1220*/  ISETP.GT.U32.AND P1, PT, R2.reuse, R7, PT ;  /* 0x000000070200720c */ /* 0x040fe20003f24070 */
[----:B------:R1:W-:Y:S01]  /*1230*/  STL [R1+0x1c], R16 ;  /* 0x00001c1001007387 */ /* 0x0003e20000100800 */
[----:B------:R-:W-:Y:S01]  /*1240*/  IABS R171, R49 ;  /* 0x0000003100ab7213 */ /* 0x000fe20000000000 */
[----:B------:R-:W-:Y:S01]  /*1250*/  @!P4 IMAD.IADD R5, R5, 0x1, -R2 ;  /* 0x000000010505c824 */ /* 0x000fe200078e0a02 */
[----:B------:R-:W-:Y:S01]  /*1260*/  ISETP.GT.U32.AND P4, PT, R2, R9, PT ;  /* 0x000000090200720c */ /* 0x000fe20003f84070 */
[----:B------:R-:W-:Y:S01]  /*1270*/  IMAD.MOV R6, RZ, RZ, -R6 ;  /* 0x000000ffff067224 */ /* 0x000fe200078e0a06 */
[----:B------:R-:W-:Y:S01]  /*1280*/  IABS R202, R51 ;  /* 0x0000003300ca7213 */ /* 0x000fe20000000000 */
[----:B------:R-:W-:Y:S01]  /*1290*/  VIADD R14, R252, 0xb ;  /* 0x0000000bfc0e7836 */ /* 0x000fe20000000000 */
[----:B------:R-:W-:Y:S01]  /*12a0*/  MOV R19, R5 ;  /* 0x0000000500137202 */ /* 0x000fe20000000f00 */
[----:B------:R-:W-:-:S02]  /*12b0*/  IMAD.MOV.U32 R17, RZ, RZ, R13 ;  /* 0x000000ffff117224 */ /* 0x000fc400078e000d */
[----:B------:R-:W-:Y:S01]  /*12c0*/  IMAD R15, R2, R6, R15 ;  /* 0x00000006020f7224 */ /* 0x000fe200078e020f */
[----:B------:R-:W-:Y:S01]  /*12d0*/  IABS R12, R14 ;  /* 0x0000000e000c7213 */ /* 0x000fe20000000000 */
[----:B-1----:R-:W-:Y:S01]  /*12e0*/  VIADD R16, R252, 0xc ;  /* 0x0000000cfc107836 */ /* 0x002fe20000000000 */
[----:B------:R-:W-:Y:S01]  /*12f0*/  @!P3 IADD3 R17, -R17, RZ, RZ ;  /* 0x000000ff1111b210 */ /* 0x000fe20007ffe1ff */
[----:B------:R-:W-:Y:S01]  /*1300*/  @!P1 IMAD.IADD R7, R7, 0x1, -R2 ;  /* 0x0000000107079824 */ /* 0x000fe200078e0a02 */
[----:B------:R-:W-:Y:S01]  /*1310*/  ISETP.GE.AND P3, PT, R0, RZ, PT ;  /* 0x000000ff0000720c */ /* 0x000fe20003f66270 */
[----:B------:R-:W-:Y:S01]  /*1320*/  IMAD.HI.U32 R0, R3, R10, RZ ;  /* 0x0000000a03007227 */ /* 0x000fe200078e00ff */
[----:B------:R-:W-:Y:S01]  /*1330*/  @!P4 IADD3 R9, R9, -R2, RZ ;  /* 0x800000020909c210 */ /* 0x000fe20007ffe0ff */
[----:B------:R1:W-:Y:S01]  /*1340*/  STL [R1+0x18], R17 ;  /* 0x0000181101007387 */ /* 0x0003e20000100800 */
[----:B------:R-:W-:Y:S01]  /*1350*/  @!P6 IADD3 R19, -R19, RZ, RZ ;  /* 0x000000ff1313e210 */ /* 0x000fe20007ffe1ff */
[----:B------:R-:W-:Y:S01]  /*1360*/  IMAD.HI.U32 R4, R3, R12, RZ ;  /* 0x0000000c03047227 */ /* 0x000fe200078e00ff */
[----:B------:R-:W-:-:S02]  /*1370*/  ISETP.GT.U32.AND P4, PT, R2, R9, PT ;  /* 0x000000090200720c */ /* 0x000fc40003f84070 */
[C---:B------:R-:W-:Y:S01]  /*1380*/  ISETP.GT.U32.AND P6, PT, R2.reuse, R15, PT ;  /* 0x0000000f0200720c */ /* 0x040fe20003fc4070 */
[----:B------:R-:W-:Y:S01]  /*1390*/  IMAD.MOV R11, RZ, RZ, -R0 ;  /* 0x000000ffff0b7224 */ /* 0x000fe200078e0a00 */
[----:B------:R-:W-:Y:S01]  /*13a0*/  IABS R251, R16 ;  /* 0x0000001000fb7213 */ /* 0x000fe20000000000 */
[----:B------:R-:W-:Y:S01]  /*13b0*/  IMAD.MOV R13, RZ, RZ, -R4 ;  /* 0x000000ffff0d7224 */ /* 0x000fe200078e0a04 */
[C---:B------:R-:W-:Y:S01]  /*13c0*/  ISETP.GT.U32.AND P1, PT, R2.reuse, R7, PT ;  /* 0x000000070200720c */ /* 0x040fe20003f24070 */
[C---:B------:R-:W-:Y:S01]  /*13d0*/  IMAD R5, R2.reuse, R11, R10 ;  /* 0x0000000b02057224 */ /* 0x040fe200078e020a */
[----:B------:R2:W-:Y:S01]  /*13e0*/  STL [R1+0x14], R19 ;  /* 0x0000141301007387 */ /* 0x0005e20000100800 */
[----:B------:R-:W-:Y:S01]  /*13f0*/  IMAD R11, R2, R13, R12 ;  /* 0x0000000d020b7224 */ /* 0x000fe200078e020c */
[----:B------:R-:W-:Y:S01]  /*1400*/  IADD3 R12, R252, 0x11, RZ ;  /* 0x00000011fc0c7810 */ /* 0x000fe20007ffe0ff */
[----:B------:R-:W-:-:S03]  /*1410*/  IMAD.HI.U32 R6, R3, R251, RZ ;  /* 0x000000fb03067227 */ /* 0x000fc600078e00ff */
[----:B------:R-:W-:Y:S01]  /*1420*/  IABS R207, R12 ;  /* 0x0000000c00cf7213 */ /* 0x000fe20000000000 */
[--C-:B------:R-:W-:Y:S01]  /*1430*/  @!P4 IMAD.IADD R9, R9, 0x1, -R2.reuse ;  /* 0x000000010909c824 */ /* 0x100fe200078e0a02 */
[C---:B------:R-:W-:Y:S01]  /*1440*/  ISETP.GT.U32.AND P4, PT, R2.reuse, R5, PT ;  /* 0x000000050200720c */ /* 0x040fe20003f84070 */
[----:B------:R-:W-:Y:S01]  /*1450*/  @!P6 IMAD.IADD R15, R15, 0x1, -R2 ;  /* 0x000000010f0fe824 */ /* 0x000fe200078e0a02 */
[----:B------:R-:W-:Y:S01]  /*1460*/  ISETP.GT.U32.AND P6, PT, R2, R11, PT ;  /* 0x0000000b0200720c */ /* 0x000fe20003fc4070 */
[----:B------:R-:W-:Y:S02]  /*1470*/  IMAD.MOV R6, RZ, RZ, -R6 ;  /* 0x000000ffff067224 */ /* 0x000fe400078e0a06 */
[----:B------:R-:W-:-:S04]  /*1480*/  IMAD.HI.U32 R8, R3, R250, RZ ;  /* 0x000000fa03087227 */ /* 0x000fc800078e00ff */
[----:B------:R-:W-:Y:S02]  /*1490*/  IMAD R251, R2, R6, R251 ;  /* 0x0000000602fb7224 */ /* 0x000fe400078e02fb */
[----:B------:R-:W-:Y:S01]  /*14a0*/  @!P1 IMAD.IADD R7, R7, 0x1, -R2 ;  /* 0x0000000107079824 */ /* 0x000fe200078e0a02 */
[----:B------:R-:W-:Y:S01]  /*14b0*/  ISETP.GE.AND P1, PT, R14, RZ, PT ;  /* 0x000000ff0e00720c */ /* 0x000fe20003f26270 */
[C---:B------:R-:W-:Y:S01]  /*14c0*/  VIADD R6, R252.reuse, 0xe ;  /* 0x0000000efc067836 */ /* 0x040fe20000000000 */
[C---:B------:R-:W-:Y:S01]  /*14d0*/  IADD3 R14, R252.reuse, 0x81, RZ ;  /* 0x00000081fc0e7810 */ /* 0x040fe20007ffe0ff */
[----:B-1----:R-:W-:Y:S01]  /*14e0*/  IMAD.MOV R17, RZ, RZ, -R8 ;  /* 0x000000ffff117224 */ /* 0x002fe200078e0a08 */
[----:B------:R-:W-:Y:S01]  /*14f0*/  IADD3 R8, R252, 0xf, RZ ;  /* 0x0000000ffc087810 */ /* 0x000fe20007ffe0ff */
[--C-:B------:R-:W-:Y:S01]  /*1500*/  @!P4 IMAD.IADD R5, R5, 0x1, -R2.reuse ;  /* 0x000000010505c824 */ /* 0x100fe200078e0a02 */
[----:B------:R-:W-:Y:S01]  /*1510*/  IABS R113, R6 ;  /* 0x0000000600717213 */ /* 0x000fe20000000000 */
[----:B------:R-:W-:Y:S01]  /*1520*/  @!P6 IMAD.IADD R11, R11, 0x1, -R2 ;  /* 0x000000010b0be824 */ /* 0x000fe200078e0a02 */
[----:B--2---:R-:W-:Y:S01]  /*1530*/  MOV R19, R7 ;  /* 0x0000000700137202 */ /* 0x004fe20000000f00 */
[C---:B------:R-:W-:Y:S01]  /*1540*/  IMAD R250, R2.reuse, R17, R250 ;  /* 0x0000001102fa7224 */ /* 0x040fe200078e02fa */
[----:B------:R-:W-:Y:S01]  /*1550*/  IABS R146, R8 ;  /* 0x0000000800927213 */ /* 0x000fe20000000000 */
[----:B------:R-:W-:Y:S01]  /*1560*/  IMAD.HI.U32 R0, R3, R113, RZ ;  /* 0x0000007103007227 */ /* 0x000fe200078e00ff */
[----:B------:R-:W-:-:S02]  /*1570*/  ISETP.GT.U32.AND P4, PT, R2, R15, PT ;  /* 0x0000000f0200720c */ /* 0x000fc40003f84070 */
[C---:B------:R-:W-:Y:S01]  /*1580*/  ISETP.GT.U32.AND P6, PT, R2.reuse, R11, PT ;  /* 0x0000000b0200720c */ /* 0x040fe20003fc4070 */
[----:B------:R-:W-:Y:S01]  /*1590*/  @!P2 IMAD.MOV R19, RZ, RZ, -R19 ;  /* 0x000000ffff13a224 */ /* 0x000fe200078e0a13 */
[----:B------:R-:W-:Y:S01]  /*15a0*/  ISETP.GT.U32.AND P2, PT, R2, R5, PT ;  /* 0x000000050200720c */ /* 0x000fe20003f44070 */
[----:B------:R-:W-:Y:S01]  /*15b0*/  IMAD.HI.U32 R4, R3, R146, RZ ;  /* 0x0000009203047227 */ /* 0x000fe200078e00ff */
[----:B------:R-:W-:Y:S02]  /*15c0*/  IADD3 R0, -R0, RZ, RZ ;  /* 0x000000ff00007210 */ /* 0x000fe40007ffe1ff */
[----:B------:R-:W-:Y:S01]  /*15d0*/  STL [R1+0x10], R19 ;  /* 0x0000101301007387 */ /* 0x000fe20000100800 */
[----:B------:R-:W-:Y:S01]  /*15e0*/  IMAD.MOV R7, RZ, RZ, -R4 ;  /* 0x000000ffff077224 */ /* 0x000fe200078e0a04 */
[----:B------:R-:W-:Y:S01]  /*15f0*/  IABS R221, R14 ;  /* 0x0000000e00dd7213 */ /* 0x000fe20000000000 */
[----:B------:R-:W-:Y:S01]  /*1600*/  @!P0 IMAD.MOV R9, RZ, RZ, -R9 ;  /* 0x000000ffff098224 */ /* 0x000fe200078e0a09 */
[C---:B------:R-:W-:Y:S01]  /*1610*/  ISETP.GT.U32.AND P0, PT, R2.reuse, R251, PT ;  /* 0x000000fb0200720c */ /* 0x040fe20003f04070 */
[C---:B------:R-:W-:Y:S01]  /*1620*/  IMAD R113, R2.reuse, R0, R113 ;  /* 0x0000000002717224 */ /* 0x040fe200078e0271 */
[----:B------:R-:W-:Y:S01]  /*1630*/  @!P4 IADD3 R15, R15, -R2, RZ ;  /* 0x800000020f0fc210 */ /* 0x000fe20007ffe0ff */
[C---:B------:R-:W-:Y:S01]  /*1640*/  IMAD R146, R2.reuse, R7, R146 ;  /* 0x0000000702927224 */ /* 0x040fe200078e0292 */
[C---:B------:R-:W-:Y:S01]  /*1650*/  ISETP.GT.U32.AND P4, PT, R2.reuse, R250, PT ;  /* 0x000000fa0200720c */ /* 0x040fe20003f84070 */
[--C-:B------:R-:W-:Y:S01]  /*1660*/  @!P2 IMAD.IADD R5, R5, 0x1, -R2.reuse ;  /* 0x000000010505a824 */ /* 0x100fe200078e0a02 */
[C---:B------:R-:W-:Y:S01]  /*1670*/  ISETP.GT.U32.AND P2, PT, R2.reuse, R113, PT ;  /* 0x000000710200720c */ /* 0x040fe20003f44070 */
[--C-:B------:R-:W-:Y:S01]  /*1680*/  @!P6 IMAD.IADD R11, R11, 0x1, -R2.reuse ;  /* 0x000000010b0be824 */ /* 0x100fe200078e0a02 */
[----:B------:R-:W-:Y:S01]  /*1690*/  ISETP.GT.U32.AND P6, PT, R2, R146, PT ;  /* 0x000000920200720c */ /* 0x000fe20003fc4070 */
[----:B------:R-:W-:Y:S01]  /*16a0*/  VIADD R10, R252, 0x10 ;  /* 0x00000010fc0a7836 */ /* 0x000fe20000000000 */
[----:B------:R1:W-:Y:S01]  /*16b0*/  STL [R1+0xc], R9 ;  /* 0x00000c0901007387 */ /* 0x0003e20000100800 */
[----:B------:R-:W-:Y:S01]  /*16c0*/  IMAD.MOV.U32 R238, RZ, RZ, R15 ;  /* 0x000000ffffee7224 */ /* 0x000fe200078e000f */
[----:B------:R-:W-:Y:S01]  /*16d0*/  MOV R124, R11 ;  /* 0x0000000b007c7202 */ /* 0x000fe20000000f00 */
[----:B------:R-:W-:Y:S01]  /*16e0*/  @!P0 IMAD.IADD R251, R251, 0x1, -R2 ;  /* 0x00000001fbfb8824 */ /* 0x000fe200078e0a02 */
[----:B------:R-:W-:Y:S01]  /*16f0*/  IABS R177, R10 ;  /* 0x0000000a00b17213 */ /* 0x000fe20000000000 */
[----:B------:R-:W-:Y:S01]  /*1700*/  IMAD.HI.U32 R4, R3, R207, RZ ;  /* 0x000000cf03047227 */ /* 0x000fe200078e00ff */
[----:B------:R-:W-:-:S02]  /*1710*/  ISETP.GE.AND P0, PT, R16, RZ, PT ;  /* 0x000000ff1000720c */ /* 0x000fc40003f06270 */
[-C--:B------:R-:W-:Y:S01]  /*1720*/  @!P4 IADD3 R250, R250, -R2.reuse, RZ ;  /* 0x80000002fafac210 */ /* 0x080fe20007ffe0ff */
[----:B------:R-:W-:Y:S01]  /*1730*/  @!P5 IMAD.MOV R238, RZ, RZ, -R238 ;  /* 0x000000ffffeed224 */ /* 0x000fe200078e0aee */
[-C--:B------:R-:W-:Y:S01]  /*1740*/  @!P2 IADD3 R113, R113, -R2.reuse, RZ ;  /* 0x800000027171a210 */ /* 0x080fe20007ffe0ff */
[----:B------:R-:W-:Y:S01]  /*1750*/  VIADD R7, R252, 0x12 ;  /* 0x00000012fc077836 */ /* 0x000fe20000000000 */
[----:B------:R-:W-:Y:S01]  /*1760*/  @!P6 IADD3 R146, R146, -R2, RZ ;  /* 0x800000029292e210 */ /* 0x000fe20007ffe0ff */
[----:B------:R-:W-:Y:S01]  /*1770*/  IMAD.HI.U32 R0, R3, R177, RZ ;  /* 0x000000b103007227 */ /* 0x000fe200078e00ff */
[C---:B------:R-:W-:Y:S01]  /*1780*/  ISETP.GT.U32.AND P2, PT, R2.reuse, R251, PT ;  /* 0x000000fb0200720c */ /* 0x040fe20003f44070 */
[----:B------:R-:W-:Y:S01]  /*1790*/  STL [R1+0x2c50], R238 ;  /* 0x002c50ee01007387 */ /* 0x000fe20000100800 */
[C---:B------:R-:W-:Y:S01]  /*17a0*/  ISETP.GT.U32.AND P6, PT, R2.reuse, R250, PT ;  /* 0x000000fa0200720c */ /* 0x040fe20003fc4070 */
[----:B------:R-:W-:Y:S01]  /*17b0*/  IMAD.MOV.U32 R244, RZ, RZ, R5 ;  /* 0x000000fffff47224 */ /* 0x000fe200078e0005 */
[----:B------:R-:W-:Y:S01]  /*17c0*/  ISETP.GT.U32.AND P5, PT, R2, R113, PT ;  /* 0x000000710200720c */ /* 0x000fe20003fa4070 */
[----:B-1----:R-:W-:Y:S01]  /*17d0*/  VIADD R9, R252, 0x13 ;  /* 0x00000013fc097836 */ /* 0x002fe20000000000 */
[----:B------:R-:W-:Y:S01]  /*17e0*/  IADD3 R4, -R4, RZ, RZ ;  /* 0x000000ff04047210 */ /* 0x000fe20007ffe1ff */
[----:B------:R-:W-:Y:S01]  /*17f0*/  IMAD.MOV R0, RZ, RZ, -R0 ;  /* 0x000000ffff007224 */ /* 0x000fe200078e0a00 */
[----:B------:R-:W-:Y:S01]  /*1800*/  IABS R245, R7 ;  /* 0x0000000700f57213 */ /* 0x000fe20000000000 */
[----:B------:R-:W-:Y:S01]  /*1810*/  @!P3 IMAD.MOV R244, RZ, RZ, -R244 ;  /* 0x000000fffff4b224 */ /* 0x000fe200078e0af4 */
[C---:B------:R-:W-:Y:S01]  /*1820*/  ISETP.GT.U32.AND P3, PT, R2.reuse, R146, PT ;  /* 0x000000920200720c */ /* 0x040fe20003f64070 */
[----:B------:R-:W-:Y:S01]  /*1830*/  IMAD R207, R2, R4, R207 ;  /* 0x0000000402cf7224 */ /* 0x000fe200078e02cf */
[----:B------:R-:W-:Y:S01]  /*1840*/  IABS R23, R9 ;  /* 0x0000000900177213 */ /* 0x000fe20000000000 */
[--C-:B------:R-:W-:Y:S01]  /*1850*/  @!P2 IMAD.IADD R251, R251, 0x1, -R2.reuse ;  /* 0x00000001fbfba824 */ /* 0x100fe200078e0a02 */
[----:B------:R-:W-:Y:S01]  /*1860*/  ISETP.GE.AND P2, PT, R6, RZ, PT ;  /* 0x000000ff0600720c */ /* 0x000fe20003f46270 */
[----:B------:R-:W-:Y:S01]  /*1870*/  IMAD R177, R2, R0, R177 ;  /* 0x0000000002b17224 */ /* 0x000fe200078e02b1 */
[----:B------:R-:W-:Y:S01]  /*1880*/  @!P6 IADD3 R250, R250, -R2, RZ ;  /* 0x80000002fafae210 */ /* 0x000fe20007ffe0ff */
[----:B------:R-:W-:Y:S01]  /*1890*/  IMAD.HI.U32 R0, R3, R245, RZ ;  /* 0x000000f503007227 */ /* 0x000fe200078e00ff */
[----:B------:R-:W-:Y:S01]  /*18a0*/  ISETP.GT.U32.AND P6, PT, R2, R207, PT ;  /* 0x000000cf0200720c */ /* 0x000fe20003fc4070 */
[----:B------:R-:W-:Y:S01]  /*18b0*/  STL [R1+0x2c54], R244 ;  /* 0x002c54f401007387 */ /* 0x000fe20000100800 */
[----:B------:R-:W-:Y:S01]  /*18c0*/  ISETP.GE.AND P4, PT, R18, RZ, PT ;  /* 0x000000ff1200720c */ /* 0x000fe20003f86270 */
[----:B------:R-:W-:Y:S01]  /*18d0*/  @!P5 IMAD.IADD R113, R113, 0x1, -R2 ;  /* 0x000000017171d824 */ /* 0x000fe200078e0a02 */
[----:B------:R-:W-:Y:S01]  /*18e0*/  ISETP.GE.AND P5, PT, R8, RZ, PT ;  /* 0x000000ff0800720c */ /* 0x000fe20003fa6270 */
[----:B------:R-:W-:Y:S01]  /*18f0*/  IMAD.HI.U32 R4, R3, R23, RZ ;  /* 0x0000001703047227 */ /* 0x000fe200078e00ff */
[----:B------:R-:W-:-:S02]  /*1900*/  IADD3 R5, R252, 0x16, RZ ;  /* 0x00000016fc057810 */ /* 0x000fc40007ffe0ff */
[----:B------:R-:W-:Y:S01]  /*1910*/  IADD3 R16, R252, 0x83, RZ ;  /* 0x00000083fc107810 */ /* 0x000fe20007ffe0ff */
[----:B------:R-:W-:Y:S01]  /*1920*/  IMAD.MOV R0, RZ, RZ, -R0 ;  /* 0x000000ffff007224 */ /* 0x000fe200078e0a00 */
[----:B------:R-:W-:Y:S01]  /*1930*/  @!P2 IADD3 R113, -R113, RZ, RZ ;  /* 0x000000ff7171a210 */ /* 0x000fe20007ffe1ff */
[----:B------:R-:W-:Y:S01]  /*1940*/  IMAD.MOV R4, RZ, RZ, -R4 ;  /* 0x000000ffff047224 */ /* 0x000fe200078e0a04 */
[----:B------:R-:W-:Y:S01]  /*1950*/  IABS R114, R5 ;  /* 0x0000000500727213 */ /* 0x000fe20000000000 */
[----:B------:R-:W-:Y:S01]  /*1960*/  @!P1 IMAD.MOV R124, RZ, RZ, -R124 ;  /* 0x000000ffff7c9224 */ /* 0x000fe200078e0a7c */
[C---:B------:R-:W-:Y:S01]  /*1970*/  ISETP.GT.U32.AND P1, PT, R2.reuse, R177, PT ;  /* 0x000000b10200720c */ /* 0x040fe20003f24070 */
[----:B------:R-:W-:Y:S01]  /*1980*/  IMAD R245, R2, R0, R245 ;  /* 0x0000000002f57224 */ /* 0x000fe200078e02f5 */
[----:B------:R-:W-:Y:S01]  /*1990*/  @!P6 IADD3 R207, R207, -R2, RZ ;  /* 0x80000002cfcfe210 */ /* 0x000fe20007ffe0ff */
[----:B------:R-:W-:Y:S01]  /*19a0*/  @!P3 IMAD.IADD R146, R146, 0x1, -R2 ;  /* 0x000000019292b824 */ /* 0x000fe200078e0a02 */
[----:B------:R-:W-:Y:S01]  /*19b0*/  ISETP.GE.AND P3, PT, R10, RZ, PT ;  /* 0x000000ff0a00720c */ /* 0x000fe20003f66270 */
[C---:B------:R-:W-:Y:S01]  /*19c0*/  IMAD R23, R2.reuse, R4, R23 ;  /* 0x0000000402177224 */ /* 0x040fe200078e0217 */
[----:B------:R-:W-:Y:S01]  /*19d0*/  ISETP.GT.U32.AND P2, PT, R2, R245, PT ;  /* 0x000000f50200720c */ /* 0x000fe20003f44070 */
[----:B------:R-:W-:Y:S01]  /*19e0*/  @!P4 IMAD.MOV R250, RZ, RZ, -R250 ;  /* 0x000000fffffac224 */ /* 0x000fe200078e0afa */
[----:B------:R-:W-:Y:S01]  /*19f0*/  @!P5 IADD3 R146, -R146, RZ, RZ ;  /* 0x000000ff9292d210 */ /* 0x000fe20007ffe1ff */
[----:B------:R-:W-:Y:S01]  /*1a00*/  VIADD R0, R252, 0x14 ;  /* 0x00000014fc007836 */ /* 0x000fe20000000000 */
[C---:B------:R-:W-:Y:S01]  /*1a10*/  ISETP.GT.U32.AND P4, PT, R2.reuse, R207, PT ;  /* 0x000000cf0200720c */ /* 0x040fe20003f84070 */
[----:B------:R-:W-:Y:S01]  /*1a20*/  @!P0 IMAD.MOV R251, RZ, RZ, -R251 ;  /* 0x000000fffffb8224 */ /* 0x000fe200078e0afb */
[----:B------:R-:W-:Y:S01]  /*1a30*/  ISETP.GT.U32.AND P5, PT, R2, R23, PT ;  /* 0x000000170200720c */ /* 0x000fe20003fa4070 */
[C---:B------:R-:W-:Y:S01]  /*1a40*/  VIADD R4, R252.reuse, 0x15 ;  /* 0x00000015fc047836 */ /* 0x040fe20000000000 */
[----:B------:R-:W-:Y:S01]  /*1a50*/  @!P1 IADD3 R177, R177, -R2, RZ ;  /* 0x80000002b1b19210 */ /* 0x000fe20007ffe0ff */
[C---:B------:R-:W-:Y:S01]  /*1a60*/  VIADD R6, R252.reuse, 0x19 ;  /* 0x00000019fc067836 */ /* 0x040fe20000000000 */
[----:B------:R-:W-:Y:S01]  /*1a70*/  IABS R53, R0 ;  /* 0x0000000000357213 */ /* 0x000fe20000000000 */
[----:B------:R-:W-:Y:S01]  /*1a80*/  VIADD R8, R252, 0x1a ;  /* 0x0000001afc087836 */ /* 0x000fe20000000000 */
[----:B------:R-:W-:Y:S01]  /*1a90*/  ISETP.GT.U32.AND P0, PT, R2, R177, PT ;  /* 0x000000b10200720c */ /* 0x000fe20003f04070 */
[C---:B------:R-:W-:Y:S01]  /*1aa0*/  VIADD R10, R252.reuse, 0x1c ;  /* 0x0000001cfc0a7836 */ /* 0x040fe20000000000 */
[----:B------:R-:W-:Y:S01]  /*1ab0*/  @!P2 IADD3 R245, R245, -R2, RZ ;  /* 0x80000002f5f5a210 */ /* 0x000fe20007ffe0ff */
[----:B------:R-:W-:Y:S01]  /*1ac0*/  VIADD R11, R252, 0x1d ;  /* 0x0000001dfc0b7836 */ /* 0x000fe20000000000 */
[----:B------:R-:W-:Y:S01]  /*1ad0*/  IABS R83, R4 ;  /* 0x0000000400537213 */ /* 0x000fe20000000000 */
[--C-:B------:R-:W-:Y:S01]  /*1ae0*/  @!P4 IMAD.IADD R207, R207, 0x1, -R2.reuse ;  /* 0x00000001cfcfc824 */ /* 0x100fe200078e0a02 */
[----:B------:R-:W-:Y:S01]  /*1af0*/  ISETP.GE.AND P4, PT, R0, RZ, PT ;  /* 0x000000ff0000720c */ /* 0x000fe20003f86270 */
[----:B------:R-:W-:Y:S01]  /*1b00*/  @!P5 IMAD.IADD R23, R23, 0x1, -R2 ;  /* 0x000000011717d824 */ /* 0x000fe200078e0a02 */
[----:B------:R-:W-:Y:S01]  /*1b10*/  ISETP.GT.U32.AND P5, PT, R2, R245, PT ;  /* 0x000000f50200720c */ /* 0x000fe20003fa4070 */
[----:B------:R-:W-:Y:S01]  /*1b20*/  IMAD.HI.U32 R0, R3, R53, RZ ;  /* 0x0000003503007227 */ /* 0x000fe200078e00ff */
[----:B------:R-:W-:Y:S01]  /*1b30*/  ISETP.GE.AND P6, PT, R7, RZ, PT ;  /* 0x000000ff0700720c */ /* 0x000fe20003fc6270 */
[----:B------:R-:W-:Y:S01]  /*1b40*/  STL [R1+0x2c58], R124 ;  /* 0x002c587c01007387 */ /* 0x000fe20000100800 */
[----:B------:R-:W-:Y:S01]  /*1b50*/  ISETP.GE.AND P2, PT, R4, RZ, PT ;  /* 0x000000ff0400720c */ /* 0x000fe20003f46270 */
[----:B------:R-:W-:Y:S01]  /*1b60*/  IMAD.MOV R0, RZ, RZ, -R0 ;  /* 0x000000ffff007224 */ /* 0x000fe200078e0a00 */
[----:B------:R-:W-:Y:S01]  /*1b70*/  ISETP.GE.AND P1, PT, R12, RZ, PT ;  /* 0x000000ff0c00720c */ /* 0x000fe20003f26270 */
[--C-:B------:R-:W-:Y:S01]  /*1b80*/  @!P0 IMAD.IADD R177, R177, 0x1, -R2.reuse ;  /* 0x00000001b1b18824 */ /* 0x100fe200078e0a02 */
[----:B------:R-:W-:Y:S01]  /*1b90*/  ISETP.GE.AND P0, PT, R9, RZ, PT ;  /* 0x000000ff0900720c */ /* 0x000fe20003f06270 */
[C---:B------:R-:W-:Y:S01]  /*1ba0*/  IMAD R53, R2.reuse, R0, R53 ;  /* 0x0000000002357224 */ /* 0x040fe200078e0235 */
[----:B------:R-:W-:Y:S01]  /*1bb0*/  IABS R208, R6 ;  /* 0x0000000600d07213 */ /* 0x000fe20000000000 */
[----:B------:R-:W-:Y:S01]  /*1bc0*/  IMAD.HI.U32 R4, R3, R83, RZ ;  /* 0x0000005303047227 */ /* 0x000fe200078e00ff */
[----:B------:R-:W-:Y:S01]  /*1bd0*/  IABS R246, R8 ;  /* 0x0000000800f67213 */ /* 0x000fe20000000000 */
[----:B------:R-:W-:Y:S01]  /*1be0*/  STL [R1+0x2c5c], R251 ;  /* 0x002c5cfb01007387 */ /* 0x000fe20000100800 */
[----:B------:R-:W-:Y:S01]  /*1bf0*/  IABS R54, R10 ;  /* 0x0000000a00367213 */ /* 0x000fe20000000000 */
[----:B------:R-:W-:Y:S01]  /*1c00*/  @!P3 IMAD.MOV R177, RZ, RZ, -R177 ;  /* 0x000000ffffb1b224 */ /* 0x000fe200078e0ab1 */
[C---:B------:R-:W-:Y:S01]  /*1c10*/  ISETP.GT.U32.AND P3, PT, R2.reuse, R23, PT ;  /* 0x000000170200720c */ /* 0x040fe20003f64070 */
[----:B------:R-:W-:Y:S01]  /*1c20*/  @!P5 IMAD.IADD R245, R245, 0x1, -R2 ;  /* 0x00000001f5f5d824 */ /* 0x000fe200078e0a02 */
[----:B------:R-:W-:Y:S01]  /*1c30*/  ISETP.GT.U32.AND P5, PT, R2, R53, PT ;  /* 0x000000350200720c */ /* 0x000fe20003fa4070 */
[----:B------:R-:W-:Y:S01]  /*1c40*/  IMAD.MOV R4, RZ, RZ, -R4 ;  /* 0x000000ffff047224 */ /* 0x000fe200078e0a04 */
[----:B------:R-:W-:Y:S01]  /*1c50*/  @!P1 IADD3 R207, -R207, RZ, RZ ;  /* 0x000000ffcfcf9210 */ /* 0x000fe20007ffe1ff */
[----:B------:R-:W-:Y:S01]  /*1c60*/  VIADD R0, R252, 0x17 ;  /* 0x00000017fc007836 */ /* 0x000fe20000000000 */
[----:B------:R-:W-:Y:S01]  /*1c70*/  ISETP.GE.AND P1, PT, R5, RZ, PT ;  /* 0x000000ff0500720c */ /* 0x000fe20003f26270 */
[----:B------:R-:W-:Y:S01]  /*1c80*/  IMAD R83, R2, R4, R83 ;  /* 0x0000000402537224 */ /* 0x000fe200078e0253 */
[----:B------:R-:W-:Y:S01]  /*1c90*/  IABS R84, R11 ;  /* 0x0000000b00547213 */ /* 0x000fe20000000000 */
[----:B------:R-:W-:Y:S01]  /*1ca0*/  @!P6 IMAD.MOV R245, RZ, RZ, -R245 ;  /* 0x000000fffff5e224 */ /* 0x000fe200078e0af5 */
[----:B------:R-:W-:Y:S01]  /*1cb0*/  IABS R147, R0 ;  /* 0x0000000000937213 */ /* 0x000fe20000000000 */
[----:B------:R-:W-:Y:S01]  /*1cc0*/  VIADD R4, R252, 0x18 ;  /* 0x00000018fc047836 */ /* 0x000fe20000000000 */
[----:B------:R-:W-:Y:S01]  /*1cd0*/  ISETP.GT.U32.AND P6, PT, R2, R83, PT ;  /* 0x000000530200720c */ /* 0x000fe20003fc4070 */
[----:B------:R-:W-:Y:S01]  /*1ce0*/  VIADD R9, R252, 0x1b ;  /* 0x0000001bfc097836 */ /* 0x000fe20000000000 */
[----:B------:R-:W-:Y:S01]  /*1cf0*/  @!P3 IADD3 R23, R23, -R2, RZ ;  /* 0x800000021717b210 */ /* 0x000fe20007ffe0ff */
[----:B------:R-:W-:Y:S01]  /*1d00*/  @!P5 IMAD.IADD R53, R53, 0x1, -R2 ;  /* 0x000000013535d824 */ /* 0x000fe200078e0a02 */
[----:B------:R-:W-:Y:S01]  /*1d10*/  ISETP.GE.AND P3, PT, R0, RZ, PT ;  /* 0x000000ff0000720c */ /* 0x000fe20003f66270 */
[C---:B------:R-:W-:Y:S01]  /*1d20*/  IMAD.HI.U32 R0, R3.reuse, R114, RZ ;  /* 0x0000007203007227 */ /* 0x040fe200078e00ff */
[----:B------:R-:W-:Y:S01]  /*1d30*/  IABS R178, R4 ;  /* 0x0000000400b27213 */ /* 0x000fe20000000000 */
[----:B------:R1:W-:Y:S01]  /*1d40*/  STL [R1+0x2c64], R250 ;  /* 0x002c64fa01007387 */ /* 0x0003e20000100800 */
[----:B------:R-:W-:Y:S01]  /*1d50*/  ISETP.GT.U32.AND P5, PT, R2, R53, PT ;  /* 0x000000350200720c */ /* 0x000fe20003fa4070 */
[----:B------:R-:W-:Y:S01]  /*1d60*/  VIADD R12, R252, 0x3b ;  /* 0x0000003bfc0c7836 */ /* 0x000fe20000000000 */
[----:B------:R-:W-:Y:S01]  /*1d70*/  IADD3 R5, -R0, RZ, RZ ;  /* 0x000000ff00057210 */ /* 0x000fe20007ffe1ff */
[----:B------:R-:W-:Y:S01]  /*1d80*/  IMAD.HI.U32 R0, R3, R147, RZ ;  /* 0x0000009303007227 */ /* 0x000fe200078e00ff */
[----:B------:R-:W-:Y:S01]  /*1d90*/  @!P0 IADD3 R23, -R23, RZ, RZ ;  /* 0x000000ff17178210 */ /* 0x000fe20007ffe1ff */
[----:B------:R2:W-:Y:S01]  /*1da0*/  STL [R1+0x2c68], R113 ;  /* 0x002c687101007387 */ /* 0x0005e20000100800 */
[----:B------:R-:W-:Y:S01]  /*1db0*/  @!P6 IADD3 R83, R83, -R2, RZ ;  /* 0x800000025353e210 */ /* 0x000fe20007ffe0ff */
[----:B------:R-:W-:Y:S01]  /*1dc0*/  IMAD.MOV R0, RZ, RZ, -R0 ;  /* 0x000000ffff007224 */ /* 0x000fe200078e0a00 */
[----:B------:R-:W-:Y:S01]  /*1dd0*/  ISETP.GE.AND P0, PT, R4, RZ, PT ;  /* 0x000000ff0400720c */ /* 0x000fe20003f06270 */
[C---:B------:R-:W-:Y:S01]  /*1de0*/  IMAD R114, R2.reuse, R5, R114 ;  /* 0x0000000502727224 */ /* 0x040fe200078e0272 */
[C---:B------:R-:W-:Y:S01]  /*1df0*/  ISETP.GT.U32.AND P6, PT, R2.reuse, R83, PT ;  /* 0x000000530200720c */ /* 0x040fe20003fc4070 */
[----:B------:R-:W-:Y:S01]  /*1e00*/  IMAD R147, R2, R0, R147 ;  /* 0x0000000002937224 */ /* 0x000fe200078e0293 */
[----:B------:R-:W-:Y:S01]  /*1e10*/  IABS R24, R9 ;  /* 0x0000000900187213 */ /* 0x000fe20000000000 */
[C---:B------:R-:W-:Y:S01]  /*1e20*/  IMAD.HI.U32 R0, R3.reuse, R178, RZ ;  /* 0x000000b203007227 */ /* 0x040fe200078e00ff */
[----:B------:R-:W-:Y:S01]  /*1e30*/  IABS R28, R12 ;  /* 0x0000000c001c7213 */ /* 0x000fe20000000000 */
[----:B------:R-:W-:Y:S01]  /*1e40*/  STL [R1+0x2c70], R146 ;  /* 0x002c709201007387 */ /* 0x000fe20000100800 */
[----:B------:R-:W-:Y:S01]  /*1e50*/  IABS R37, R16 ;  /* 0x0000001000257213 */ /* 0x000fe20000000000 */
[----:B------:R-:W-:Y:S01]  /*1e60*/  IMAD.HI.U32 R4, R3, R208, RZ ;  /* 0x000000d003047227 */ /* 0x000fe200078e00ff */
[C---:B-1----:R-:W-:Y:S01]  /*1e70*/  IADD3 R250, R252.reuse, 0xf7, RZ ;  /* 0x000000f7fcfa7810 */ /* 0x042fe20007ffe0ff */
[----:B------:R1:W-:Y:S01]  /*1e80*/  STL [R1+0x2c74], R177 ;  /* 0x002c74b101007387 */ /* 0x0003e20000100800 */
[----:B------:R-:W-:Y:S01]  /*1e90*/  IADD3 R124, R252, 0xfa, RZ ;  /* 0x000000fafc7c7810 */ /* 0x000fe20007ffe0ff */
[----:B------:R-:W-:Y:S01]  /*1ea0*/  @!P5 IMAD.IADD R53, R53, 0x1, -R2 ;  /* 0x000000013535d824 */ /* 0x000fe200078e0a02 */
[----:B------:R-:W-:Y:S01]  /*1eb0*/  ISETP.GT.U32.AND P5, PT, R2, R114, PT ;  /* 0x000000720200720c */ /* 0x000fe20003fa4070 */
[----:B------:R-:W-:Y:S01]  /*1ec0*/  IMAD.MOV R5, RZ, RZ, -R0 ;  /* 0x000000ffff057224 */ /* 0x000fe200078e0a00 */
[----:B------:R-:W-:Y:S01]  /*1ed0*/  IADD3 R7, -R4, RZ, RZ ;  /* 0x000000ff04077210 */ /* 0x000fe20007ffe1ff */
[----:B------:R-:W-:Y:S01]  /*1ee0*/  @!P6 IMAD.IADD R83, R83, 0x1, -R2 ;  /* 0x000000015353e824 */ /* 0x000fe200078e0a02 */
[----:B------:R-:W-:Y:S01]  /*1ef0*/  IABS R175, R250 ;  /* 0x000000fa00af7213 */ /* 0x000fe20000000000 */
[----:B------:R-:W-:Y:S01]  /*1f00*/  IMAD R178, R2, R5, R178 ;  /* 0x0000000502b27224 */ /* 0x000fe200078e02b2 */
[----:B------:R-:W-:Y:S01]  /*1f10*/  IADD3 R238, R252, 0xfc, RZ ;  /* 0x000000fcfcee7810 */ /* 0x000fe20007ffe0ff */
[----:B------:R-:W-:-:S02]  /*1f20*/  IMAD R208, R2, R7, R208 ;  /* 0x0000000702d07224 */ /* 0x000fc400078e02d0 */
[----:B------:R-:W-:Y:S01]  /*1f30*/  @!P4 IMAD.MOV R53, RZ, RZ, -R53 ;  /* 0x000000ffff35c224 */ /* 0x000fe200078e0a35 */
[C---:B------:R-:W-:Y:S01]  /*1f40*/  ISETP.GT.U32.AND P6, PT, R2.reuse, R178, PT ;  /* 0x000000b20200720c */ /* 0x040fe20003fc4070 */
[C---:B------:R-:W-:Y:S01]  /*1f50*/  IMAD.HI.U32 R0, R3.reuse, R246, RZ ;  /* 0x000000f603007227 */ /* 0x040fe200078e00ff */
[----:B------:R-:W-:Y:S02]  /*1f60*/  ISETP.GT.U32.AND P4, PT, R2, R147, PT ;  /* 0x000000930200720c */ /* 0x000fe40003f84070 */
[----:B------:R-:W-:Y:S01]  /*1f70*/  @!P5 IADD3 R114, R114, -R2, RZ ;  /* 0x800000027272d210 */ /* 0x000fe20007ffe0ff */
[----:B------:R-:W-:Y:S01]  /*1f80*/  @!P2 IMAD.MOV R83, RZ, RZ, -R83 ;  /* 0x000000ffff53a224 */ /* 0x000fe200078e0a53 */
[----:B------:R-:W-:Y:S01]  /*1f90*/  ISETP.GT.U32.AND P5, PT, R2, R208, PT ;  /* 0x000000d00200720c */ /* 0x000fe20003fa4070 */
[----:B------:R-:W-:Y:S01]  /*1fa0*/  IMAD.HI.U32 R4, R3, R84, RZ ;  /* 0x0000005403047227 */ /* 0x000fe200078e00ff */
[----:B------:R-:W-:-:S03]  /*1fb0*/  IADD3 R5, -R0, RZ, RZ ;  /* 0x000000ff00057210 */ /* 0x000fc60007ffe1ff */
[----:B------:R-:W-:Y:S02]  /*1fc0*/  IMAD.HI.U32 R0, R3, R24, RZ ;  /* 0x0000001803007227 */ /* 0x000fe400078e00ff */
[----:B------:R-:W-:Y:S02]  /*1fd0*/  @!P6 IADD3 R178, R178, -R2, RZ ;  /* 0x80000002b2b2e210 */ /* 0x000fe40007ffe0ff */
[----:B------:R-:W-:Y:S01]  /*1fe0*/  @!P4 IMAD.IADD R147, R147, 0x1, -R2 ;  /* 0x000000019393c824 */ /* 0x000fe200078e0a02 */
[C---:B------:R-:W-:Y:S01]  /*1ff0*/  ISETP.GT.U32.AND P4, PT, R2.reuse, R114, PT ;  /* 0x000000720200720c */ /* 0x040fe20003f84070 */
[----:B------:R-:W-:Y:S01]  /*2000*/  IMAD R246, R2, R5, R246 ;  /* 0x0000000502f67224 */ /* 0x000fe200078e02f6 */
[----:B------:R-:W-:Y:S01]  /*2010*/  IADD3 R5, -R0, RZ, RZ ;  /* 0x000000ff00057210 */ /* 0x000fe20007ffe1ff */
[----:B------:R-:W-:Y:S01]  /*2020*/  @!P5 IMAD.IADD R208, R208, 0x1, -R2 ;  /* 0x00000001d0d0d824 */ /* 0x000fe200078e0a02 */
[C---:B------:R-:W-:Y:S01]  /*2030*/  ISETP.GT.U32.AND P5, PT, R2.reuse, R178, PT ;  /* 0x000000b20200720c */ /* 0x040fe20003fa4070 */
[----:B------:R-:W-:Y:S01]  /*2040*/  IMAD.HI.U32 R0, R3, R54, RZ ;  /* 0x0000003603007227 */ /* 0x000fe200078e00ff */
[----:B------:R-:W-:-:S02]  /*2050*/  ISETP.GT.U32.AND P6, PT, R2, R147, PT ;  /* 0x000000930200720c */ /* 0x000fc40003fc4070 */
[C---:B------:R-:W-:Y:S01]  /*2060*/  ISETP.GT.U32.AND P2, PT, R2.reuse, R208, PT ;  /* 0x000000d00200720c */ /* 0x040fe20003f44070 */
[----:B------:R-:W-:Y:S01]  /*2070*/  IMAD R24, R2, R5, R24 ;  /* 0x0000000502187224 */ /* 0x000fe200078e0218 */
[----:B------:R-:W-:Y:S01]  /*2080*/  IADD3 R5, -R0, RZ, RZ ;  /* 0x000000ff00057210 */ /* 0x000fe20007ffe1ff */
[----:B------:R-:W-:Y:S01]  /*2090*/  IMAD.MOV R7, RZ, RZ, -R4 ;  /* 0x000000ffff077224 */ /* 0x000fe200078e0a04 */
[----:B------:R-:W-:Y:S01]  /*20a0*/  IADD3 R4, R252, 0x1f, RZ ;  /* 0x0000001ffc047810 */ /* 0x000fe20007ffe0ff */
[----:B------:R-:W-:Y:S01]  /*20b0*/  @!P4 IMAD.IADD R114, R114, 0x1, -R2 ;  /* 0x000000017272c824 */ /* 0x000fe200078e0a02 */
[C---:B------:R-:W-:Y:S01]  /*20c0*/  ISETP.GT.U32.AND P4, PT, R2.reuse, R246, PT ;  /* 0x000000f60200720c */ /* 0x040fe20003f84070 */
[----:B------:R-:W-:Y:S01]  /*20d0*/  IMAD R54, R2, R5, R54 ;  /* 0x0000000502367224 */ /* 0x000fe200078e0236 */
[----:B------:R-:W-:Y:S01]  /*20e0*/  IABS R148, R4 ;  /* 0x0000000400947213 */ /* 0x000fe20000000000 */
[--C-:B------:R-:W-:Y:S01]  /*20f0*/  @!P5 IMAD.IADD R178, R178, 0x1, -R2.reuse ;  /* 0x00000001b2b2d824 */ /* 0x100fe200078e0a02 */
[----:B------:R-:W-:Y:S01]  /*2100*/  ISETP.GT.U32.AND P5, PT, R2, R24, PT ;  /* 0x000000180200720c */ /* 0x000fe20003fa4070 */
[--C-:B------:R-:W-:Y:S01]  /*2110*/  @!P6 IMAD.IADD R147, R147, 0x1, -R2.reuse ;  /* 0x000000019393e824 */ /* 0x100fe200078e0a02 */
[----:B------:R-:W-:Y:S01]  /*2120*/  ISETP.GE.AND P6, PT, R6, RZ, PT ;  /* 0x000000ff0600720c */ /* 0x000fe20003fc6270 */
[----:B------:R-:W-:Y:S01]  /*2130*/  @!P2 IMAD.IADD R208, R208, 0x1, -R2 ;  /* 0x00000001d0d0a824 */ /* 0x000fe200078e0a02 */
[----:B------:R-:W-:Y:S01]  /*2140*/  IADD3 R6, R252, 0x1e, RZ ;  /* 0x0000001efc067810 */ /* 0x000fe20007ffe0ff */
[----:B------:R-:W-:Y:S01]  /*2150*/  IMAD R84, R2, R7, R84 ;  /* 0x0000000702547224 */ /* 0x000fe200078e0254 */
[----:B------:R-:W-:Y:S01]  /*2160*/  ISETP.GE.AND P2, PT, R8, RZ, PT ;  /* 0x000000ff0800720c */ /* 0x000fe20003f46270 */
[----:B------:R-:W-:Y:S01]  /*2170*/  @!P3 IMAD.MOV R147, RZ, RZ, -R147 ;  /* 0x000000ffff93b224 */ /* 0x000fe200078e0a93 */
[----:B------:R-:W-:Y:S01]  /*2180*/  IABS R115, R6 ;  /* 0x0000000600737213 */ /* 0x000fe20000000000 */
[----:B------:R-:W-:Y:S01]  /*2190*/  VIADD R7, R252, 0x20 ;  /* 0x00000020fc077836 */ /* 0x000fe20000000000 */
[----:B------:R-:W-:Y:S01]  /*21a0*/  ISETP.GT.U32.AND P3, PT, R2, R54, PT ;  /* 0x000000360200720c */ /* 0x000fe20003f64070 */
[--C-:B------:R-:W-:Y:S01]  /*21b0*/  @!P4 IMAD.IADD R246, R246, 0x1, -R2.reuse ;  /* 0x00000001f6f6c824 */ /* 0x100fe200078e0a02 */
[----:B------:R-:W-:Y:S01]  /*21c0*/  ISETP.GE.AND P4, PT, R9, RZ, PT ;  /* 0x000000ff0900720c */ /* 0x000fe20003f86270 */
[----:B------:R-:W-:Y:S01]  /*21d0*/  @!P5 IMAD.IADD R24, R24, 0x1, -R2 ;  /* 0x000000011818d824 */ /* 0x000fe200078e0a02 */
[----:B------:R-:W-:Y:S01]  /*21e0*/  IABS R179, R7 ;  /* 0x0000000700b37213 */ /* 0x000fe20000000000 */
[----:B------:R-:W-:Y:S01]  /*21f0*/  IMAD.HI.U32 R0, R3, R115, RZ ;  /* 0x0000007303007227 */ /* 0x000fe200078e00ff */
[----:B------:R-:W-:-:S02]  /*2200*/  @!P6 IADD3 R208, -R208, RZ, RZ ;  /* 0x000000ffd0d0e210 */ /* 0x000fc40007ffe1ff */
[----:B------:R-:W-:Y:S01]  /*2210*/  ISETP.GT.U32.AND P5, PT, R2, R24, PT ;  /* 0x000000180200720c */ /* 0x000fe20003fa4070 */
[----:B------:R-:W-:Y:S01]  /*2220*/  @!P1 IMAD.MOV R114, RZ, RZ, -R114 ;  /* 0x000000ffff729224 */ /* 0x000fe200078e0a72 */
[----:B------:R-:W-:Y:S01]  /*2230*/  IADD3 R0, -R0, RZ, RZ ;  /* 0x000000ff00007210 */ /* 0x000fe20007ffe1ff */
[----:B------:R-:W-:Y:S01]  /*2240*/  @!P0 IMAD.MOV R178, RZ, RZ, -R178 ;  /* 0x000000ffffb28224 */ /* 0x000fe200078e0ab2 */
[----:B------:R-:W-:Y:S01]  /*2250*/  ISETP.GT.U32.AND P6, PT, R2, R84, PT ;  /* 0x000000540200720c */ /* 0x000fe20003fc4070 */
[----:B------:R-:W-:Y:S01]  /*2260*/  @!P3 IMAD.IADD R54, R54, 0x1, -R2 ;  /* 0x000000013636b824 */ /* 0x000fe200078e0a02 */
[C---:B------:R-:W-:Y:S01]  /*2270*/  ISETP.GT.U32.AND P1, PT, R2.reuse, R246, PT ;  /* 0x000000f60200720c */ /* 0x040fe20003f24070 */
[----:B------:R-:W-:Y:S01]  /*2280*/  IMAD R115, R2, R0, R115 ;  /* 0x0000000002737224 */ /* 0x000fe200078e0273 */
[----:B------:R-:W-:Y:S01]  /*2290*/  ISETP.GE.AND P3, PT, R6, RZ, PT ;  /* 0x000000ff0600720c */ /* 0x000fe20003f66270 */
[----:B------:R-:W-:Y:S01]  /*22a0*/  IMAD.HI.U32 R0, R3, R148, RZ ;  /* 0x0000009403007227 */ /* 0x000fe200078e00ff */
[----:B------:R-:W-:-:S02]  /*22b0*/  ISETP.GE.AND P0, PT, R10, RZ, PT ;  /* 0x000000ff0a00720c */ /* 0x000fc40003f06270 */
[----:B------:R-:W-:Y:S01]  /*22c0*/  IADD3 R8, R252, 0x22, RZ ;  /* 0x00000022fc087810 */ /* 0x000fe20007ffe0ff */
[----:B------:R-:W-:Y:S01]  /*22d0*/  IMAD.MOV R5, RZ, RZ, -R0 ;  /* 0x000000ffff057224 */ /* 0x000fe200078e0a00 */
[-C--:B------:R-:W-:Y:S01]  /*22e0*/  @!P5 IADD3 R24, R24, -R2.reuse, RZ ;  /* 0x800000021818d210 */ /* 0x080fe20007ffe0ff */
[----:B------:R-:W-:Y:S01]  /*22f0*/  IMAD.HI.U32 R0, R3, R179, RZ ;  /* 0x000000b303007227 */ /* 0x000fe200078e00ff */
[----:B------:R-:W-:Y:S02]  /*2300*/  ISETP.GT.U32.AND P5, PT, R2, R115, PT ;  /* 0x000000730200720c */ /* 0x000fe40003fa4070 */
[----:B------:R-:W-:Y:S01]  /*2310*/  @!P6 IADD3 R84, R84, -R2, RZ ;  /* 0x800000025454e210 */ /* 0x000fe20007ffe0ff */
[----:B------:R-:W-:Y:S01]  /*2320*/  IMAD.MOV R0, RZ, RZ, -R0 ;  /* 0x000000ffff007224 */ /* 0x000fe200078e0a00 */
[----:B------:R-:W-:Y:S01]  /*2330*/  ISETP.GT.U32.AND P6, PT, R2, R54, PT ;  /* 0x000000360200720c */ /* 0x000fe20003fc4070 */
[----:B------:R-:W-:Y:S01]  /*2340*/  VIADD R6, R252, 0x21 ;  /* 0x00000021fc067836 */ /* 0x000fe20000000000 */
[----:B------:R-:W-:Y:S01]  /*2350*/  @!P4 IADD3 R24, -R24, RZ, RZ ;  /* 0x000000ff1818c210 */ /* 0x000fe20007ffe1ff */
[C---:B------:R-:W-:Y:S01]  /*2360*/  IMAD R179, R2.reuse, R0, R179 ;  /* 0x0000000002b37224 */ /* 0x040fe200078e02b3 */
[----:B------:R-:W-:Y:S01]  /*2370*/  IABS R247, R8 ;  /* 0x0000000800f77213 */ /* 0x000fe20000000000 */
[----:B------:R-:W-:Y:S01]  /*2380*/  IMAD R148, R2, R5, R148 ;  /* 0x0000000502947224 */ /* 0x000fe200078e0294 */
[----:B------:R-:W-:Y:S01]  /*2390*/  IABS R209, R6 ;  /* 0x0000000600d17213 */ /* 0x000fe20000000000 */
[--C-:B------:R-:W-:Y:S01]  /*23a0*/  @!P1 IMAD.IADD R246, R246, 0x1, -R2.reuse ;  /* 0x00000001f6f69824 */ /* 0x100fe200078e0a02 */
[----:B------:R-:W-:Y:S01]  /*23b0*/  ISETP.GE.AND P1, PT, R11, RZ, PT ;  /* 0x000000ff0b00720c */ /* 0x000fe20003f26270 */
[----:B------:R-:W-:Y:S01]  /*23c0*/  @!P5 IMAD.IADD R115, R115, 0x1, -R2 ;  /* 0x000000017373d824 */ /* 0x000fe200078e0a02 */
[----:B------:R-:W-:Y:S01]  /*23d0*/  IADD3 R10, R252, 0x39, RZ ;  /* 0x00000039fc0a7810 */ /* 0x000fe20007ffe0ff */
[----:B------:R-:W-:-:S02]  /*23e0*/  IMAD.HI.U32 R0, R3, R209, RZ ;  /* 0x000000d103007227 */ /* 0x000fc400078e00ff */
[----:B------:R-:W-:Y:S02]  /*23f0*/  @!P6 IADD3 R54, R54, -R2, RZ ;  /* 0x800000023636e210 */ /* 0x000fe40007ffe0ff */
[----:B------:R-:W-:Y:S01]  /*2400*/  ISETP.GT.U32.AND P5, PT, R2, R115, PT ;  /* 0x000000730200720c */ /* 0x000fe20003fa4070 */
[----:B------:R-:W-:Y:S01]  /*2410*/  VIADD R5, R252, 0x23 ;  /* 0x00000023fc057836 */ /* 0x000fe20000000000 */
[C---:B------:R-:W-:Y:S01]  /*2420*/  ISETP.GT.U32.AND P6, PT, R2.reuse, R148, PT ;  /* 0x000000940200720c */ /* 0x040fe20003fc4070 */
[----:B------:R-:W-:Y:S01]  /*2430*/  @!P2 IMAD.MOV R246, RZ, RZ, -R246 ;  /* 0x000000fffff6a224 */ /* 0x000fe200078e0af6 */
[C---:B------:R-:W-:Y:S01]  /*2440*/  ISETP.GT.U32.AND P2, PT, R2.reuse, R84, PT ;  /* 0x000000540200720c */ /* 0x040fe20003f44070 */
[----:B------:R-:W-:Y:S01]  /*2450*/  IMAD.MOV R0, RZ, RZ, -R0 ;  /* 0x000000ffff007224 */ /* 0x000fe200078e0a00 */
[----:B------:R-:W-:Y:S01]  /*2460*/  IABS R25, R5 ;  /* 0x0000000500197213 */ /* 0x000fe20000000000 */
[----:B------:R-:W-:Y:S01]  /*2470*/  @!P0 IMAD.MOV R54, RZ, RZ, -R54 ;  /* 0x000000ffff368224 */ /* 0x000fe200078e0a36 */
[----:B------:R-:W-:Y:S01]  /*2480*/  IABS R212, R10 ;  /* 0x0000000a00d47213 */ /* 0x000fe20000000000 */
[----:B------:R-:W-:-:S02]  /*2490*/  IMAD R209, R2, R0, R209 ;  /* 0x0000000002d17224 */ /* 0x000fc400078e02d1 */
[----:B------:R-:W-:Y:S02]  /*24a0*/  IMAD.HI.U32 R0, R3, R25, RZ ;  /* 0x0000001903007227 */ /* 0x000fe400078e00ff */
[-C--:B------:R-:W-:Y:S02]  /*24b0*/  @!P5 IADD3 R115, R115, -R2.reuse, RZ ;  /* 0x800000027373d210 */ /* 0x080fe40007ffe0ff */
[----:B------:R-:W-:Y:S01]  /*24c0*/  ISETP.GT.U32.AND P5, PT, R2, R179, PT ;  /* 0x000000b30200720c */ /* 0x000fe20003fa4070 */
[----:B------:R-:W-:Y:S01]  /*24d0*/  IMAD.MOV R0, RZ, RZ, -R0 ;  /* 0x000000ffff007224 */ /* 0x000fe200078e0a00 */
[----:B------:R-:W-:Y:S01]  /*24e0*/  @!P6 IADD3 R148, R148, -R2, RZ ;  /* 0x800000029494e210 */ /* 0x000fe20007ffe0ff */
[----:B------:R-:W-:Y:S01]  /*24f0*/  @!P2 IMAD.IADD R84, R84, 0x1, -R2 ;  /* 0x000000015454a824 */ /* 0x000fe200078e0a02 */
[C---:B------:R-:W-:Y:S01]  /*2500*/  ISETP.GT.U32.AND P0, PT, R2.reuse, R209, PT ;  /* 0x000000d10200720c */ /* 0x040fe20003f04070 */
[C---:B------:R-:W-:Y:S01]  /*2510*/  IMAD R25, R2.reuse, R0, R25 ;  /* 0x0000000002197224 */ /* 0x040fe200078e0219 */
[----:B------:R-:W-:Y:S01]  /*2520*/  ISETP.GT.U32.AND P4, PT, R2, R148, PT ;  /* 0x000000940200720c */ /* 0x000fe20003f84070 */
[----:B------:R-:W-:Y:S01]  /*2530*/  @!P3 IMAD.MOV R115, RZ, RZ, -R115 ;  /* 0x000000ffff73b224 */ /* 0x000fe200078e0a73 */
[----:B------:R-:W-:Y:S01]  /*2540*/  ISETP.GE.AND P2, PT, R4, RZ, PT ;  /* 0x000000ff0400720c */ /* 0x000fe20003f46270 */
[----:B------:R-:W-:Y:S01]  /*2550*/  IMAD.HI.U32 R4, R3, R247, RZ ;  /* 0x000000f703047227 */ /* 0x000fe200078e00ff */
[----:B------:R-:W-:-:S02]  /*2560*/  ISETP.GE.AND P6, PT, R7, RZ, PT ;  /* 0x000000ff0700720c */ /* 0x000fc40003fc6270 */
[----:B------:R-:W-:Y:S01]  /*2570*/  @!P1 IADD3 R84, -R84, RZ, RZ ;  /* 0x000000ff54549210 */ /* 0x000fe20007ffe1ff */
[----:B------:R-:W-:Y:S01]  /*2580*/  @!P5 IMAD.IADD R179, R179, 0x1, -R2 ;  /* 0x00000001b3b3d824 */ /* 0x000fe200078e0a02 */
[----:B------:R-:W-:Y:S01]  /*2590*/  ISETP.GE.AND P1, PT, R6, RZ, PT ;  /* 0x000000ff0600720c */ /* 0x000fe20003f26270 */
[C---:B------:R-:W-:Y:S01]  /*25a0*/  VIADD R7, R252.reuse, 0x24 ;  /* 0x00000024fc077836 */ /* 0x040fe20000000000 */
[----:B------:R-:W-:Y:S01]  /*25b0*/  IADD3 R6, R252, 0x26, RZ ;  /* 0x00000026fc067810 */ /* 0x000fe20007ffe0ff */
[----:B------:R-:W-:Y:S01]  /*25c0*/  IMAD.MOV R4, RZ, RZ, -R4 ;  /* 0x000000ffff047224 */ /* 0x000fe200078e0a04 */
[----:B------:R-:W-:Y:S01]  /*25d0*/  ISETP.GT.U32.AND P5, PT, R2, R179, PT ;  /* 0x000000b30200720c */ /* 0x000fe20003fa4070 */
[--C-:B------:R-:W-:Y:S01]  /*25e0*/  @!P4 IMAD.IADD R148, R148, 0x1, -R2.reuse ;  /* 0x000000019494c824 */ /* 0x100fe200078e0a02 */
[----:B------:R-:W-:Y:S01]  /*25f0*/  IABS R55, R7 ;  /* 0x0000000700377213 */ /* 0x000fe20000000000 */
[----:B------:R-:W-:Y:S01]  /*2600*/  @!P0 IMAD.IADD R209, R209, 0x1, -R2 ;  /* 0x00000001d1d18824 */ /* 0x000fe200078e0a02 */
[----:B------:R-:W-:Y:S01]  /*2610*/  IABS R116, R6 ;  /* 0x0000000600747213 */ /* 0x000fe20000000000 */
[----:B------:R-:W-:Y:S01]  /*2620*/  IMAD R247, R2, R4, R247 ;  /* 0x0000000402f77224 */ /* 0x000fe200078e02f7 */
[----:B------:R-:W-:Y:S01]  /*2630*/  @!P2 IADD3 R148, -R148, RZ, RZ ;  /* 0x000000ff9494a210 */ /* 0x000fe20007ffe1ff */
[----:B------:R-:W-:Y:S01]  /*2640*/  IMAD.HI.U32 R0, R3, R55, RZ ;  /* 0x0000003703007227 */ /* 0x000fe200078e00ff */
[----:B------:R-:W-:-:S02]  /*2650*/  ISETP.GT.U32.AND P2, PT, R2, R209, PT ;  /* 0x000000d10200720c */ /* 0x000fc40003f44070 */
[----:B------:R-:W-:Y:S01]  /*2660*/  IADD3 R4, R252, 0x25, RZ ;  /* 0x00000025fc047810 */ /* 0x000fe20007ffe0ff */
[----:B------:R-:W-:Y:S01]  /*2670*/  IMAD.MOV R0, RZ, RZ, -R0 ;  /* 0x000000ffff007224 */ /* 0x000fe200078e0a00 */
[C---:B------:R-:W-:Y:S01]  /*2680*/  ISETP.GT.U32.AND P3, PT, R2.reuse, R247, PT ;  /* 0x000000f70200720c */ /* 0x040fe20003f64070 */
[----:B------:R-:W-:Y:S01]  /*2690*/  @!P5 IMAD.IADD R179, R179, 0x1, -R2 ;  /* 0x00000001b3b3d824 */ /* 0x000fe200078e0a02 */
[C---:B------:R-:W-:Y:S01]  /*26a0*/  ISETP.GT.U32.AND P5, PT, R2.reuse, R25, PT ;  /* 0x000000190200720c */ /* 0x040fe20003fa4070 */
[----:B------:R-:W-:Y:S01]  /*26b0*/  IMAD R55, R2, R0, R55 ;  /* 0x0000000002377224 */ /* 0x000fe200078e0237 */
[----:B------:R-:W-:Y:S01]  /*26c0*/  IABS R85, R4 ;  /* 0x0000000400557213 */ /* 0x000fe20000000000 */
[----:B------:R-:W-:Y:S01]  /*26d0*/  @!P6 IMAD.MOV R179, RZ, RZ, -R179 ;  /* 0x000000ffffb3e224 */ /* 0x000fe200078e0ab3 */
[----:B------:R-:W-:Y:S01]  /*26e0*/  ISETP.GE.AND P4, PT, R8, RZ, PT ;  /* 0x000000ff0800720c */ /* 0x000fe20003f86270 */
[C---:B------:R-:W-:Y:S01]  /*26f0*/  VIADD R8, R252.reuse, 0x28 ;  /* 0x00000028fc087836 */ /* 0x040fe20000000000 */
[----:B------:R-:W-:Y:S01]  /*2700*/  ISETP.GE.AND P6, PT, R7, RZ, PT ;  /* 0x000000ff0700720c */ /* 0x000fe20003fc6270 */
[----:B------:R-:W-:Y:S01]  /*2710*/  IMAD.HI.U32 R0, R3, R85, RZ ;  /* 0x0000005503007227 */ /* 0x000fe200078e00ff */
[----:B------:R-:W-:-:S02]  /*2720*/  IADD3 R7, R252, 0x27, RZ ;  /* 0x00000027fc077810 */ /* 0x000fc40007ffe0ff */
[----:B------:R-:W-:Y:S01]  /*2730*/  IABS R180, R8 ;  /* 0x0000000800b47213 */ /* 0x000fe20000000000 */
[--C-:B------:R-:W-:Y:S01]  /*2740*/  @!P2 IMAD.IADD R209, R209, 0x1, -R2.reuse ;  /* 0x00000001d1d1a824 */ /* 0x100fe200078e0a02 */
[----:B------:R-:W-:Y:S01]  /*2750*/  ISETP.GT.U32.AND P2, PT, R2, R55, PT ;  /* 0x000000370200720c */ /* 0x000fe20003f44070 */
[--C-:B------:R-:W-:Y:S01]  /*2760*/  @!P5 IMAD.IADD R25, R25, 0x1, -R2.reuse ;  /* 0x000000011919d824 */ /* 0x100fe200078e0a02 */
[----:B------:R-:W-:Y:S01]  /*2770*/  IADD3 R0, -R0, RZ, RZ ;  /* 0x000000ff00007210 */ /* 0x000fe20007ffe1ff */
[----:B------:R-:W-:Y:S01]  /*2780*/  @!P3 IMAD.IADD R247, R247, 0x1, -R2 ;  /* 0x00000001f7f7b824 */ /* 0x000fe200078e0a02 */
[----:B------:R-:W-:Y:S01]  /*2790*/  ISETP.GE.AND P0, PT, R5, RZ, PT ;  /* 0x000000ff0500720c */ /* 0x000fe20003f06270 */
[----:B------:R-:W-:Y:S01]  /*27a0*/  @!P1 IMAD.MOV R209, RZ, RZ, -R209 ;  /* 0x000000ffffd19224 */ /* 0x000fe200078e0ad1 */
[C---:B------:R-:W-:Y:S01]  /*27b0*/  ISETP.GT.U32.AND P5, PT, R2.reuse, R25, PT ;  /* 0x000000190200720c */ /* 0x040fe20003fa4070 */
[C---:B------:R-:W-:Y:S01]  /*27c0*/  IMAD R85, R2.reuse, R0, R85 ;  /* 0x0000000002557224 */ /* 0x040fe200078e0255 */
[----:B------:R-:W-:Y:S01]  /*27d0*/  ISETP.GT.U32.AND P3, PT, R2, R247, PT ;  /* 0x000000f70200720c */ /* 0x000fe20003f64070 */
[----:B------:R-:W-:Y:S01]  /*27e0*/  IMAD.HI.U32 R0, R3, R116, RZ ;  /* 0x0000007403007227 */ /* 0x000fe200078e00ff */
[----:B------:R-:W-:-:S03]  /*27f0*/  IABS R149, R7 ;  /* 0x0000000700957213 */ /* 0x000fc60000000000 */
[--C-:B------:R-:W-:Y:S01]  /*2800*/  @!P2 IMAD.IADD R55, R55, 0x1, -R2.reuse ;  /* 0x000000013737a824 */ /* 0x100fe200078e0a02 */
[----:B------:R-:W-:Y:S01]  /*2810*/  IADD3 R5, -R0, RZ, RZ ;  /* 0x000000ff00057210 */ /* 0x000fe20007ffe1ff */
[----:B------:R-:W-:Y:S01]  /*2820*/  IMAD.HI.U32 R0, R3, R149, RZ ;  /* 0x0000009503007227 */ /* 0x000fe200078e00ff */
[----:B------:R-:W-:Y:S02]  /*2830*/  ISETP.GE.AND P2, PT, R6, RZ, PT ;  /* 0x000000ff0600720c */ /* 0x000fe40003f46270 */
[C---:B------:R-:W-:Y:S01]  /*2840*/  ISETP.GT.U32.AND P1, PT, R2.reuse, R55, PT ;  /* 0x000000370200720c */ /* 0x040fe20003f24070 */
[--C-:B------:R-:W-:Y:S01]  /*2850*/  @!P5 IMAD.IADD R25, R25, 0x1, -R2.reuse ;  /* 0x000000011919d824 */ /* 0x100fe200078e0a02 */
[----:B------:R-:W-:Y:S01]  /*2860*/  ISETP.GT.U32.AND P5, PT, R2, R85, PT ;  /* 0x000000550200720c */ /* 0x000fe20003fa4070 */
[----:B------:R-:W-:Y:S01]  /*2870*/  @!P3 IMAD.IADD R247, R247, 0x1, -R2 ;  /* 0x00000001f7f7b824 */ /* 0x000fe200078e0a02 */
[----:B------:R-:W-:Y:S01]  /*2880*/  ISETP.GE.AND P3, PT, R4, RZ, PT ;  /* 0x000000ff0400720c */ /* 0x000fe20003f66270 */
[----:B------:R-:W-:Y:S01]  /*2890*/  IMAD.HI.U32 R4, R3, R180, RZ ;  /* 0x000000b403047227 */ /* 0x000fe200078e00ff */
[----:B------:R-:W-:-:S03]  /*28a0*/  IADD3 R0, -R0, RZ, RZ ;  /* 0x000000ff00007210 */ /* 0x000fc60007ffe1ff */
[----:B------:R-:W-:Y:S02]  /*28b0*/  IMAD R116, R2, R5, R116 ;  /* 0x0000000502747224 */ /* 0x000fe400078e0274 */
[----:B------:R-:W-:Y:S01]  /*28c0*/  IMAD.MOV R5, RZ, RZ, -R4 ;  /* 0x000000ffff057224 */ /* 0x000fe200078e0a04 */
[----:B------:R-:W-:Y:S01]  /*28d0*/  IADD3 R4, R252, 0x29, RZ ;  /* 0x00000029fc047810 */ /* 0x000fe20007ffe0ff */
[----:B------:R-:W-:Y:S01]  /*28e0*/  @!P1 IMAD.IADD R55, R55, 0x1, -R2 ;  /* 0x0000000137379824 */ /* 0x000fe200078e0a02 */
[----:B------:R-:W-:Y:S01]  /*28f0*/  ISETP.GE.AND P1, PT, R8, RZ, PT ;  /* 0x000000ff0800720c */ /* 0x000fe20003f26270 */
[C---:B------:R-:W-:Y:S01]  /*2900*/  IMAD R180, R2.reuse, R5, R180 ;  /* 0x0000000502b47224 */ /* 0x040fe200078e02b4 */
[----:B------:R-:W-:Y:S01]  /*2910*/  @!P5 IADD3 R85, R85, -R2, RZ ;  /* 0x800000025555d210 */ /* 0x000fe20007ffe0ff */
[----:B------:R-:W-:Y:S01]  /*2920*/  @!P6 IMAD.MOV R55, RZ, RZ, -R55 ;  /* 0x000000ffff37e224 */ /* 0x000fe200078e0a37 */
[----:B------:R-:W-:Y:S01]  /*2930*/  IABS R210, R4 ;  /* 0x0000000400d27213 */ /* 0x000fe20000000000 */
[C---:B------:R-:W-:Y:S01]  /*2940*/  IMAD R149, R2.reuse, R0, R149 ;  /* 0x0000000002957224 */ /* 0x040fe200078e0295 */
[C---:B------:R-:W-:Y:S01]  /*2950*/  ISETP.GT.U32.AND P5, PT, R2.reuse, R85, PT ;  /* 0x000000550200720c */ /* 0x040fe20003fa4070 */
[----:B------:R-:W-:Y:S01]  /*2960*/  @!P4 IMAD.MOV R247, RZ, RZ, -R247 ;  /* 0x000000fffff7c224 */ /* 0x000fe200078e0af7 */
[----:B------:R-:W-:Y:S01]  /*2970*/  ISETP.GT.U32.AND P6, PT, R2, R180, PT ;  /* 0x000000b40200720c */ /* 0x000fe20003fc4070 */
[----:B------:R-:W-:Y:S01]  /*2980*/  VIADD R8, R252, 0x2b ;  /* 0x0000002bfc087836 */ /* 0x000fe20000000000 */
[----:B------:R-:W-:Y:S01]  /*2990*/  ISETP.GT.U32.AND P4, PT, R2, R116, PT ;  /* 0x000000740200720c */ /* 0x000fe20003f84070 */
[----:B------:R-:W-:Y:S01]  /*29a0*/  @!P0 IMAD.MOV R25, RZ, RZ, -R25 ;  /* 0x000000ffff198224 */ /* 0x000fe200078e0a19 */
[----:B------:R-:W-:Y:S01]  /*29b0*/  ISETP.GE.AND P0, PT, R7, RZ, PT ;  /* 0x000000ff0700720c */ /* 0x000fe20003f06270 */
[----:B------:R-:W-:Y:S01]  /*29c0*/  IMAD.HI.U32 R0, R3, R210, RZ ;  /* 0x000000d203007227 */ /* 0x000fe200078e00ff */
[----:B------:R-:W-:-:S03]  /*29d0*/  IABS R26, R8 ;  /* 0x00000008001a7213 */ /* 0x000fc60000000000 */
[----:B------:R-:W-:Y:S02]  /*29e0*/  VIADD R6, R252, 0x2a ;  /* 0x0000002afc067836 */ /* 0x000fe40000000000 */
[--C-:B------:R-:W-:Y:S01]  /*29f0*/  @!P5 IMAD.IADD R85, R85, 0x1, -R2.reuse ;  /* 0x000000015555d824 */ /* 0x100fe200078e0a02 */
[----:B------:R-:W-:Y:S01]  /*2a00*/  ISETP.GT.U32.AND P5, PT, R2, R149, PT ;  /* 0x000000950200720c */ /* 0x000fe20003fa4070 */
[----:B------:R-:W-:Y:S01]  /*2a10*/  @!P6 IMAD.IADD R180, R180, 0x1, -R2 ;  /* 0x00000001b4b4e824 */ /* 0x000fe200078e0a02 */
[----:B------:R-:W-:Y:S01]  /*2a20*/  IABS R248, R6 ;  /* 0x0000000600f87213 */ /* 0x000fe20000000000 */
[----:B------:R-:W-:Y:S01]  /*2a30*/  IMAD.MOV R5, RZ, RZ, -R0 ;  /* 0x000000ffff057224 */ /* 0x000fe200078e0a00 */
[----:B------:R-:W-:Y:S01]  /*2a40*/  @!P3 IADD3 R85, -R85, RZ, RZ ;  /* 0x000000ff5555b210 */ /* 0x000fe20007ffe1ff */
[----:B------:R-:W-:Y:S01]  /*2a50*/  VIADD R9, R252, 0x2f ;  /* 0x0000002ffc097836 */ /* 0x000fe20000000000 */
[C---:B------:R-:W-:Y:S01]  /*2a60*/  ISETP.GT.U32.AND P6, PT, R2.reuse, R180, PT ;  /* 0x000000b40200720c */ /* 0x040fe20003fc4070 */
[----:B------:R-:W-:Y:S01]  /*2a70*/  IMAD R210, R2, R5, R210 ;  /* 0x0000000502d27224 */ /* 0x000fe200078e02d2 */
[----:B------:R-:W-:Y:S01]  /*2a80*/  ISETP.GE.AND P3, PT, R4, RZ, PT ;  /* 0x000000ff0400720c */ /* 0x000fe20003f66270 */
[----:B------:R-:W-:Y:S01]  /*2a90*/  IMAD.HI.U32 R4, R3, R26, RZ ;  /* 0x0000001a03047227 */ /* 0x000fe200078e00ff */
[----:B------:R-:W-:-:S02]  /*2aa0*/  @!P4 IADD3 R116, R116, -R2, RZ ;  /* 0x800000027474c210 */ /* 0x000fc40007ffe0ff */
[----:B------:R-:W-:Y:S01]  /*2ab0*/  IABS R150, R9 ;  /* 0x0000000900967213 */ /* 0x000fe20000000000 */
[----:B------:R-:W-:Y:S01]  /*2ac0*/  @!P5 IMAD.IADD R149, R149, 0x1, -R2 ;  /* 0x000000019595d824 */ /* 0x000fe200078e0a02 */
[----:B------:R-:W-:Y:S01]  /*2ad0*/  IADD3 R7, -R4, RZ, RZ ;  /* 0x000000ff04077210 */ /* 0x000fe20007ffe1ff */
[----:B------:R-:W-:Y:S01]  /*2ae0*/  IMAD.HI.U32 R0, R3, R248, RZ ;  /* 0x000000f803007227 */ /* 0x000fe200078e00ff */
[C---:B------:R-:W-:Y:S02]  /*2af0*/  ISETP.GT.U32.AND P4, PT, R2.reuse, R116, PT ;  /* 0x000000740200720c */ /* 0x040fe40003f84070 */
[C---:B------:R-:W-:Y:S01]  /*2b00*/  ISETP.GT.U32.AND P5, PT, R2.reuse, R149, PT ;  /* 0x000000950200720c */ /* 0x040fe20003fa4070 */
[----:B------:R-:W-:Y:S02]  /*2b10*/  IMAD R26, R2, R7, R26 ;  /* 0x00000007021a7224 */ /* 0x000fe400078e021a */
[----:B------:R-:W-:Y:S02]  /*2b20*/  @!P6 IMAD.IADD R180, R180, 0x1, -R2 ;  /* 0x00000001b4b4e824 */ /* 0x000fe400078e0a02 */
[----:B------:R-:W-:Y:S01]  /*2b30*/  IMAD.MOV R5, RZ, RZ, -R0 ;  /* 0x000000ffff057224 */ /* 0x000fe200078e0a00 */
[----:B------:R-:W-:Y:S01]  /*2b40*/  IADD3 R0, R252, 0x2c, RZ ;  /* 0x0000002cfc007810 */ /* 0x000fe20007ffe0ff */
[----:B------:R-:W-:Y:S01]  /*2b50*/  @!P1 IMAD.MOV R180, RZ, RZ, -R180 ;  /* 0x000000ffffb49224 */ /* 0x000fe200078e0ab4 */
[C---:B------:R-:W-:Y:S01]  /*2b60*/  ISETP.GT.U32.AND P1, PT, R2.reuse, R26, PT ;  /* 0x0000001a0200720c */ /* 0x040fe20003f24070 */
[----:B------:R-:W-:Y:S01]  /*2b70*/  IMAD R248, R2, R5, R248 ;  /* 0x0000000502f87224 */ /* 0x000fe200078e02f8 */
[----:B------:R-:W-:Y:S01]  /*2b80*/  IABS R56, R0 ;  /* 0x0000000000387213 */ /* 0x000fe20000000000 */
[----:B------:R-:W-:Y:S01]  /*2b90*/  VIADD R11, R252, 0x3a ;  /* 0x0000003afc0b7836 */ /* 0x000fe20000000000 */
[----:B------:R-:W-:Y:S01]  /*2ba0*/  @!P4 IADD3 R116, R116, -R2, RZ ;  /* 0x800000027474c210 */ /* 0x000fe20007ffe0ff */
[----:B------:R-:W-:Y:S01]  /*2bb0*/  @!P5 IMAD.IADD R149, R149, 0x1, -R2 ;  /* 0x000000019595d824 */ /* 0x000fe200078e0a02 */
[----:B------:R-:W-:Y:S01]  /*2bc0*/  ISETP.GT.U32.AND P5, PT, R2, R210, PT ;  /* 0x000000d20200720c */ /* 0x000fe20003fa4070 */
[----:B------:R-:W-:Y:S01]  /*2bd0*/  VIADD R13, R252, 0x3d ;  /* 0x0000003dfc0d7836 */ /* 0x000fe20000000000 */
[----:B------:R-:W-:Y:S01]  /*2be0*/  ISETP.GE.AND P4, PT, R6, RZ, PT ;  /* 0x000000ff0600720c */ /* 0x000fe20003f86270 */
[----:B------:R-:W-:Y:S01]  /*2bf0*/  VIADD R6, R252, 0x2d ;  /* 0x0000002dfc067836 */ /* 0x000fe20000000000 */
[----:B------:R-:W-:Y:S01]  /*2c00*/  @!P0 IADD3 R149, -R149, RZ, RZ ;  /* 0x000000ff95958210 */ /* 0x000fe20007ffe1ff */
[----:B------:R-:W-:Y:S01]  /*2c10*/  @!P2 IMAD.MOV R116, RZ, RZ, -R116 ;  /* 0x000000ffff74a224 */ /* 0x000fe200078e0a74 */
[----:B------:R-:W-:Y:S01]  /*2c20*/  ISETP.GT.U32.AND P0, PT, R2, R248, PT ;  /* 0x000000f80200720c */ /* 0x000fe20003f04070 */
[----:B------:R-:W-:Y:S01]  /*2c30*/  @!P1 IMAD.IADD R26, R26, 0x1, -R2 ;  /* 0x000000011a1a9824 */ /* 0x000fe200078e0a02 */
[----:B------:R-:W-:Y:S01]  /*2c40*/  IABS R86, R6 ;  /* 0x0000000600567213 */ /* 0x000fe20000000000 */
[----:B------:R-:W-:Y:S01]  /*2c50*/  VIADD R15, R252, 0x82 ;  /* 0x00000082fc0f7836 */ /* 0x000fe20000000000 */
[----:B------:R-:W-:Y:S01]  /*2c60*/  ISETP.GE.AND P6, PT, R0, RZ, PT ;  /* 0x000000ff0000720c */ /* 0x000fe20003fc6270 */
[----:B------:R-:W-:Y:S01]  /*2c70*/  IMAD.HI.U32 R0, R3, R56, RZ ;  /* 0x0000003803007227 */ /* 0x000fe200078e00ff */
[----:B------:R-:W-:-:S02]  /*2c80*/  ISETP.GT.U32.AND P1, PT, R2, R26, PT ;  /* 0x0000001a0200720c */ /* 0x000fc40003f24070 */
[----:B------:R-:W-:Y:S01]  /*2c90*/  @!P5 IADD3 R210, R210, -R2, RZ ;  /* 0x80000002d2d2d210 */ /* 0x000fe20007ffe0ff */
[C---:B------:R-:W-:Y:S01]  /*2ca0*/  IMAD.HI.U32 R4, R3.reuse, R86, RZ ;  /* 0x0000005603047227 */ /* 0x040fe200078e00ff */
[----:B------:R-:W-:Y:S02]  /*2cb0*/  IADD3 R5, -R0, RZ, RZ ;  /* 0x000000ff00057210 */ /* 0x000fe40007ffe1ff */
[----:B------:R-:W-:Y:S01]  /*2cc0*/  ISETP.GT.U32.AND P5, PT, R2, R210, PT ;  /* 0x000000d20200720c */ /* 0x000fe20003fa4070 */
[----:B------:R-:W-:Y:S01]  /*2cd0*/  IMAD.MOV R7, RZ, RZ, -R4 ;  /* 0x000000ffff077224 */ /* 0x000fe200078e0a04 */
[----:B------:R-:W-:Y:S01]  /*2ce0*/  ISETP.GE.AND P2, PT, R8, RZ, PT ;  /* 0x000000ff0800720c */ /* 0x000fe20003f46270 */
[----:B------:R-:W-:Y:S01]  /*2cf0*/  IMAD.HI.U32 R4, R3, R150, RZ ;  /* 0x0000009603047227 */ /* 0x000fe200078e00ff */
[----:B------:R-:W-:Y:S02]  /*2d00*/  IABS R200, R11 ;  /* 0x0000000b00c87213 */ /* 0x000fe40000000000 */
[----:B------:R-:W-:Y:S01]  /*2d10*/  IABS R88, R13 ;  /* 0x0000000d00587213 */ /* 0x000fe20000000000 */
[----:B------:R-:W-:-:S02]  /*2d20*/  VIADD R8, R252, 0x2e ;  /* 0x0000002efc087836 */ /* 0x000fc40000000000 */
[----:B------:R-:W-:Y:S01]  /*2d30*/  IMAD R56, R2, R5, R56 ;  /* 0x0000000502387224 */ /* 0x000fe200078e0238 */
[----:B------:R-:W-:Y:S01]  /*2d40*/  IADD3 R5, -R4, RZ, RZ ;  /* 0x000000ff04057210 */ /* 0x000fe20007ffe1ff */
[--C-:B------:R-:W-:Y:S01]  /*2d50*/  @!P0 IMAD.IADD R248, R248, 0x1, -R2.reuse ;  /* 0x00000001f8f88824 */ /* 0x100fe200078e0a02 */
[----:B------:R-:W-:Y:S01]  /*2d60*/  IABS R117, R8 ;  /* 0x0000000800757213 */ /* 0x000fe20000000000 */
[--C-:B------:R-:W-:Y:S02]  /*2d70*/  @!P1 IMAD.IADD R26, R26, 0x1, -R2.reuse ;  /* 0x000000011a1a9824 */ /* 0x100fe400078e0a02 */
[----:B------:R-:W-:Y:S01]  /*2d80*/  @!P5 IMAD.IADD R210, R210, 0x1, -R2 ;  /* 0x00000001d2d2d824 */ /* 0x000fe200078e0a02 */
[C---:B------:R-:W-:Y:S01]  /*2d90*/  ISETP.GT.U32.AND P0, PT, R2.reuse, R248, PT ;  /* 0x000000f80200720c */ /* 0x040fe20003f04070 */
[----:B------:R-:W-:Y:S01]  /*2da0*/  IMAD R86, R2, R7, R86 ;  /* 0x0000000702567224 */ /* 0x000fe200078e0256 */
[----:B------:R-:W-:Y:S01]  /*2db0*/  @!P2 IADD3 R26, -R26, RZ, RZ ;  /* 0x000000ff1a1aa210 */ /* 0x000fe20007ffe1ff */
[----:B------:R-:W-:Y:S01]  /*2dc0*/  IMAD R150, R2, R5, R150 ;  /* 0x0000000502967224 */ /* 0x000fe200078e0296 */
[----:B------:R-:W-:Y:S01]  /*2dd0*/  ISETP.GE.AND P5, PT, R6, RZ, PT ;  /* 0x000000ff0600720c */ /* 0x000fe20003fa6270 */
[----:B------:R-:W-:Y:S01]  /*2de0*/  IMAD.HI.U32 R0, R3, R117, RZ ;  /* 0x0000007503007227 */ /* 0x000fe200078e00ff */
[----:B------:R-:W-:-:S02]  /*2df0*/  IADD3 R6, R252, 0x30, RZ ;  /* 0x00000030fc067810 */ /* 0x000fc40007ffe0ff */
[C---:B------:R-:W-:Y:S01]  /*2e00*/  ISETP.GT.U32.AND P2, PT, R2.reuse, R150, PT ;  /* 0x000000960200720c */ /* 0x040fe20003f44070 */
[----:B------:R-:W-:Y:S01]  /*2e10*/  @!P3 IMAD.MOV R210, RZ, RZ, -R210 ;  /* 0x000000ffffd2b224 */ /* 0x000fe200078e0ad2 */
[----:B------:R-:W-:Y:S01]  /*2e20*/  ISETP.GT.U32.AND P3, PT, R2, R86, PT ;  /* 0x000000560200720c */ /* 0x000fe20003f64070 */
[----:B------:R-:W-:Y:S01]  /*2e30*/  VIADD R5, R252, 0x31 ;  /* 0x00000031fc057836 */ /* 0x000fe20000000000 */
[----:B------:R-:W-:Y:S01]  /*2e40*/  IADD3 R0, -R0, RZ, RZ ;  /* 0x000000ff00007210 */ /* 0x000fe20007ffe1ff */
[----:B------:R-:W-:Y:S01]  /*2e50*/  @!P0 IMAD.IADD R248, R248, 0x1, -R2 ;  /* 0x00000001f8f88824 */ /* 0x000fe200078e0a02 */
[----:B------:R-:W-:Y:S01]  /*2e60*/  IABS R181, R6 ;  /* 0x0000000600b57213 */ /* 0x000fe20000000000 */
[----:B------:R-:W-:Y:S01]  /*2e70*/  VIADD R17, R252, 0x84 ;  /* 0x00000084fc117836 */ /* 0x000fe20000000000 */
[C---:B------:R-:W-:Y:S01]  /*2e80*/  ISETP.GT.U32.AND P0, PT, R2.reuse, R56, PT ;  /* 0x000000380200720c */ /* 0x040fe20003f04070 */
[----:B------:R-:W-:Y:S01]  /*2e90*/  IMAD R117, R2, R0, R117 ;  /* 0x0000000002757224 */ /* 0x000fe200078e0275 */
[----:B------:R-:W-:Y:S01]  /*2ea0*/  IABS R211, R5 ;  /* 0x0000000500d37213 */ /* 0x000fe20000000000 */
[----:B------:R-:W-:Y:S01]  /*2eb0*/  IMAD.HI.U32 R0, R3, R181, RZ ;  /* 0x000000b503007227 */ /* 0x000fe200078e00ff */
[----:B------:R-:W-:-:S02]  /*2ec0*/  IADD3 R7, R252, 0x32, RZ ;  /* 0x00000032fc077810 */ /* 0x000fc40007ffe0ff */
[----:B------:R-:W-:Y:S01]  /*2ed0*/  ISETP.GT.U32.AND P1, PT, R2, R117, PT ;  /* 0x000000750200720c */ /* 0x000fe20003f24070 */
[--C-:B------:R-:W-:Y:S01]  /*2ee0*/  @!P3 IMAD.IADD R86, R86, 0x1, -R2.reuse ;  /* 0x000000015656b824 */ /* 0x100fe200078e0a02 */
[----:B------:R-:W-:Y:S01]  /*2ef0*/  IABS R137, R7 ;  /* 0x0000000700897213 */ /* 0x000fe20000000000 */
[----:B------:R-:W-:Y:S01]  /*2f00*/  @!P2 IMAD.IADD R150, R150, 0x1, -R2 ;  /* 0x000000019696a824 */ /* 0x000fe200078e0a02 */
[----:B------:R-:W-:Y:S01]  /*2f10*/  IABS R67, R17 ;  /* 0x0000001100437213 */ /* 0x000fe20000000000 */
[----:B------:R-:W-:Y:S01]  /*2f20*/  IMAD.MOV R0, RZ, RZ, -R0 ;  /* 0x000000ffff007224 */ /* 0x000fe200078e0a00 */
[----:B------:R-:W-:Y:S01]  /*2f30*/  ISETP.GT.U32.AND P3, PT, R2, R86, PT ;  /* 0x000000560200720c */ /* 0x000fe20003f64070 */
[----:B------:R-:W-:Y:S01]  /*2f40*/  @!P0 IMAD.IADD R56, R56, 0x1, -R2 ;  /* 0x0000000138388824 */ /* 0x000fe200078e0a02 */
[C---:B------:R-:W-:Y:S01]  /*2f50*/  ISETP.GT.U32.AND P2, PT, R2.reuse, R150, PT ;  /* 0x000000960200720c */ /* 0x040fe20003f44070 */
[C---:B------:R-:W-:Y:S02]  /*2f60*/  IMAD R181, R2.reuse, R0, R181 ;  /* 0x0000000002b57224 */ /* 0x040fe400078e02b5 */
[----:B------:R-:W-:Y:S01]  /*2f70*/  IMAD.HI.U32 R0, R3, R211, RZ ;  /* 0x000000d303007227 */ /* 0x000fe200078e00ff */
[----:B------:R-:W-:-:S02]  /*2f80*/  ISETP.GT.U32.AND P0, PT, R2, R56, PT ;  /* 0x000000380200720c */ /* 0x000fc40003f04070 */
[----:B------:R-:W-:Y:S01]  /*2f90*/  @!P1 IADD3 R117, R117, -R2, RZ ;  /* 0x8000000275759210 */ /* 0x000fe20007ffe0ff */
[----:B------:R-:W-:Y:S02]  /*2fa0*/  IMAD.MOV R0, RZ, RZ, -R0 ;  /* 0x000000ffff007224 */ /* 0x000fe400078e0a00 */
[----:B------:R-:W-:Y:S01]  /*2fb0*/  @!P4 IMAD.MOV R248, RZ, RZ, -R248 ;  /* 0x000000fffff8c224 */ /* 0x000fe200078e0af8 */
[C---:B------:R-:W-:Y:S01]  /*2fc0*/  ISETP.GT.U32.AND P1, PT, R2.reuse, R117, PT ;  /* 0x000000750200720c */ /* 0x040fe20003f24070 */
[----:B------:R-:W-:Y:S01]  /*2fd0*/  IMAD R211, R2, R0, R211 ;  /* 0x0000000002d37224 */ /* 0x000fe200078e02d3 */
[----:B------:R-:W-:Y:S01]  /*2fe0*/  ISETP.GE.AND P4, PT, R8, RZ, PT ;  /* 0x000000ff0800720c */ /* 0x000fe20003f86270 */
[--C-:B------:R-:W-:Y:S01]  /*2ff0*/  @!P3 IMAD.IADD R86, R86, 0x1, -R2.reuse ;  /* 0x000000015656b824 */ /* 0x100fe200078e0a02 */
[----:B------:R-:W-:Y:S01]  /*3000*/  ISETP.GT.U32.AND P3, PT, R2, R181, PT ;  /* 0x000000b50200720c */ /* 0x000fe20003f64070 */
[----:B------:R-:W-:Y:S01]  /*3010*/  @!P2 IMAD.IADD R150, R150, 0x1, -R2 ;  /* 0x000000019696a824 */ /* 0x000fe200078e0a02 */
[----:B------:R-:W-:Y:S01]  /*3020*/  ISETP.GT.U32.AND P2, PT, R2, R211, PT ;  /* 0x000000d30200720c */ /* 0x000fe20003f44070 */
[----:B------:R-:W-:Y:S01]  /*3030*/  IMAD.HI.U32 R4, R3, R137, RZ ;  /* 0x0000008903047227 */ /* 0x000fe200078e00ff */
[----:B------:R-:W-:-:S03]  /*3040*/  IADD3 R0, R252, 0x33, RZ ;  /* 0x00000033fc007810 */ /* 0x000fc60007ffe0ff */
[--C-:B------:R-:W-:Y:S01]  /*3050*/  @!P0 IMAD.IADD R56, R56, 0x1, -R2.reuse ;  /* 0x0000000138388824 */ /* 0x100fe200078e0a02 */
[----:B------:R-:W-:Y:S01]  /*3060*/  IADD3 R4, -R4, RZ, RZ ;  /* 0x000000ff04047210 */ /* 0x000fe20007ffe1ff */
[----:B------:R-:W-:Y:S01]  /*3070*/  @!P1 IMAD.IADD R117, R117, 0x1, -R2 ;  /* 0x0000000175759824 */ /* 0x000fe200078e0a02 */
[----:B------:R-:W-:Y:S01]  /*3080*/  ISETP.GE.AND P0, PT, R9, RZ, PT ;  /* 0x000000ff0900720c */ /* 0x000fe20003f06270 */
[----:B------:R-:W-:Y:S01]  /*3090*/  @!P5 IMAD.MOV R86, RZ, RZ, -R86 ;  /* 0x000000ffff56d224 */ /* 0x000fe200078e0a56 */
[----:B------:R-:W-:Y:S01]  /*30a0*/  IABS R27, R0 ;  /* 0x00000000001b7213 */ /* 0x000fe20000000000 */
[--C-:B------:R-:W-:Y:S01]  /*30b0*/  @!P3 IMAD.IADD R181, R181, 0x1, -R2.reuse ;  /* 0x00000001b5b5b824 */ /* 0x100fe200078e0a02 */
[----:B------:R-:W-:Y:S01]  /*30c0*/  @!P4 IADD3 R117, -R117, RZ, RZ ;  /* 0x000000ff7575c210 */ /* 0x000fe20007ffe1ff */
[----:B------:R-:W-:Y:S01]  /*30d0*/  IMAD R137, R2, R4, R137 ;  /* 0x0000000402897224 */ /* 0x000fe200078e0289 */
[----:B------:R-:W-:Y:S01]  /*30e0*/  ISETP.GE.AND P4, PT, R0, RZ, PT ;  /* 0x000000ff0000720c */ /* 0x000fe20003f86270 */
[----:B------:R-:W-:Y:S01]  /*30f0*/  @!P2 IMAD.IADD R211, R211, 0x1, -R2 ;  /* 0x00000001d3d3a824 */ /* 0x000fe200078e0a02 */
[----:B------:R-:W-:Y:S01]  /*3100*/  ISETP.GT.U32.AND P3, PT, R2, R181, PT ;  /* 0x000000b50200720c */ /* 0x000fe20003f64070 */
[----:B------:R-:W-:Y:S01]  /*3110*/  VIADD R4, R252, 0x34 ;  /* 0x00000034fc047836 */ /* 0x000fe20000000000 */
[----:B------:R-:W-:Y:S01]  /*3120*/  @!P6 IADD3 R56, -R56, RZ, RZ ;  /* 0x000000ff3838e210 */ /* 0x000fe20007ffe1ff */
[----:B------:R-:W-:Y:S01]  /*3130*/  IMAD.HI.U32 R0, R3, R27, RZ ;  /* 0x0000001b03007227 */ /* 0x000fe200078e00ff */
[----:B------:R-:W-:-:S02]  /*3140*/  ISETP.GT.U32.AND P2, PT, R2, R211, PT ;  /* 0x000000d30200720c */ /* 0x000fc40003f44070 */
[----:B------:R-:W-:Y:S01]  /*3150*/  IABS R57, R4 ;  /* 0x0000000400397213 */ /* 0x000fe20000000000 */
[----:B------:R-:W-:Y:S01]  /*3160*/  @!P0 IMAD.MOV R150, RZ, RZ, -R150 ;  /* 0x000000ffff968224 */ /* 0x000fe200078e0a96 */
[----:B------:R-:W-:Y:S01]  /*3170*/  IADD3 R0, -R0, RZ, RZ ;  /* 0x000000ff00007210 */ /* 0x000fe20007ffe1ff */
[----:B------:R-:W-:Y:S01]  /*3180*/  VIADD R8, R252, 0x38 ;  /* 0x00000038fc087836 */ /* 0x000fe20000000000 */
[----:B------:R-:W-:Y:S01]  /*3190*/  ISETP.GE.AND P6, PT, R6, RZ, PT ;  /* 0x000000ff0600720c */ /* 0x000fe20003fc6270 */
[----:B------:R-:W-:Y:S01]  /*31a0*/  VIADD R18, R252, 0xab ;  /* 0x000000abfc127836 */ /* 0x000fe20000000000 */
[----:B------:R-:W-:Y:S01]  /*31b0*/  ISETP.GE.AND P0, PT, R4, RZ, PT ;  /* 0x000000ff0400720c */ /* 0x000fe20003f06270 */
[----:B------:R-:W-:Y:S01]  /*31c0*/  IMAD.HI.U32 R4, R3, R57, RZ ;  /* 0x0000003903047227 */ /* 0x000fe200078e00ff */
[----:B------:R-:W-:Y:S02]  /*31d0*/  ISETP.GE.AND P5, PT, R5, RZ, PT ;  /* 0x000000ff0500720c */ /* 0x000fe40003fa6270 */
[----:B------:R-:W-:Y:S01]  /*31e0*/  IADD3 R6, R252, 0x35, RZ ;  /* 0x00000035fc067810 */ /* 0x000fe20007ffe0ff */
[C---:B------:R-:W-:Y:S01]  /*31f0*/  IMAD R27, R2.reuse, R0, R27 ;  /* 0x00000000021b7224 */ /* 0x040fe200078e021b */
[----:B------:R-:W-:Y:S01]  /*3200*/  @!P2 IADD3 R211, R211, -R2, RZ ;  /* 0x80000002d3d3a210 */ /* 0x000fe20007ffe0ff */
[----:B------:R-:W-:Y:S01]  /*3210*/  IMAD.MOV R4, RZ, RZ, -R4 ;  /* 0x000000ffff047224 */ /* 0x000fe200078e0a04 */
[----:B------:R-:W-:Y:S01]  /*3220*/  ISETP.GE.AND P1, PT, R7, RZ, PT ;  /* 0x000000ff0700720c */ /* 0x000fe20003f26270 */
[--C-:B------:R-:W-:Y:S01]  /*3230*/  @!P3 IMAD.IADD R181, R181, 0x1, -R2.reuse ;  /* 0x00000001b5b5b824 */ /* 0x100fe200078e0a02 */
[C---:B------:R-:W-:Y:S01]  /*3240*/  ISETP.GT.U32.AND P2, PT, R2.reuse, R27, PT ;  /* 0x0000001b0200720c */ /* 0x040fe20003f44070 */
[C---:B------:R-:W-:Y:S01]  /*3250*/  IMAD R57, R2.reuse, R4, R57 ;  /* 0x0000000402397224 */ /* 0x040fe200078e0239 */
[----:B------:R-:W-:Y:S01]  /*3260*/  ISETP.GT.U32.AND P3, PT, R2, R137, PT ;  /* 0x000000890200720c */ /* 0x000fe20003f64070 */
[----:B------:R-:W-:Y:S01]  /*3270*/  VIADD R7, R252, 0x36 ;  /* 0x00000036fc077836 */ /* 0x000fe20000000000 */
[----:B------:R-:W-:Y:S01]  /*3280*/  @!P6 IADD3 R181, -R181, RZ, RZ ;  /* 0x000000ffb5b5e210 */ /* 0x000fe20007ffe1ff */
[----:B------:R-:W-:Y:S01]  /*3290*/  @!P5 IMAD.MOV R211, RZ, RZ, -R211 ;  /* 0x000000ffffd3d224 */ /* 0x000fe200078e0ad3 */
[----:B------:R-:W-:Y:S01]  /*32a0*/  ISETP.GT.U32.AND P6, PT, R2, R57, PT ;  /* 0x000000390200720c */ /* 0x000fe20003fc4070 */
[C---:B------:R-:W-:Y:S01]  /*32b0*/  VIADD R52, R252.reuse, 0xdc ;  /* 0x000000dcfc347836 */ /* 0x040fe20000000000 */
[----:B------:R-:W-:Y:S01]  /*32c0*/  IABS R87, R6 ;  /* 0x0000000600577213 */ /* 0x000fe20000000000 */
[C---:B------:R-:W-:Y:S01]  /*32d0*/  VIADD R143, R252.reuse, 0xee ;  /* 0x000000eefc8f7836 */ /* 0x040fe20000000000 */
[----:B------:R-:W-:Y:S01]  /*32e0*/  IABS R118, R7 ;  /* 0x0000000700767213 */ /* 0x000fe20000000000 */
[----:B------:R-:W-:Y:S01]  /*32f0*/  VIADD R251, R252, 0xf9 ;  /* 0x000000f9fcfb7836 */ /* 0x000fe20000000000 */
[----:B------:R-:W-:Y:S01]  /*3300*/  ISETP.GE.AND P5, PT, R6, RZ, PT ;  /* 0x000000ff0600720c */ /* 0x000fe20003fa6270 */
[----:B------:R-:W-:Y:S01]  /*3310*/  @!P2 IMAD.IADD R27, R27, 0x1, -R2 ;  /* 0x000000011b1ba824 */ /* 0x000fe200078e0a02 */
[----:B------:R-:W-:Y:S01]  /*3320*/  IADD3 R6, R252, 0x37, RZ ;  /* 0x00000037fc067810 */ /* 0x000fe20007ffe0ff */
[----:B------:R-:W-:Y:S01]  /*3330*/  IMAD.HI.U32 R0, R3, R87, RZ ;  /* 0x0000005703007227 */ /* 0x000fe200078e00ff */
[----:B------:R-:W-:-:S02]  /*3340*/  IABS R182, R8 ;  /* 0x0000000800b67213 */ /* 0x000fc40000000000 */
[C---:B------:R-:W-:Y:S01]  /*3350*/  ISETP.GT.U32.AND P2, PT, R2.reuse, R27, PT ;  /* 0x0000001b0200720c */ /* 0x040fe20003f44070 */
[----:B------:R-:W-:Y:S01]  /*3360*/  @!P3 IMAD.IADD R137, R137, 0x1, -R2 ;  /* 0x000000018989b824 */ /* 0x000fe200078e0a02 */
[----:B------:R-:W-:Y:S01]  /*3370*/  @!P6 IADD3 R57, R57, -R2, RZ ;  /* 0x800000023939e210 */ /* 0x000fe20007ffe0ff */
[----:B------:R-:W-:Y:S01]  /*3380*/  IMAD.HI.U32 R4, R3, R118, RZ ;  /* 0x0000007603047227 */ /* 0x000fe200078e00ff */
[----:B------:R-:W-:Y:S02]  /*3390*/  IABS R151, R6 ;  /* 0x0000000600977213 */ /* 0x000fe40000000000 */
[C---:B------:R-:W-:Y:S01]  /*33a0*/  ISETP.GT.U32.AND P6, PT, R2.reuse, R57, PT ;  /* 0x000000390200720c */ /* 0x040fe20003fc4070 */
[----:B------:R-:W-:Y:S01]  /*33b0*/  IMAD.MOV R0, RZ, RZ, -R0 ;  /* 0x000000ffff007224 */ /* 0x000fe200078e0a00 */
[C---:B------:R-:W-:Y:S01]  /*33c0*/  ISETP.GT.U32.AND P3, PT, R2.reuse, R137, PT ;  /* 0x000000890200720c */ /* 0x040fe20003f64070 */
[----:B------:R-:W-:Y:S01]  /*33d0*/  IMAD.MOV R5, RZ, RZ, -R4 ;  /* 0x000000ffff057224 */ /* 0x000fe200078e0a04 */
[----:B------:R-:W-:Y:S01]  /*33e0*/  IABS R42, R18 ;  /* 0x00000012002a7213 */ /* 0x000fe20000000000 */
[C---:B------:R-:W-:Y:S01]  /*33f0*/  IMAD R87, R2.reuse, R0, R87 ;  /* 0x0000000002577224 */ /* 0x040fe200078e0257 */
[----:B------:R-:W-:Y:S01]  /*3400*/  IABS R78, R52 ;  /* 0x00000034004e7213 */ /* 0x000fe20000000000 */
[C---:B------:R-:W-:Y:S01]  /*3410*/  IMAD R118, R2.reuse, R5, R118 ;  /* 0x0000000502767224 */ /* 0x040fe200078e0276 */
[----:B------:R-:W-:Y:S01]  /*3420*/  IABS R236, R251 ;  /* 0x000000fb00ec7213 */ /* 0x000fe20000000000 */
[----:B------:R-:W-:Y:S01]  /*3430*/  @!P2 IMAD.IADD R27, R27, 0x1, -R2 ;  /* 0x000000011b1ba824 */ /* 0x000fe200078e0a02 */
[----:B------:R-:W-:Y:S01]  /*3440*/  ISETP.GT.U32.AND P2, PT, R2, R87, PT ;  /* 0x000000570200720c */ /* 0x000fe20003f44070 */
[----:B------:R-:W-:-:S02]  /*3450*/  IMAD.HI.U32 R0, R3, R151, RZ ;  /* 0x0000009703007227 */ /* 0x000fc400078e00ff */
[----:B------:R-:W-:Y:S02]  /*3460*/  @!P6 IADD3 R57, R57, -R2, RZ ;  /* 0x800000023939e210 */ /* 0x000fe40007ffe0ff */
[----:B------:R-:W-:Y:S01]  /*3470*/  IMAD.MOV R5, RZ, RZ, -R0 ;  /* 0x000000ffff057224 */ /* 0x000fe200078e0a00 */
[----:B------:R-:W-:Y:S01]  /*3480*/  ISETP.GT.U32.AND P6, PT, R2, R118, PT ;  /* 0x000000760200720c */ /* 0x000fe20003fc4070 */
[----:B------:R-:W-:Y:S01]  /*3490*/  IMAD.HI.U32 R0, R3, R182, RZ ;  /* 0x000000b603007227 */ /* 0x000fe200078e00ff */
[----:B------:R-:W-:-:S03]  /*34a0*/  @!P4 IADD3 R27, -R27, RZ, RZ ;  /* 0x000000ff1b1bc210 */ /* 0x000fc60007ffe1ff */
[----:B------:R-:W-:Y:S01]  /*34b0*/  @!P3 IMAD.IADD R137, R137, 0x1, -R2 ;  /* 0x000000018989b824 */ /* 0x000fe200078e0a02 */
[----:B------:R-:W-:Y:S01]  /*34c0*/  ISETP.GE.AND P3, PT, R7, RZ, PT ;  /* 0x000000ff0700720c */ /* 0x000fe20003f66270 */
[C---:B------:R-:W-:Y:S01]  /*34d0*/  IMAD R151, R2.reuse, R5, R151 ;  /* 0x0000000502977224 */ /* 0x040fe200078e0297 */
[----:B------:R-:W-:Y:S01]  /*34e0*/  @!P2 IADD3 R87, R87, -R2, RZ ;  /* 0x800000025757a210 */ /* 0x000fe20007ffe0ff */
[----:B------:R-:W-:Y:S02]  /*34f0*/  IMAD.MOV R7, RZ, RZ, -R0 ;  /* 0x000000ffff077224 */ /* 0x000fe400078e0a00 */
[----:B------:R-:W-:Y:S01]  /*3500*/  IMAD.HI.U32 R4, R3, R212, RZ ;  /* 0x000000d403047227 */ /* 0x000fe200078e00ff */
[----:B------:R-:W-:Y:S02]  /*3510*/  ISETP.GT.U32.AND P2, PT, R2, R151, PT ;  /* 0x000000970200720c */ /* 0x000fe40003f44070 */
[----:B------:R-:W-:Y:S01]  /*3520*/  @!P6 IADD3 R118, R118, -R2, RZ ;  /* 0x800000027676e210 */ /* 0x000fe20007ffe0ff */
[----:B------:R-:W-:-:S02]  /*3530*/  IMAD R182, R2, R7, R182 ;  /* 0x0000000702b67224 */ /* 0x000fc400078e02b6 */
[----:B------:R-:W-:Y:S02]  /*3540*/  IMAD.MOV R9, RZ, RZ, -R4 ;  /* 0x000000ffff097224 */ /* 0x000fe400078e0a04 */
[----:B------:R-:W-:Y:S01]  /*3550*/  @!P0 IMAD.MOV R57, RZ, RZ, -R57 ;  /* 0x000000ffff398224 */ /* 0x000fe200078e0a39 */
[C---:B------:R-:W-:Y:S01]  /*3560*/  ISETP.GT.U32.AND P6, PT, R2.reuse, R182, PT ;  /* 0x000000b60200720c */ /* 0x040fe20003fc4070 */
[C---:B------:R-:W-:Y:S02]  /*3570*/  IMAD R212, R2.reuse, R9, R212 ;  /* 0x0000000902d47224 */ /* 0x040fe400078e02d4 */
[----:B------:R-:W-:Y:S02]  /*3580*/  IMAD.HI.U32 R0, R3, R28, RZ ;  /* 0x0000001c03007227 */ /* 0x000fe400078e00ff */
[----:B------:R-:W-:Y:S02]  /*3590*/  @!P2 IADD3 R151, R151, -R2, RZ ;  /* 0x800000029797a210 */ /* 0x000fe40007ffe0ff */
[C---:B------:R-:W-:Y:S01]  /*35a0*/  ISETP.GT.U32.AND P2, PT, R2.reuse, R87, PT ;  /* 0x000000570200720c */ /* 0x040fe20003f44070 */
[----:B------:R-:W-:Y:S01]  /*35b0*/  @!P1 IMAD.MOV R137, RZ, RZ, -R137 ;  /* 0x000000ffff899224 */ /* 0x000fe200078e0a89 */
[C---:B------:R-:W-:Y:S01]  /*35c0*/  ISETP.GT.U32.AND P0, PT, R2.reuse, R212, PT ;  /* 0x000000d40200720c */ /* 0x040fe20003f04070 */
[----:B------:R-:W-:Y:S01]  /*35d0*/  IMAD.MOV R7, RZ, RZ, -R0 ;  /* 0x000000ffff077224 */ /* 0x000fe200078e0a00 */
[----:B------:R-:W-:Y:S01]  /*35e0*/  ISETP.GT.U32.AND P1, PT, R2, R118, PT ;  /* 0x000000760200720c */ /* 0x000fe20003f24070 */
[----:B------:R-:W-:-:S02]  /*35f0*/  VIADD R9, R252, 0x3c ;  /* 0x0000003cfc097836 */ /* 0x000fc40000000000 */
[----:B------:R-:W-:Y:S01]  /*3600*/  @!P6 IMAD.IADD R182, R182, 0x1, -R2 ;  /* 0x00000001b6b6e824 */ /* 0x000fe200078e0a02 */
[C---:B------:R-:W-:Y:S01]  /*3610*/  ISETP.GT.U32.AND P6, PT, R2.reuse, R151, PT ;  /* 0x000000970200720c */ /* 0x040fe20003fc4070 */
[C---:B------:R-:W-:Y:S01]  /*3620*/  IMAD R28, R2.reuse, R7, R28 ;  /* 0x00000007021c7224 */ /* 0x040fe200078e021c */
[----:B------:R-:W-:Y:S01]  /*3630*/  IABS R58, R9 ;  /* 0x00000009003a7213 */ /* 0x000fe20000000000 */
[----:B------:R-:W-:Y:S01]  /*3640*/  IMAD.HI.U32 R5, R3, R200, RZ ;  /* 0x000000c803057227 */ /* 0x000fe200078e00ff */
[----:B------:R-:W-:-:S03]  /*3650*/  ISETP.GT.U32.AND P4, PT, R2, R182, PT ;  /* 0x000000b60200720c */ /* 0x000fc60003f84070 */
[--C-:B------:R-:W-:Y:S02]  /*3660*/  @!P2 IMAD.IADD R87, R87, 0x1, -R2.reuse ;  /* 0x000000015757a824 */ /* 0x100fe400078e0a02 */
[--C-:B------:R-:W-:Y:S01]  /*3670*/  @!P0 IMAD.IADD R212, R212, 0x1, -R2.reuse ;  /* 0x00000001d4d48824 */ /* 0x100fe200078e0a02 */
[----:B------:R-:W-:Y:S01]  /*3680*/  @!P1 IADD3 R118, R118, -R2, RZ ;  /* 0x8000000276769210 */ /* 0x000fe20007ffe0ff */
[----:B------:R-:W-:Y:S01]  /*3690*/  IMAD.MOV R5, RZ, RZ, -R5 ;  /* 0x000000ffff057224 */ /* 0x000fe200078e0a05 */
[----:B------:R-:W-:Y:S01]  /*36a0*/  @!P5 IADD3 R87, -R87, RZ, RZ ;  /* 0x000000ff5757d210 */ /* 0x000fe20007ffe1ff */
[----:B------:R-:W-:Y:S01]  /*36b0*/  @!P6 IMAD.IADD R151, R151, 0x1, -R2 ;  /* 0x000000019797e824 */ /* 0x000fe200078e0a02 */
[C---:B------:R-:W-:Y:S01]  /*36c0*/  ISETP.GT.U32.AND P6, PT, R2.reuse, R28, PT ;  /* 0x0000001c0200720c */ /* 0x040fe20003fc4070 */
[C---:B------:R-:W-:Y:S01]  /*36d0*/  IMAD.HI.U32 R0, R3.reuse, R58, RZ ;  /* 0x0000003a03007227 */ /* 0x040fe200078e00ff */
[----:B------:R-:W-:Y:S02]  /*36e0*/  ISETP.GT.U32.AND P5, PT, R2, R212, PT ;  /* 0x000000d40200720c */ /* 0x000fe40003fa4070 */
[----:B------:R-:W-:Y:S01]  /*36f0*/  ISETP.GE.AND P1, PT, R6, RZ, PT ;  /* 0x000000ff0600720c */ /* 0x000fe20003f26270 */
[----:B------:R-:W-:Y:S01]  /*3700*/  IMAD.HI.U32 R4, R3, R88, RZ ;  /* 0x0000005803047227 */ /* 0x000fe200078e00ff */
[----:B------:R-:W-:-:S02]  /*3710*/  ISETP.GE.AND P0, PT, R10, RZ, PT ;  /* 0x000000ff0a00720c */ /* 0x000fc40003f06270 */
[----:B------:R-:W-:Y:S01]  /*3720*/  IADD3 R10, R252, 0x58, RZ ;  /* 0x00000058fc0a7810 */ /* 0x000fe20007ffe0ff */
[----:B------:R-:W-:Y:S01]  /*3730*/  IMAD R200, R2, R5, R200 ;  /* 0x0000000502c87224 */ /* 0x000fe200078e02c8 */
[----:B------:R-:W-:Y:S01]  /*3740*/  IADD3 R5, -R0, RZ, RZ ;  /* 0x000000ff00057210 */ /* 0x000fe20007ffe1ff */
[----:B------:R-:W-:Y:S01]  /*3750*/  IMAD.MOV R7, RZ, RZ, -R4 ;  /* 0x000000ffff077224 */ /* 0x000fe200078e0a04 */
[----:B------:R-:W-:Y:S01]  /*3760*/  IABS R186, R10 ;  /* 0x0000000a00ba7213 */ /* 0x000fe20000000000 */
[----:B------:R-:W-:Y:S01]  /*3770*/  @!P4 IMAD.IADD R182, R182, 0x1, -R2 ;  /* 0x00000001b6b6c824 */ /* 0x000fe200078e0a02 */
[----:B------:R-:W-:Y:S01]  /*3780*/  ISETP.GE.AND P4, PT, R8, RZ, PT ;  /* 0x000000ff0800720c */ /* 0x000fe20003f86270 */
[C---:B------:R-:W-:Y:S01]  /*3790*/  IMAD R88, R2.reuse, R7, R88 ;  /* 0x0000000702587224 */ /* 0x040fe200078e0258 */
[----:B------:R-:W-:Y:S01]  /*37a0*/  ISETP.GT.U32.AND P2, PT, R2, R200, PT ;  /* 0x000000c80200720c */ /* 0x000fe20003f44070 */
[----:B------:R-:W-:Y:S01]  /*37b0*/  VIADD R4, R252, 0x3e ;  /* 0x0000003efc047836 */ /* 0x000fe20000000000 */
[----:B------:R-:W-:Y:S01]  /*37c0*/  @!P1 IADD3 R151, -R151, RZ, RZ ;  /* 0x000000ff97979210 */ /* 0x000fe20007ffe1ff */
[----:B------:R-:W-:Y:S01]  /*37d0*/  IMAD R58, R2, R5, R58 ;  /* 0x00000005023a7224 */ /* 0x000fe200078e023a */
[----:B------:R-:W-:Y:S01]  /*37e0*/  IADD3 R7, R252, 0x45, RZ ;  /* 0x00000045fc077810 */ /* 0x000fe20007ffe0ff */
[--C-:B------:R-:W-:Y:S01]  /*37f0*/  @!P6 IMAD.IADD R28, R28, 0x1, -R2.reuse ;  /* 0x000000011c1ce824 */ /* 0x100fe200078e0a02 */
[----:B------:R-:W-:Y:S01]  /*3800*/  IABS R119, R4 ;  /* 0x0000000400777213 */ /* 0x000fe20000000000 */
[----:B------:R-:W-:Y:S01]  /*3810*/  @!P5 IMAD.IADD R212, R212, 0x1, -R2 ;  /* 0x00000001d4d4d824 */ /* 0x000fe200078e0a02 */
[----:B------:R-:W-:Y:S01]  /*3820*/  ISETP.GT.U32.AND P5, PT, R2, R88, PT ;  /* 0x000000580200720c */ /* 0x000fe20003fa4070 */
[----:B------:R-:W-:Y:S01]  /*3830*/  VIADD R6, R252, 0x3f ;  /* 0x0000003ffc067836 */ /* 0x000fe20000000000 */
[C---:B------:R-:W-:Y:S01]  /*3840*/  ISETP.GT.U32.AND P1, PT, R2.reuse, R58, PT ;  /* 0x0000003a0200720c */ /* 0x040fe20003f24070 */
[----:B------:R-:W-:Y:S01]  /*3850*/  @!P4 IMAD.MOV R182, RZ, RZ, -R182 ;  /* 0x000000ffffb6c224 */ /* 0x000fe200078e0ab6 */
[----:B------:R-:W-:Y:S01]  /*3860*/  ISETP.GT.U32.AND P6, PT, R2, R28, PT ;  /* 0x0000001c0200720c */ /* 0x000fe20003fc4070 */
[----:B------:R-:W-:Y:S01]  /*3870*/  IMAD.HI.U32 R0, R3, R119, RZ ;  /* 0x0000007703007227 */ /* 0x000fe200078e00ff */
[----:B------:R-:W-:-:S02]  /*3880*/  ISETP.GE.AND P4, PT, R12, RZ, PT ;  /* 0x000000ff0c00720c */ /* 0x000fc40003f86270 */
[----:B------:R-:W-:Y:S01]  /*3890*/  @!P2 IADD3 R200, R200, -R2, RZ ;  /* 0x80000002c8c8a210 */ /* 0x000fe20007ffe0ff */
[----:B------:R-:W-:Y:S01]  /*38a0*/  @!P3 IMAD.MOV R118, RZ, RZ, -R118 ;  /* 0x000000ffff76b224 */ /* 0x000fe200078e0a76 */
[----:B------:R-:W-:Y:S01]  /*38b0*/  IADD3 R0, -R0, RZ, RZ ;  /* 0x000000ff00007210 */ /* 0x000fe20007ffe1ff */
[----:B------:R-:W-:Y:S01]  /*38c0*/  @!P0 IMAD.MOV R212, RZ, RZ, -R212 ;  /* 0x000000ffffd48224 */ /* 0x000fe200078e0ad4 */
[----:B------:R-:W-:Y:S01]  /*38d0*/  IABS R152, R6 ;  /* 0x0000000600987213 */ /* 0x000fe20000000000 */
[--C-:B------:R-:W-:Y:S01]  /*38e0*/  @!P5 IMAD.IADD R88, R88, 0x1, -R2.reuse ;  /* 0x000000015858d824 */ /* 0x100fe200078e0a02 */
[----:B------:R-:W-:Y:S01]  /*38f0*/  ISETP.GT.U32.AND P3, PT, R2, R200, PT ;  /* 0x000000c80200720c */ /* 0x000fe20003f64070 */
[--C-:B------:R-:W-:Y:S01]  /*3900*/  @!P1 IMAD.IADD R58, R58, 0x1, -R2.reuse ;  /* 0x000000013a3a9824 */ /* 0x100fe200078e0a02 */
[----:B------:R-:W-:Y:S01]  /*3910*/  ISETP.GE.AND P1, PT, R4, RZ, PT ;  /* 0x000000ff0400720c */ /* 0x000fe20003f26270 */
[----:B------:R-:W-:Y:S01]  /*3920*/  @!P6 IMAD.IADD R28, R28, 0x1, -R2 ;  /* 0x000000011c1ce824 */ /* 0x000fe200078e0a02 */
[C---:B------:R-:W-:Y:S01]  /*3930*/  ISETP.GT.U32.AND P5, PT, R2.reuse, R88, PT ;  /* 0x000000580200720c */ /* 0x040fe20003fa4070 */
[C---:B------:R-:W-:Y:S01]  /*3940*/  IMAD R119, R2.reuse, R0, R119 ;  /* 0x0000000002777224 */ /* 0x040fe200078e0277 */
[----:B------:R-:W-:Y:S01]  /*3950*/  ISETP.GE.AND P2, PT, R11, RZ, PT ;  /* 0x000000ff0b00720c */ /* 0x000fe20003f46270 */
[----:B------:R-:W-:Y:S01]  /*3960*/  IMAD.HI.U32 R4, R3, R152, RZ ;  /* 0x0000009803047227 */ /* 0x000fe200078e00ff */
[----:B------:R-:W-:-:S02]  /*3970*/  ISETP.GT.U32.AND P0, PT, R2, R58, PT ;  /* 0x0000003a0200720c */ /* 0x000fc40003f04070 */
[----:B------:R-:W-:Y:S01]  /*3980*/  ISETP.GE.AND P6, PT, R13, RZ, PT ;  /* 0x000000ff0d00720c */ /* 0x000fe20003fc6270 */
[----:B------:R-:W-:Y:S01]  /*3990*/  @!P4 IMAD.MOV R28, RZ, RZ, -R28 ;  /* 0x000000ffff1cc224 */ /* 0x000fe200078e0a1c */
[----:B------:R-:W-:Y:S01]  /*39a0*/  ISETP.GT.U32.AND P4, PT, R2, R119, PT ;  /* 0x000000770200720c */ /* 0x000fe20003f84070 */
[----:B------:R-:W-:Y:S01]  /*39b0*/  VIADD R0, R252, 0x40 ;  /* 0x00000040fc007836 */ /* 0x000fe20000000000 */
[----:B------:R-:W-:Y:S01]  /*39c0*/  IADD3 R5, -R4, RZ, RZ ;  /* 0x000000ff04057210 */ /* 0x000fe20007ffe1ff */
[----:B------:R-:W-:Y:S01]  /*39d0*/  VIADD R8, R252, 0x46 ;  /* 0x00000046fc087836 */ /* 0x000fe20000000000 */
[----:B------:R-:W-:Y:S01]  /*39e0*/  @!P3 IADD3 R200, R200, -R2, RZ ;  /* 0x80000002c8c8b210 */ /* 0x000fe20007ffe0ff */
[----:B------:R-:W-:Y:S01]  /*39f0*/  @!P5 IMAD.IADD R88, R88, 0x1, -R2 ;  /* 0x000000015858d824 */ /* 0x000fe200078e0a02 */
[----:B------:R-:W-:Y:S01]  /*3a00*/  ISETP.GE.AND P3, PT, R9, RZ, PT ;  /* 0x000000ff0900720c */ /* 0x000fe20003f66270 */
[----:B------:R-:W-:Y:S01]  /*3a10*/  IMAD R152, R2, R5, R152 ;  /* 0x0000000502987224 */ /* 0x000fe200078e0298 */
[----:B------:R-:W-:Y:S01]  /*3a20*/  IADD3 R4, R252, 0x41, RZ ;  /* 0x00000041fc047810 */ /* 0x000fe20007ffe0ff */
[----:B------:R-:W-:Y:S01]  /*3a30*/  @!P2 IMAD.MOV R200, RZ, RZ, -R200 ;  /* 0x000000ffffc8a224 */ /* 0x000fe200078e0ac8 */
[----:B------:R-:W-:Y:S01]  /*3a40*/  ISETP.GE.AND P2, PT, R6, RZ, PT ;  /* 0x000000ff0600720c */ /* 0x000fe20003f46270 */
[----:B------:R-:W-:Y:S01]  /*3a50*/  VIADD R6, R252, 0x42 ;  /* 0x00000042fc067836 */ /* 0x000fe20000000000 */
[----:B------:R-:W-:Y:S01]  /*3a60*/  ISETP.GT.U32.AND P5, PT, R2, R152, PT ;  /* 0x000000980200720c */ /* 0x000fe20003fa4070 */
[----:B------:R-:W-:Y:S01]  /*3a70*/  @!P4 IMAD.IADD R119, R119, 0x1, -R2 ;  /* 0x000000017777c824 */ /* 0x000fe200078e0a02 */
[----:B------:R-:W-:Y:S01]  /*3a80*/  IABS R183, R0 ;  /* 0x0000000000b77213 */ /* 0x000fe20000000000 */
[----:B------:R-:W-:Y:S01]  /*3a90*/  @!P6 IMAD.MOV R88, RZ, RZ, -R88 ;  /* 0x000000ffff58e224 */ /* 0x000fe200078e0a58 */
[----:B------:R-:W-:Y:S01]  /*3aa0*/  @!P0 IADD3 R58, R58, -R2, RZ ;  /* 0x800000023a3a8210 */ /* 0x000fe20007ffe0ff */
[----:B------:R-:W-:Y:S01]  /*3ab0*/  VIADD R11, R252, 0x70 ;  /* 0x00000070fc0b7836 */ /* 0x000fe20000000000 */
[----:B------:R-:W-:Y:S01]  /*3ac0*/  ISETP.GE.AND P0, PT, R0, RZ, PT ;  /* 0x000000ff0000720c */ /* 0x000fe20003f06270 */
[----:B------:R-:W-:Y:S01]  /*3ad0*/  IMAD.HI.U32 R0, R3, R183, RZ ;  /* 0x000000b703007227 */ /* 0x000fe200078e00ff */
[----:B------:R-:W-:-:S02]  /*3ae0*/  IABS R213, R4 ;  /* 0x0000000400d57213 */ /* 0x000fc40000000000 */
[----:B------:R-:W-:Y:S01]  /*3af0*/  IABS R242, R6 ;  /* 0x0000000600f27213 */ /* 0x000fe20000000000 */
[----:B------:R-:W-:Y:S01]  /*3b00*/  IMAD.MOV R0, RZ, RZ, -R0 ;  /* 0x000000ffff007224 */ /* 0x000fe200078e0a00 */
[----:B------:R-:W-:Y:S01]  /*3b10*/  ISETP.GT.U32.AND P4, PT, R2, R119, PT ;  /* 0x000000770200720c */ /* 0x000fe20003f84070 */
[----:B------:R-:W-:Y:S01]  /*3b20*/  @!P5 IMAD.IADD R152, R152, 0x1, -R2 ;  /* 0x000000019898d824 */ /* 0x000fe200078e0a02 */
[----:B------:R-:W-:Y:S01]  /*3b30*/  @!P3 IADD3 R58, -R58, RZ, RZ ;  /* 0x000000ff3a3ab210 */ /* 0x000fe20007ffe1ff */
[C---:B------:R-:W-:Y:S01]  /*3b40*/  IMAD.HI.U32 R5, R3.reuse, R242, RZ ;  /* 0x000000f203057227 */ /* 0x040fe200078e00ff */
[----:B------:R-:W-:Y:S02]  /*3b50*/  ISETP.GE.AND P3, PT, R4, RZ, PT ;  /* 0x000000ff0400720c */ /* 0x000fe40003f66270 */
[----:B------:R-:W-:Y:S01]  /*3b60*/  ISETP.GT.U32.AND P5, PT, R2, R152, PT ;  /* 0x000000980200720c */ /* 0x000fe20003fa4070 */
[----:B------:R-:W-:Y:S01]  /*3b70*/  IMAD.HI.U32 R4, R3, R213, RZ ;  /* 0x000000d503047227 */ /* 0x000fe200078e00ff */
[----:B------:R-:W-:-:S02]  /*3b80*/  ISETP.GE.AND P6, PT, R6, RZ, PT ;  /* 0x000000ff0600720c */ /* 0x000fc40003fc6270 */
[----:B------:R-:W-:Y:S01]  /*3b90*/  IABS R89, R7 ;  /* 0x0000000700597213 */ /* 0x000fe20000000000 */
[----:B------:R-:W-:Y:S01]  /*3ba0*/  IMAD R183, R2, R0, R183 ;  /* 0x0000000002b77224 */ /* 0x000fe200078e02b7 */
[----:B------:R-:W-:Y:S01]  /*3bb0*/  IADD3 R4, -R4, RZ, RZ ;  /* 0x000000ff04047210 */ /* 0x000fe20007ffe1ff */
[----:B------:R-:W-:Y:S01]  /*3bc0*/  IMAD.MOV R5, RZ, RZ, -R5 ;  /* 0x000000ffff057224 */ /* 0x000fe200078e0a05 */
[----:B------:R-:W-:Y:S01]  /*3bd0*/  IABS R120, R8 ;  /* 0x0000000800787213 */ /* 0x000fe20000000000 */
[----:B------:R-:W-:Y:S01]  /*3be0*/  @!P4 IMAD.IADD R119, R119, 0x1, -R2 ;  /* 0x000000017777c824 */ /* 0x000fe200078e0a02 */
[C---:B------:R-:W-:Y:S01]  /*3bf0*/  ISETP.GT.U32.AND P4, PT, R2.reuse, R183, PT ;  /* 0x000000b70200720c */ /* 0x040fe20003f84070 */
[----:B------:R-:W-:Y:S01]  /*3c00*/  IMAD R242, R2, R5, R242 ;  /* 0x0000000502f27224 */ /* 0x000fe200078e02f2 */
[----:B------:R-:W-:Y:S01]  /*3c10*/  IADD3 R9, R252, 0x4b, RZ ;  /* 0x0000004bfc097810 */ /* 0x000fe20007ffe0ff */
[----:B------:R-:W-:Y:S01]  /*3c20*/  IMAD R213, R2, R4, R213 ;  /* 0x0000000402d57224 */ /* 0x000fe200078e02d5 */
[----:B------:R-:W-:Y:S01]  /*3c30*/  IADD3 R4, R252, 0x43, RZ ;  /* 0x00000043fc047810 */ /* 0x000fe20007ffe0ff */
[----:B------:R-:W-:Y:S01]  /*3c40*/  @!P1 IMAD.MOV R119, RZ, RZ, -R119 ;  /* 0x000000ffff779224 */ /* 0x000fe200078e0a77 */
[----:B------:R-:W-:Y:S01]  /*3c50*/  ISETP.GT.U32.AND P1, PT, R2, R242, PT ;  /* 0x000000f20200720c */ /* 0x000fe20003f24070 */
[----:B------:R-:W-:Y:S01]  /*3c60*/  @!P5 IMAD.IADD R152, R152, 0x1, -R2 ;  /* 0x000000019898d824 */ /* 0x000fe200078e0a02 */
[----:B------:R-:W-:Y:S01]  /*3c70*/  IABS R29, R4 ;  /* 0x00000004001d7213 */ /* 0x000fe20000000000 */
[----:B------:R-:W-:Y:S01]  /*3c80*/  VIADD R6, R252, 0x44 ;  /* 0x00000044fc067836 */ /* 0x000fe20000000000 */
[----:B------:R-:W-:Y:S01]  /*3c90*/  ISETP.GT.U32.AND P5, PT, R2, R213, PT ;  /* 0x000000d50200720c */ /* 0x000fe20003fa4070 */
[----:B------:R-:W-:Y:S01]  /*3ca0*/  @!P2 IMAD.MOV R152, RZ, RZ, -R152 ;  /* 0x000000ffff98a224 */ /* 0x000fe200078e0a98 */
[----:B------:R-:W-:Y:S01]  /*3cb0*/  ISETP.GE.AND P2, PT, R4, RZ, PT ;  /* 0x000000ff0400720c */ /* 0x000fe20003f46270 */
[----:B------:R-:W-:Y:S01]  /*3cc0*/  IMAD.HI.U32 R0, R3, R29, RZ ;  /* 0x0000001d03007227 */ /* 0x000fe200078e00ff */
[----:B------:R-:W-:-:S02]  /*3cd0*/  @!P4 IADD3 R183, R183, -R2, RZ ;  /* 0x80000002b7b7c210 */ /* 0x000fc40007ffe0ff */
[----:B------:R-:W-:Y:S01]  /*3ce0*/  IABS R59, R6 ;  /* 0x00000006003b7213 */ /* 0x000fe20000000000 */
[C---:B------:R-:W-:Y:S01]  /*3cf0*/  IMAD.HI.U32 R4, R3.reuse, R89, RZ ;  /* 0x0000005903047227 */ /* 0x040fe200078e00ff */
[----:B------:R-:W-:Y:S02]  /*3d00*/  IADD3 R0, -R0, RZ, RZ ;  /* 0x000000ff00007210 */ /* 0x000fe40007ffe1ff */
[----:B------:R-:W-:Y:S01]  /*3d10*/  ISETP.GT.U32.AND P4, PT, R2, R183, PT ;  /* 0x000000b70200720c */ /* 0x000fe20003f84070 */
[C---:B------:R-:W-:Y:S01]  /*3d20*/  IMAD.HI.U32 R5, R3.reuse, R120, RZ ;  /* 0x0000007803057227 */ /* 0x040fe200078e00ff */
[----:B------:R-:W-:Y:S02]  /*3d30*/  @!P1 IADD3 R242, R242, -R2, RZ ;  /* 0x80000002f2f29210 */ /* 0x000fe40007ffe0ff */
[----:B------:R-:W-:Y:S01]  /*3d40*/  IABS R30, R9 ;  /* 0x00000009001e7213 */ /* 0x000fe20000000000 */
[C---:B------:R-:W-:Y:S01]  /*3d50*/  IMAD R29, R2.reuse, R0, R29 ;  /* 0x00000000021d7224 */ /* 0x040fe200078e021d */
[----:B------:R-:W-:Y:S01]  /*3d60*/  ISETP.GT.U32.AND P1, PT, R2, R242, PT ;  /* 0x000000f20200720c */ /* 0x000fe20003f24070 */
[----:B------:R-:W-:Y:S01]  /*3d70*/  IMAD.HI.U32 R0, R3, R59, RZ ;  /* 0x0000003b03007227 */ /* 0x000fe200078e00ff */
[----:B------:R-:W-:-:S03]  /*3d80*/  IABS R189, R11 ;  /* 0x0000000b00bd7213 */ /* 0x000fc60000000000 */
[----:B------:R-:W-:Y:S02]  /*3d90*/  @!P5 IMAD.IADD R213, R213, 0x1, -R2 ;  /* 0x00000001d5d5d824 */ /* 0x000fe400078e0a02 */
[----:B------:R-:W-:Y:S02]  /*3da0*/  IMAD.MOV R0, RZ, RZ, -R0 ;  /* 0x000000ffff007224 */ /* 0x000fe400078e0a00 */
[----:B------:R-:W-:Y:S01]  /*3db0*/  IMAD.MOV R4, RZ, RZ, -R4 ;  /* 0x000000ffff047224 */ /* 0x000fe200078e0a04 */
[C---:B------:R-:W-:Y:S01]  /*3dc0*/  ISETP.GT.U32.AND P5, PT, R2.reuse, R213, PT ;  /* 0x000000d50200720c */ /* 0x040fe20003fa4070 */
[----:B------:R-:W-:Y:S01]  /*3dd0*/  @!P4 IMAD.IADD R183, R183, 0x1, -R2 ;  /* 0x00000001b7b7c824 */ /* 0x000fe200078e0a02 */
[C---:B------:R-:W-:Y:S01]  /*3de0*/  ISETP.GT.U32.AND P4, PT, R2.reuse, R29, PT ;  /* 0x0000001d0200720c */ /* 0x040fe20003f84070 */
[----:B------:R-:W-:Y:S02]  /*3df0*/  IMAD R59, R2, R0, R59 ;  /* 0x00000000023b7224 */ /* 0x000fe400078e023b */
[----:B------:R-:W-:-:S02]  /*3e00*/  IMAD.MOV R5, RZ, RZ, -R5 ;  /* 0x000000ffff057224 */ /* 0x000fc400078e0a05 */
[C---:B------:R-:W-:Y:S02]  /*3e10*/  IMAD R89, R2.reuse, R4, R89 ;  /* 0x0000000402597224 */ /* 0x040fe400078e0259 */
[C---:B------:R-:W-:Y:S02]  /*3e20*/  IMAD R120, R2.reuse, R5, R120 ;  /* 0x0000000502787224 */ /* 0x040fe400078e0278 */
[----:B------:R-:W-:Y:S01]  /*3e30*/  @!P0 IMAD.MOV R183, RZ, RZ, -R183 ;  /* 0x000000ffffb78224 */ /* 0x000fe200078e0ab7 */
[----:B------:R-:W-:Y:S01]  /*3e40*/  ISETP.GT.U32.AND P0, PT, R2, R59, PT ;  /* 0x0000003b0200720c */ /* 0x000fe20003f04070 */
[----:B------:R-:W-:Y:S01]  /*3e50*/  @!P1 IMAD.IADD R242, R242, 0x1, -R2 ;  /* 0x00000001f2f29824 */ /* 0x000fe200078e0a02 */
[----:B------:R-:W-:Y:S01]  /*3e60*/  ISETP.GT.U32.AND P1, PT, R2, R89, PT ;  /* 0x000000590200720c */ /* 0x000fe20003f24070 */
[----:B------:R-:W-:Y:S01]  /*3e70*/  VIADD R4, R252, 0x47 ;  /* 0x00000047fc047836 */ /* 0x000fe20000000000 */
[----:B------:R-:W-:Y:S01]  /*3e80*/  @!P5 IADD3 R213, R213, -R2, RZ ;  /* 0x80000002d5d5d210 */ /* 0x000fe20007ffe0ff */
[----:B------:R-:W-:Y:S01]  /*3e90*/  @!P6 IMAD.MOV R242, RZ, RZ, -R242 ;  /* 0x000000fffff2e224 */ /* 0x000fe200078e0af2 */
[----:B------:R-:W-:Y:S01]  /*3ea0*/  ISETP.GT.U32.AND P6, PT, R2, R120, PT ;  /* 0x000000780200720c */ /* 0x000fe20003fc4070 */
[C---:B------:R-:W-:Y:S01]  /*3eb0*/  VIADD R12, R252.reuse, 0x73 ;  /* 0x00000073fc0c7836 */ /* 0x040fe20000000000 */
[----:B------:R-:W-:Y:S01]  /*3ec0*/  IABS R153, R4 ;  /* 0x0000000400997213 */ /* 0x000fe20000000000 */
[----:B------:R-:W-:Y:S01]  /*3ed0*/  VIADD R13, R252, 0x74 ;  /* 0x00000074fc0d7836 */ /* 0x000fe20000000000 */
[----:B------:R-:W-:Y:S01]  /*3ee0*/  ISETP.GE.AND P5, PT, R6, RZ, PT ;  /* 0x000000ff0600720c */ /* 0x000fe20003fa6270 */
[----:B------:R-:W-:Y:S01]  /*3ef0*/  VIADD R6, R252, 0x48 ;  /* 0x00000048fc067836 */ /* 0x000fe20000000000 */
[----:B------:R-:W-:Y:S01]  /*3f00*/  @!P4 IADD3 R29, R29, -R2, RZ ;  /* 0x800000021d1dc210 */ /* 0x000fe20007ffe0ff */
[----:B------:R-:W-:Y:S01]  /*3f10*/  IMAD.HI.U32 R0, R3, R153, RZ ;  /* 0x0000009903007227 */ /* 0x000fe200078e00ff */
[----:B------:R-:W-:-:S02]  /*3f20*/  @!P3 IADD3 R213, -R213, RZ, RZ ;  /* 0x000000ffd5d5b210 */ /* 0x000fc40007ffe1ff */
[----:B------:R-:W-:Y:S01]  /*3f30*/  IABS R184, R6 ;  /* 0x0000000600b87213 */ /* 0x000fe20000000000 */
[----:B------:R-:W-:Y:S01]  /*3f40*/  @!P0 IMAD.IADD R59, R59, 0x1, -R2 ;  /* 0x000000013b3b8824 */ /* 0x000fe200078e0a02 */
[----:B------:R-:W-:Y:S01]  /*3f50*/  @!P1 IADD3 R89, R89, -R2, RZ ;  /* 0x8000000259599210 */ /* 0x000fe20007ffe0ff */
[----:B------:R-:W-:Y:S01]  /*3f60*/  IMAD.MOV R0, RZ, RZ, -R0 ;  /* 0x000000ffff007224 */ /* 0x000fe200078e0a00 */
[----:B------:R-:W-:Y:S01]  /*3f70*/  ISETP.GT.U32.AND P4, PT, R2, R29, PT ;  /* 0x0000001d0200720c */ /* 0x000fe20003f84070 */
[----:B------:R-:W-:Y:S01]  /*3f80*/  @!P6 IMAD.IADD R120, R120, 0x1, -R2 ;  /* 0x000000017878e824 */ /* 0x000fe200078e0a02 */
[C---:B------:R-:W-:Y:S01]  /*3f90*/  ISETP.GT.U32.AND P1, PT, R2.reuse, R59, PT ;  /* 0x0000003b0200720c */ /* 0x040fe20003f24070 */
[C---:B------:R-:W-:Y:S01]  /*3fa0*/  IMAD R153, R2.reuse, R0, R153 ;  /* 0x0000000002997224 */ /* 0x040fe200078e0299 */
[----:B------:R-:W-:Y:S01]  /*3fb0*/  ISETP.GT.U32.AND P6, PT, R2, R89, PT ;  /* 0x000000590200720c */ /* 0x000fe20003fc4070 */
[----:B------:R-:W-:Y:S01]  /*3fc0*/  IMAD.HI.U32 R0, R3, R184, RZ ;  /* 0x000000b803007227 */ /* 0x000fe200078e00ff */
[----:B------:R-:W-:-:S02]  /*3fd0*/  ISETP.GE.AND P3, PT, R7, RZ, PT ;  /* 0x000000ff0700720c */ /* 0x000fc40003f66270 */
[----:B------:R-:W-:Y:S01]  /*3fe0*/  IADD3 R7, R252, 0x49, RZ ;  /* 0x00000049fc077810 */ /* 0x000fe20007ffe0ff */
[----:B------:R-:W-:Y:S01]  /*3ff0*/  IMAD.MOV R5, RZ, RZ, -R0 ;  /* 0x000000ffff057224 */ /* 0x000fe200078e0a00 */
[----:B------:R-:W-:Y:S01]  /*4000*/  ISETP.GE.AND P0, PT, R4, RZ, PT ;  /* 0x000000ff0400720c */ /* 0x000fe20003f06270 */
[----:B------:R-:W-:Y:S01]  /*4010*/  VIADD R176, R252, 0xfb ;  /* 0x000000fbfcb07836 */ /* 0x000fe20000000000 */
[----:B------:R-:W-:Y:S01]  /*4020*/  IABS R214, R7 ;  /* 0x0000000700d67213 */ /* 0x000fe20000000000 */
[C---:B------:R-:W-:Y:S01]  /*4030*/  IMAD R184, R2.reuse, R5, R184 ;  /* 0x0000000502b87224 */ /* 0x040fe200078e02b8 */
[----:B------:R-:W-:Y:S01]  /*4040*/  @!P4 IADD3 R29, R29, -R2, RZ ;  /* 0x800000021d1dc210 */ /* 0x000fe20007ffe0ff */
[--C-:B------:R-:W-:Y:S01]  /*4050*/  @!P1 IMAD.IADD R59, R59, 0x1, -R2.reuse ;  /* 0x000000013b3b9824 */ /* 0x100fe200078e0a02 */
[C---:B------:R-:W-:Y:S01]  /*4060*/  ISETP.GT.U32.AND P1, PT, R2.reuse, R153, PT ;  /* 0x000000990200720c */ /* 0x040fe20003f24070 */
[----:B------:R-:W-:Y:S01]  /*4070*/  @!P6 IMAD.IADD R89, R89, 0x1, -R2 ;  /* 0x000000015959e824 */ /* 0x000fe200078e0a02 */
[----:B------:R-:W-:Y:S01]  /*4080*/  ISETP.GT.U32.AND P6, PT, R2, R184, PT ;  /* 0x000000b80200720c */ /* 0x000fe20003fc4070 */
[----:B------:R-:W-:Y:S01]  /*4090*/  @!P2 IMAD.MOV R29, RZ, RZ, -R29 ;  /* 0x000000ffff1da224 */ /* 0x000fe200078e0a1d */
[----:B------:R-:W-:Y:S01]  /*40a0*/  ISETP.GE.AND P4, PT, R8, RZ, PT ;  /* 0x000000ff0800720c */ /* 0x000fe20003f86270 */
[----:B------:R-:W-:Y:S01]  /*40b0*/  VIADD R8, R252, 0x4a ;  /* 0x0000004afc087836 */ /* 0x000fe20000000000 */
[----:B------:R-:W-:Y:S01]  /*40c0*/  ISETP.GT.U32.AND P2, PT, R2, R120, PT ;  /* 0x000000780200720c */ /* 0x000fe20003f44070 */
[----:B------:R-:W-:Y:S01]  /*40d0*/  IMAD.HI.U32 R0, R3, R214, RZ ;  /* 0x000000d603007227 */ /* 0x000fe200078e00ff */
[----:B------:R-:W-:-:S02]  /*40e0*/  IABS R35, R12 ;  /* 0x0000000c00237213 */ /* 0x000fc40000000000 */
[----:B------:R-:W-:Y:S01]  /*40f0*/  IABS R241, R8 ;  /* 0x0000000800f17213 */ /* 0x000fe20000000000 */
[----:B------:R-:W-:Y:S01]  /*4100*/  IMAD.HI.U32 R5, R3, R30, RZ ;  /* 0x0000001e03057227 */ /* 0x000fe200078e00ff */
[----:B------:R-:W-:-:S03]  /*4110*/  IABS R65, R13 ;  /* 0x0000000d00417213 */ /* 0x000fc60000000000 */
[----:B------:R-:W-:Y:S01]  /*4120*/  IMAD.HI.U32 R4, R3, R241, RZ ;  /* 0x000000f103047227 */ /* 0x000fe200078e00ff */
[----:B------:R-:W-:-:S03]  /*4130*/  IADD3 R5, -R5, RZ, RZ ;  /* 0x000000ff05057210 */ /* 0x000fc60007ffe1ff */
[--C-:B------:R-:W-:Y:S01]  /*4140*/  @!P1 IMAD.IADD R153, R153, 0x1, -R2.reuse ;  /* 0x0000000199999824 */ /* 0x100fe200078e0a02 */
[----:B------:R-:W-:Y:S01]  /*4150*/  ISETP.GE.AND P1, PT, R7, RZ, PT ;  /* 0x000000ff0700720c */ /* 0x000fe20003f26270 */
[----:B------:R-:W-:Y:S01]  /*4160*/  @!P6 IMAD.IADD R184, R184, 0x1, -R2 ;  /* 0x00000001b8b8e824 */ /* 0x000fe200078e0a02 */
[----:B------:R-:W-:Y:S01]  /*4170*/  IADD3 R4, -R4, RZ, RZ ;  /* 0x000000ff04047210 */ /* 0x000fe20007ffe1ff */
[----:B------:R-:W-:Y:S01]  /*4180*/  IMAD.MOV R7, RZ, RZ, -R0 ;  /* 0x000000ffff077224 */ /* 0x000fe200078e0a00 */
[----:B------:R-:W-:Y:S01]  /*4190*/  @!P2 IADD3 R120, R120, -R2, RZ ;  /* 0x800000027878a210 */ /* 0x000fe20007ffe0ff */
[----:B------:R-:W-:Y:S01]  /*41a0*/  @!P3 IMAD.MOV R89, RZ, RZ, -R89 ;  /* 0x000000ffff59b224 */ /* 0x000fe200078e0a59 */
[C---:B------:R-:W-:Y:S01]  /*41b0*/  ISETP.GT.U32.AND P6, PT, R2.reuse, R184, PT ;  /* 0x000000b80200720c */ /* 0x040fe20003fc4070 */
[----:B------:R-:W-:Y:S01]  /*41c0*/  IMAD R214, R2, R7, R214 ;  /* 0x0000000702d67224 */ /* 0x000fe200078e02d6 */
[----:B------:R-:W-:Y:S01]  /*41d0*/  @!P4 IADD3 R120, -R120, RZ, RZ ;  /* 0x000000ff7878c210 */ /* 0x000fe20007ffe1ff */
[----:B------:R-:W-:Y:S01]  /*41e0*/  IMAD R241, R2, R4, R241 ;  /* 0x0000000402f17224 */ /* 0x000fe200078e02f1 */
[----:B------:R-:W-:Y:S01]  /*41f0*/  ISETP.GE.AND P2, PT, R6, RZ, PT ;  /* 0x000000ff0600720c */ /* 0x000fe20003f46270 */
[C---:B------:R-:W-:Y:S01]  /*4200*/  IMAD R30, R2.reuse, R5, R30 ;  /* 0x00000005021e7224 */ /* 0x040fe200078e021e */
[----:B------:R-:W-:Y:S01]  /*4210*/  ISETP.GT.U32.AND P3, PT, R2, R214, PT ;  /* 0x000000d60200720c */ /* 0x000fe20003f64070 */
[----:B------:R-:W-:Y:S01]  /*4220*/  VIADD R4, R252, 0x4c ;  /* 0x0000004cfc047836 */ /* 0x000fe20000000000 */
[C---:B------:R-:W-:Y:S01]  /*4230*/  ISETP.GT.U32.AND P4, PT, R2.reuse, R241, PT ;  /* 0x000000f10200720c */ /* 0x040fe20003f84070 */
[----:B------:R-:W-:Y:S01]  /*4240*/  @!P5 IMAD.MOV R59, RZ, RZ, -R59 ;  /* 0x000000ffff3bd224 */ /* 0x000fe200078e0a3b */
[----:B------:R-:W-:Y:S01]  /*4250*/  ISETP.GT.U32.AND P5, PT, R2, R153, PT ;  /* 0x000000990200720c */ /* 0x000fe20003fa4070 */
[C---:B------:R-:W-:Y:S01]  /*4260*/  VIADD R6, R252.reuse, 0x4d ;  /* 0x0000004dfc067836 */ /* 0x040fe20000000000 */
[----:B------:R-:W-:Y:S01]  /*4270*/  IABS R60, R4 ;  /* 0x00000004003c7213 */ /* 0x000fe20000000000 */
[----:B------:R-:W-:Y:S01]  /*4280*/  VIADD R7, R252, 0x4e ;  /* 0x0000004efc077836 */ /* 0x000fe20000000000 */
[----:B------:R-:W-:Y:S01]  /*4290*/  @!P6 IADD3 R184, R184, -R2, RZ ;  /* 0x80000002b8b8e210 */ /* 0x000fe20007ffe0ff */
[----:B------:R-:W-:Y:S01]  /*42a0*/  VIADD R244, R252, 0xf8 ;  /* 0x000000f8fcf47836 */ /* 0x000fe20000000000 */
[----:B------:R-:W-:Y:S01]  /*42b0*/  ISETP.GT.U32.AND P6, PT, R2, R30, PT ;  /* 0x0000001e0200720c */ /* 0x000fe20003fc4070 */
[----:B------:R-:W-:Y:S01]  /*42c0*/  IMAD.HI.U32 R0, R3, R60, RZ ;  /* 0x0000003c03007227 */ /* 0x000fe200078e00ff */
[----:B------:R-:W-:-:S02]  /*42d0*/  IABS R90, R6 ;  /* 0x00000006005a7213 */ /* 0x000fc40000000000 */
[----:B------:R-:W-:Y:S01]  /*42e0*/  IABS R121, R7 ;  /* 0x0000000700797213 */ /* 0x000fe20000000000 */
[----:B------:R-:W-:Y:S01]  /*42f0*/  @!P3 IMAD.IADD R214, R214, 0x1, -R2 ;  /* 0x00000001d6d6b824 */ /* 0x000fe200078e0a02 */
[----:B------:R-:W-:Y:S01]  /*4300*/  @!P4 IADD3 R241, R241, -R2, RZ ;  /* 0x80000002f1f1c210 */ /* 0x000fe20007ffe0ff */
[----:B------:R-:W-:Y:S01]  /*4310*/  IMAD.MOV R5, RZ, RZ, -R0 ;  /* 0x000000ffff057224 */ /* 0x000fe200078e0a00 */
[----:B------:R-:W-:Y:S01]  /*4320*/  ISETP.GE.AND P3, PT, R9, RZ, PT ;  /* 0x000000ff0900720c */ /* 0x000fe20003f66270 */
[----:B------:R-:W-:Y:S01]  /*4330*/  IMAD.HI.U32 R0, R3, R90, RZ ;  /* 0x0000005a03007227 */ /* 0x000fe200078e00ff */
[----:B------:R-:W-:Y:S02]  /*4340*/  ISETP.GT.U32.AND P4, PT, R2, R214, PT ;  /* 0x000000d60200720c */ /* 0x000fe40003f84070 */
[----:B------:R-:W-:Y:S01]  /*4350*/  IABS R206, R244 ;  /* 0x000000f400ce7213 */ /* 0x000fe20000000000 */
[----:B------:R-:W-:Y:S01]  /*4360*/  @!P6 IMAD.IADD R30, R30, 0x1, -R2 ;  /* 0x000000011e1ee824 */ /* 0x000fe200078e0a02 */
[C---:B------:R-:W-:Y:S01]  /*4370*/  ISETP.GT.U32.AND P6, PT, R2.reuse, R241, PT ;  /* 0x000000f10200720c */ /* 0x040fe20003fc4070 */
[----:B------:R-:W-:-:S02]  /*4380*/  IMAD R60, R2, R5, R60 ;  /* 0x00000005023c7224 */ /* 0x000fc400078e023c */
[----:B------:R-:W-:Y:S01]  /*4390*/  @!P5 IMAD.IADD R153, R153, 0x1, -R2 ;  /* 0x000000019999d824 */ /* 0x000fe200078e0a02 */
[----:B------:R-:W-:Y:S01]  /*43a0*/  ISETP.GE.AND P5, PT, R8, RZ, PT ;  /* 0x000000ff0800720c */ /* 0x000fe20003fa6270 */
[----:B------:R-:W-:Y:S02]  /*43b0*/  IMAD.MOV R5, RZ, RZ, -R0 ;  /* 0x000000ffff057224 */ /* 0x000fe400078e0a00 */
[----:B------:R-:W-:Y:S01]  /*43c0*/  VIADD R8, R252, 0x4f ;  /* 0x0000004ffc087836 */ /* 0x000fe20000000000 */
[----:B------:R-:W-:Y:S01]  /*43d0*/  @!P0 IADD3 R153, -R153, RZ, RZ ;  /* 0x000000ff99998210 */ /* 0x000fe20007ffe1ff */
[----:B------:R-:W-:Y:S01]  /*43e0*/  IMAD R90, R2, R5, R90 ;  /* 0x00000005025a7224 */ /* 0x000fe200078e025a */
[----:B------:R-:W-:Y:S01]  /*43f0*/  @!P4 IADD3 R214, R214, -R2, RZ ;  /* 0x80000002d6d6c210 */ /* 0x000fe20007ffe0ff */
[----:B------:R-:W-:Y:S01]  /*4400*/  IMAD.HI.U32 R0, R3, R121, RZ ;  /* 0x0000007903007227 */ /* 0x000fe200078e00ff */
[C---:B------:R-:W-:Y:S02]  /*4410*/  ISETP.GT.U32.AND P4, PT, R2.reuse, R60, PT ;  /* 0x0000003c0200720c */ /* 0x040fe40003f84070 */
[C---:B------:R-:W-:Y:S01]  /*4420*/  ISETP.GT.U32.AND P0, PT, R2.reuse, R30, PT ;  /* 0x0000001e0200720c */ /* 0x040fe20003f04070 */
[----:B------:R-:W-:Y:S01]  /*4430*/  @!P6 IMAD.IADD R241, R241, 0x1, -R2 ;  /* 0x00000001f1f1e824 */ /* 0x000fe200078e0a02 */
[----:B------:R-:W-:Y:S01]  /*4440*/  ISETP.GT.U32.AND P6, PT, R2, R90, PT ;  /* 0x0000005a0200720c */ /* 0x000fe20003fc4070 */
[----:B------:R-:W-:Y:S01]  /*4450*/  VIADD R9, R252, 0x50 ;  /* 0x00000050fc097836 */ /* 0x000fe20000000000 */
[----:B------:R-:W-:Y:S01]  /*4460*/  IABS R154, R8 ;  /* 0x00000008009a7213 */ /* 0x000fe20000000000 */
[----:B------:R-:W-:Y:S01]  /*4470*/  @!P2 IMAD.MOV R184, RZ, RZ, -R184 ;  /* 0x000000ffffb8a224 */ /* 0x000fe200078e0ab8 */
[----:B------:R-:W-:Y:S01]  /*4480*/  @!P1 IADD3 R214, -R214, RZ, RZ ;  /* 0x000000ffd6d69210 */ /* 0x000fe20007ffe1ff */
[----:B------:R-:W-:Y:S01]  /*4490*/  @!P5 IMAD.MOV R241, RZ, RZ, -R241 ;  /* 0x000000fffff1d224 */ /* 0x000fe200078e0af1 */
[----:B------:R-:W-:Y:S01]  /*44a0*/  IABS R185, R9 ;  /* 0x0000000900b97213 */ /* 0x000fe20000000000 */
[----:B--2---:R-:W-:Y:S01]  /*44b0*/  VIADD R113, R252, 0xfe ;  /* 0x000000fefc717836 */ /* 0x004fe20000000000 */
[----:B------:R-:W-:Y:S01]  /*44c0*/  ISETP.GE.AND P5, PT, R7, RZ, PT ;  /* 0x000000ff0700720c */ /* 0x000fe20003fa6270 */
[--C-:B------:R-:W-:Y:S01]  /*44d0*/  @!P4 IMAD.IADD R60, R60, 0x1, -R2.reuse ;  /* 0x000000013c3cc824 */ /* 0x100fe200078e0a02 */
[----:B------:R-:W-:Y:S01]  /*44e0*/  ISETP.GE.AND P4, PT, R6, RZ, PT ;  /* 0x000000ff0600720c */ /* 0x000fe20003f86270 */
[----:B------:R-:W-:Y:S01]  /*44f0*/  VIADD R7, R252, 0x54 ;  /* 0x00000054fc077836 */ /* 0x000fe20000000000 */
[----:B------:R-:W-:Y:S01]  /*4500*/  @!P0 IADD3 R30, R30, -R2, RZ ;  /* 0x800000021e1e8210 */ /* 0x000fe20007ffe0ff */
[----:B------:R-:W-:Y:S01]  /*4510*/  @!P6 IMAD.IADD R90, R90, 0x1, -R2 ;  /* 0x000000015a5ae824 */ /* 0x000fe200078e0a02 */
[----:B------:R-:W-:Y:S01]  /*4520*/  ISETP.GE.AND P0, PT, R4, RZ, PT ;  /* 0x000000ff0400720c */ /* 0x000fe20003f06270 */
[----:B------:R-:W-:Y:S01]  /*4530*/  IMAD.MOV R4, RZ, RZ, -R0 ;  /* 0x000000ffff047224 */ /* 0x000fe200078e0a00 */
[C---:B------:R-:W-:Y:S01]  /*4540*/  ISETP.GT.U32.AND P6, PT, R2.reuse, R60, PT ;  /* 0x0000003c0200720c */ /* 0x040fe20003fc4070 */
[----:B------:R-:W-:Y:S01]  /*4550*/  IMAD.HI.U32 R0, R3, R154, RZ ;  /* 0x0000009a03007227 */ /* 0x000fe200078e00ff */
[----:B------:R-:W-:-:S02]  /*4560*/  ISETP.GT.U32.AND P2, PT, R2, R90, PT ;  /* 0x0000005a0200720c */ /* 0x000fc40003f44070 */
[----:B------:R-:W-:Y:S01]  /*4570*/  IADD3 R6, R252, 0x53, RZ ;  /* 0x00000053fc067810 */ /* 0x000fe20007ffe0ff */
[----:B------:R-:W-:Y:S01]  /*4580*/  IMAD R121, R2, R4, R121 ;  /* 0x0000000402797224 */ /* 0x000fe200078e0279 */
[----:B------:R-:W-:Y:S01]  /*4590*/  IADD3 R5, -R0, RZ, RZ ;  /* 0x000000ff00057210 */ /* 0x000fe20007ffe1ff */
[C---:B------:R-:W-:Y:S01]  /*45a0*/  IMAD.HI.U32 R0, R3.reuse, R185, RZ ;  /* 0x000000b903007227 */ /* 0x040fe200078e00ff */
[----:B------:R-:W-:Y:S02]  /*45b0*/  IADD3 R4, R252, 0x51, RZ ;  /* 0x00000051fc047810 */ /* 0x000fe40007ffe0ff */
[C---:B------:R-:W-:Y:S01]  /*45c0*/  ISETP.GT.U32.AND P1, PT, R2.reuse, R121, PT ;  /* 0x000000790200720c */ /* 0x040fe20003f24070 */
[----:B------:R-:W-:Y:S01]  /*45d0*/  IMAD R154, R2, R5, R154 ;  /* 0x00000005029a7224 */ /* 0x000fe200078e029a */
[----:B------:R-:W-:Y:S01]  /*45e0*/  IABS R215, R4 ;  /* 0x0000000400d77213 */ /* 0x000fe20000000000 */
[----:B------:R-:W-:Y:S01]  /*45f0*/  @!P6 IMAD.IADD R60, R60, 0x1, -R2 ;  /* 0x000000013c3ce824 */ /* 0x000fe200078e0a02 */
[----:B------:R-:W-:Y:S01]  /*4600*/  IABS R31, R6 ;  /* 0x00000006001f7213 */ /* 0x000fe20000000000 */
[----:B------:R-:W-:Y:S01]  /*4610*/  IMAD.MOV R0, RZ, RZ, -R0 ;  /* 0x000000ffff007224 */ /* 0x000fe200078e0a00 */
[----:B------:R-:W-:Y:S01]  /*4620*/  ISETP.GT.U32.AND P6, PT, R2, R154, PT ;  /* 0x0000009a0200720c */ /* 0x000fe20003fc4070 */
[----:B------:R-:W-:Y:S01]  /*4630*/  VIADD R5, R252, 0x52 ;  /* 0x00000052fc057836 */ /* 0x000fe20000000000 */
[----:B------:R-:W-:Y:S01]  /*4640*/  @!P2 IADD3 R90, R90, -R2, RZ ;  /* 0x800000025a5aa210 */ /* 0x000fe20007ffe0ff */
[----:B------:R-:W-:Y:S01]  /*4650*/  IMAD R185, R2, R0, R185 ;  /* 0x0000000002b97224 */ /* 0x000fe200078e02b9 */
[----:B------:R-:W-:Y:S01]  /*4660*/  @!P0 IADD3 R60, -R60, RZ, RZ ;  /* 0x000000ff3c3c8210 */ /* 0x000fe20007ffe1ff */
[----:B------:R-:W-:Y:S01]  /*4670*/  IMAD.HI.U32 R0, R3, R215, RZ ;  /* 0x000000d703007227 */ /* 0x000fe200078e00ff */
[----:B------:R-:W-:-:S02]  /*4680*/  IABS R240, R5 ;  /* 0x0000000500f07213 */ /* 0x000fc40000000000 */
[----:B------:R-:W-:Y:S01]  /*4690*/  IABS R61, R7 ;  /* 0x00000007003d7213 */ /* 0x000fe20000000000 */
[----:B------:R-:W-:Y:S01]  /*46a0*/  @!P1 IMAD.IADD R121, R121, 0x1, -R2 ;  /* 0x0000000179799824 */ /* 0x000fe200078e0a02 */
[----:B------:R-:W-:Y:S01]  /*46b0*/  ISETP.GE.AND P1, PT, R4, RZ, PT ;  /* 0x000000ff0400720c */ /* 0x000fe20003f26270 */
[----:B------:R-:W-:Y:S01]  /*46c0*/  @!P4 IMAD.MOV R90, RZ, RZ, -R90 ;  /* 0x000000ffff5ac224 */ /* 0x000fe200078e0a5a */
[----:B------:R-:W-:Y:S01]  /*46d0*/  ISETP.GT.U32.AND P4, PT, R2, R185, PT ;  /* 0x000000b90200720c */ /* 0x000fe20003f84070 */
[----:B------:R-:W-:Y:S01]  /*46e0*/  @!P6 IMAD.IADD R154, R154, 0x1, -R2 ;  /* 0x000000019a9ae824 */ /* 0x000fe200078e0a02 */
[C---:B------:R-:W-:Y:S01]  /*46f0*/  ISETP.GT.U32.AND P6, PT, R2.reuse, R121, PT ;  /* 0x000000790200720c */ /* 0x040fe20003fc4070 */
[----:B------:R-:W-:Y:S01]  /*4700*/  IMAD.MOV R0, RZ, RZ, -R0 ;  /* 0x000000ffff007224 */ /* 0x000fe200078e0a00 */
[----:B------:R-:W-:Y:S01]  /*4710*/  ISETP.GE.AND P2, PT, R9, RZ, PT ;  /* 0x000000ff0900720c */ /* 0x000fe20003f46270 */
[----:B------:R-:W-:Y:S01]  /*4720*/  @!P3 IMAD.MOV R30, RZ, RZ, -R30 ;  /* 0x000000ffff1eb224 */ /* 0x000fe200078e0a1e */
[C---:B------:R-:W-:Y:S01]  /*4730*/  ISETP.GT.U32.AND P0, PT, R2.reuse, R154, PT ;  /* 0x0000009a0200720c */ /* 0x040fe20003f04070 */
[----:B------:R-:W-:Y:S01]  /*4740*/  IMAD R215, R2, R0, R215 ;  /* 0x0000000002d77224 */ /* 0x000fe200078e02d7 */
[----:B------:R-:W-:Y:S01]  /*4750*/  ISETP.GE.AND P3, PT, R8, RZ, PT ;  /* 0x000000ff0800720c */ /* 0x000fe20003f66270 */
[----:B------:R-:W-:Y:S01]  /*4760*/  IMAD.HI.U32 R0, R3, R240, RZ ;  /* 0x000000f003007227 */ /* 0x000fe200078e00ff */
[----:B------:R-:W-:-:S03]  /*4770*/  IADD3 R8, R252, 0x56, RZ ;  /* 0x00000056fc087810 */ /* 0x000fc60007ffe0ff */
[--C-:B------:R-:W-:Y:S01]  /*4780*/  @!P4 IMAD.IADD R185, R185, 0x1, -R2.reuse ;  /* 0x00000001b9b9c824 */ /* 0x100fe200078e0a02 */
[----:B------:R-:W-:Y:S01]  /*4790*/  ISETP.GE.AND P4, PT, R6, RZ, PT ;  /* 0x000000ff0600720c */ /* 0x000fe20003f86270 */
[----:B------:R-:W-:Y:S01]  /*47a0*/  IMAD.HI.U32 R4, R3, R31, RZ ;  /* 0x0000001f03047227 */ /* 0x000fe200078e00ff */
[----:B------:R-:W-:Y:S02]  /*47b0*/  @!P6 IADD3 R121, R121, -R2, RZ ;  /* 0x800000027979e210 */ /* 0x000fe40007ffe0ff */
[----:B------:R-:W-:Y:S01]  /*47c0*/  ISETP.GT.U32.AND P6, PT, R2, R215, PT ;  /* 0x000000d70200720c */ /* 0x000fe20003fc4070 */
[----:B------:R-:W-:Y:S01]  /*47d0*/  @!P0 IMAD.IADD R154, R154, 0x1, -R2 ;  /* 0x000000019a9a8824 */ /* 0x000fe200078e0a02 */
[----:B------:R-:W-:Y:S01]  /*47e0*/  ISETP.GE.AND P0, PT, R5, RZ, PT ;  /* 0x000000ff0500720c */ /* 0x000fe20003f06270 */
[----:B------:R-:W-:Y:S01]  /*47f0*/  @!P5 IMAD.MOV R121, RZ, RZ, -R121 ;  /* 0x000000ffff79d224 */ /* 0x000fe200078e0a79 */
[----:B------:R-:W-:Y:S01]  /*4800*/  ISETP.GT.U32.AND P5, PT, R2, R185, PT ;  /* 0x000000b90200720c */ /* 0x000fe20003fa4070 */
[----:B------:R-:W-:Y:S01]  /*4810*/  IMAD.MOV R5, RZ, RZ, -R0 ;  /* 0x000000ffff057224 */ /* 0x000fe200078e0a00 */
[----:B------:R-:W-:Y:S01]  /*4820*/  IADD3 R4, -R4, RZ, RZ ;  /* 0x000000ff04047210 */ /* 0x000fe20007ffe1ff */
[----:B------:R-:W-:Y:S01]  /*4830*/  @!P3 IMAD.MOV R154, RZ, RZ, -R154 ;  /* 0x000000ffff9ab224 */ /* 0x000fe200078e0a9a */
[----:B------:R-:W-:Y:S01]  /*4840*/  IABS R122, R8 ;  /* 0x00000008007a7213 */ /* 0x000fe20000000000 */
[----:B------:R-:W-:-:S02]  /*4850*/  IMAD R240, R2, R5, R240 ;  /* 0x0000000502f07224 */ /* 0x000fc400078e02f0 */
[C---:B------:R-:W-:Y:S02]  /*4860*/  IMAD R31, R2.reuse, R4, R31 ;  /* 0x00000004021f7224 */ /* 0x040fe400078e021f */
[----:B------:R-:W-:Y:S01]  /*4870*/  @!P6 IADD3 R215, R215, -R2, RZ ;  /* 0x80000002d7d7e210 */ /* 0x000fe20007ffe0ff */
[----:B------:R-:W-:Y:S01]  /*4880*/  IMAD.HI.U32 R0, R3, R61, RZ ;  /* 0x0000003d03007227 */ /* 0x000fe200078e00ff */
[C---:B------:R-:W-:Y:S02]  /*4890*/  ISETP.GT.U32.AND P3, PT, R2.reuse, R240, PT ;  /* 0x000000f00200720c */ /* 0x040fe40003f64070 */
[C---:B------:R-:W-:Y:S01]  /*48a0*/  ISETP.GT.U32.AND P6, PT, R2.reuse, R215, PT ;  /* 0x000000d70200720c */ /* 0x040fe20003fc4070 */
[----:B------:R-:W-:Y:S01]  /*48b0*/  @!P5 IMAD.IADD R185, R185, 0x1, -R2 ;  /* 0x00000001b9b9d824 */ /* 0x000fe200078e0a02 */
[----:B------:R-:W-:Y:S01]  /*48c0*/  ISETP.GT.U32.AND P5, PT, R2, R31, PT ;  /* 0x0000001f0200720c */ /* 0x000fe20003fa4070 */
[----:B------:R-:W-:Y:S02]  /*48d0*/  IMAD.MOV R0, RZ, RZ, -R0 ;  /* 0x000000ffff007224 */ /* 0x000fe400078e0a00 */
[----:B------:R-:W-:-:S02]  /*48e0*/  VIADD R6, R252, 0x55 ;  /* 0x00000055fc067836 */ /* 0x000fc40000000000 */
[----:B------:R-:W-:Y:S02]  /*48f0*/  IMAD R61, R2, R0, R61 ;  /* 0x00000000023d7224 */ /* 0x000fe400078e023d */
[----:B------:R-:W-:Y:S01]  /*4900*/  IMAD.HI.U32 R4, R3, R122, RZ ;  /* 0x0000007a03047227 */ /* 0x000fe200078e00ff */
[----:B------:R-:W-:Y:S02]  /*4910*/  IABS R91, R6 ;  /* 0x00000006005b7213 */ /* 0x000fe40000000000 */
[----:B------:R-:W-:Y:S01]  /*4920*/  @!P3 IADD3 R240, R240, -R2, RZ ;  /* 0x80000002f0f0b210 */ /* 0x000fe20007ffe0ff */
[--C-:B------:R-:W-:Y:S01]  /*4930*/  @!P6 IMAD.IADD R215, R215, 0x1, -R2.reuse ;  /* 0x00000001d7d7e824 */ /* 0x100fe200078e0a02 */
[C---:B------:R-:W-:Y:S01]  /*4940*/  ISETP.GT.U32.AND P6, PT, R2.reuse, R61, PT ;  /* 0x0000003d0200720c */ /* 0x040fe20003fc4070 */
[----:B------:R-:W-:Y:S01]  /*4950*/  @!P5 IMAD.IADD R31, R31, 0x1, -R2 ;  /* 0x000000011f1fd824 */ /* 0x000fe200078e0a02 */
[----:B------:R-:W-:Y:S01]  /*4960*/  ISETP.GT.U32.AND P5, PT, R2, R240, PT ;  /* 0x000000f00200720c */ /* 0x000fe20003fa4070 */
[----:B------:R-:W-:Y:S01]  /*4970*/  IMAD.HI.U32 R0, R3, R91, RZ ;  /* 0x0000005b03007227 */ /* 0x000fe200078e00ff */
[----:B------:R-:W-:-:S02]  /*4980*/  IADD3 R5, -R4, RZ, RZ ;  /* 0x000000ff04057210 */ /* 0x000fc40007ffe1ff */
[----:B------:R-:W-:Y:S01]  /*4990*/  @!P1 IADD3 R215, -R215, RZ, RZ ;  /* 0x000000ffd7d79210 */ /* 0x000fe20007ffe1ff */
[----:B------:R-:W-:Y:S01]  /*49a0*/  IMAD.MOV R0, RZ, RZ, -R0 ;  /* 0x000000ffff007224 */ /* 0x000fe200078e0a00 */
[----:B------:R-:W-:Y:S01]  /*49b0*/  ISETP.GE.AND P1, PT, R6, RZ, PT ;  /* 0x000000ff0600720c */ /* 0x000fe20003f26270 */
[----:B------:R-:W-:Y:S01]  /*49c0*/  IMAD.HI.U32 R4, R3, R186, RZ ;  /* 0x000000ba03047227 */ /* 0x000fe200078e00ff */
[----:B------:R-:W-:-:S03]  /*49d0*/  ISETP.GE.AND P3, PT, R7, RZ, PT ;  /* 0x000000ff0700720c */ /* 0x000fc60003f66270 */
[C---:B------:R-:W-:Y:S02]  /*49e0*/  IMAD R91, R2.reuse, R0, R91 ;  /* 0x00000000025b7224 */ /* 0x040fe400078e025b */
[--C-:B------:R-:W-:Y:S01]  /*49f0*/  @!P6 IMAD.IADD R61, R61, 0x1, -R2.reuse ;  /* 0x000000013d3de824 */ /* 0x100fe200078e0a02 */
[----:B------:R-:W-:Y:S01]  /*4a00*/  ISETP.GT.U32.AND P6, PT, R2, R31, PT ;  /* 0x0000001f0200720c */ /* 0x000fe20003fc4070 */
[----:B------:R-:W-:Y:S01]  /*4a10*/  @!P5 IMAD.IADD R240, R240, 0x1, -R2 ;  /* 0x00000001f0f0d824 */ /* 0x000fe200078e0a02 */
[C---:B------:R-:W-:Y:S01]  /*4a20*/  ISETP.GT.U32.AND P5, PT, R2.reuse, R91, PT ;  /* 0x0000005b0200720c */ /* 0x040fe20003fa4070 */
[----:B------:R-:W-:Y:S02]  /*4a30*/  IMAD R122, R2, R5, R122 ;  /* 0x00000005027a7224 */ /* 0x000fe400078e027a */
[----:B------:R-:W-:Y:S02]  /*4a40*/  VIADD R9, R252, 0x57 ;  /* 0x00000057fc097836 */ /* 0x000fe40000000000 */
[----:B------:R-:W-:-:S02]  /*4a50*/  IMAD.MOV R5, RZ, RZ, -R4 ;  /* 0x000000ffff057224 */ /* 0x000fc400078e0a04 */
[----:B------:R-:W-:Y:S01]  /*4a60*/  @!P0 IMAD.MOV R240, RZ, RZ, -R240 ;  /* 0x000000fffff08224 */ /* 0x000fe200078e0af0 */
[----:B------:R-:W-:Y:S01]  /*4a70*/  IABS R155, R9 ;  /* 0x00000009009b7213 */ /* 0x000fe20000000000 */
[C---:B------:R-:W-:Y:S02]  /*4a80*/  IMAD R186, R2.reuse, R5, R186 ;  /* 0x0000000502ba7224 */ /* 0x040fe400078e02ba */
[--C-:B------:R-:W-:Y:S01]  /*4a90*/  @!P6 IMAD.IADD R31, R31, 0x1, -R2.reuse ;  /* 0x000000011f1fe824 */ /* 0x100fe200078e0a02 */
[C---:B------:R-:W-:Y:S01]  /*4aa0*/  ISETP.GT.U32.AND P6, PT, R2.reuse, R122, PT ;  /* 0x0000007a0200720c */ /* 0x040fe20003fc4070 */
[----:B------:R-:W-:Y:S02]  /*4ab0*/  @!P5 IMAD.IADD R91, R91, 0x1, -R2 ;  /* 0x000000015b5bd824 */ /* 0x000fe400078e0a02 */
[----:B------:R-:W-:Y:S01]  /*4ac0*/  IMAD.HI.U32 R0, R3, R155, RZ ;  /* 0x0000009b03007227 */ /* 0x000fe200078e00ff */
[----:B------:R-:W-:Y:S02]  /*4ad0*/  @!P4 IADD3 R31, -R31, RZ, RZ ;  /* 0x000000ff1f1fc210 */ /* 0x000fe40007ffe1ff */
[----:B------:R-:W-:Y:S01]  /*4ae0*/  ISETP.GT.U32.AND P0, PT, R2, R91, PT ;  /* 0x0000005b0200720c */ /* 0x000fe20003f04070 */
[----:B------:R-:W-:Y:S01]  /*4af0*/  VIADD R6, R252, 0x59 ;  /* 0x00000059fc067836 */ /* 0x000fe20000000000 */
[----:B------:R-:W-:Y:S01]  /*4b00*/  ISETP.GT.U32.AND P4, PT, R2, R186, PT ;  /* 0x000000ba0200720c */ /* 0x000fe20003f84070 */
[----:B------:R-:W-:Y:S01]  /*4b10*/  VIADD R4, R252, 0x5a ;  /* 0x0000005afc047836 */ /* 0x000fe20000000000 */
[----:B------:R-:W-:Y:S01]  /*4b20*/  IADD3 R0, -R0, RZ, RZ ;  /* 0x000000ff00007210 */ /* 0x000fe20007ffe1ff */
[----:B------:R-:W-:Y:S01]  /*4b30*/  @!P2 IMAD.MOV R185, RZ, RZ, -R185 ;  /* 0x000000ffffb9a224 */ /* 0x000fe200078e0ab9 */
[----:B------:R-:W-:-:S02]  /*4b40*/  IABS R216, R6 ;  /* 0x0000000600d87213 */ /* 0x000fc40000000000 */
[----:B------:R-:W-:Y:S01]  /*4b50*/  @!P6 IADD3 R122, R122, -R2, RZ ;  /* 0x800000027a7ae210 */ /* 0x000fe20007ffe0ff */
[C---:B------:R-:W-:Y:S01]  /*4b60*/  IMAD R155, R2.reuse, R0, R155 ;  /* 0x00000000029b7224 */ /* 0x040fe200078e029b */
[----:B------:R-:W-:Y:S01]  /*4b70*/  IABS R237, R4 ;  /* 0x0000000400ed7213 */ /* 0x000fe20000000000 */
[----:B------:R-:W-:Y:S01]  /*4b80*/  IMAD.HI.U32 R0, R3, R216, RZ ;  /* 0x000000d803007227 */ /* 0x000fe200078e00ff */
[----:B------:R-:W-:Y:S02]  /*4b90*/  ISETP.GT.U32.AND P6, PT, R2, R122, PT ;  /* 0x0000007a0200720c */ /* 0x000fe40003fc4070 */
[----:B------:R-:W-:Y:S01]  /*4ba0*/  @!P0 IADD3 R91, R91, -R2, RZ ;  /* 0x800000025b5b8210 */ /* 0x000fe20007ffe0ff */
[----:B------:R-:W-:Y:S01]  /*4bb0*/  @!P4 IMAD.IADD R186, R186, 0x1, -R2 ;  /* 0x00000001babac824 */ /* 0x000fe200078e0a02 */
[C---:B------:R-:W-:Y:S01]  /*4bc0*/  ISETP.GT.U32.AND P5, PT, R2.reuse, R155, PT ;  /* 0x0000009b0200720c */ /* 0x040fe20003fa4070 */
[----:B------:R-:W-:Y:S01]  /*4bd0*/  IMAD.MOV R5, RZ, RZ, -R0 ;  /* 0x000000ffff057224 */ /* 0x000fe200078e0a00 */
[----:B------:R-:W-:Y:S01]  /*4be0*/  ISETP.GT.U32.AND P2, PT, R2, R61, PT ;  /* 0x0000003d0200720c */ /* 0x000fe20003f44070 */
[----:B------:R-:W-:Y:S01]  /*4bf0*/  IMAD.HI.U32 R0, R3, R237, RZ ;  /* 0x000000ed03007227 */ /* 0x000fe200078e00ff */
[----:B------:R-:W-:-:S02]  /*4c00*/  ISETP.GE.AND P0, PT, R10, RZ, PT ;  /* 0x000000ff0a00720c */ /* 0x000fc40003f06270 */
[----:B------:R-:W-:Y:S01]  /*4c10*/  ISETP.GE.AND P4, PT, R6, RZ, PT ;  /* 0x000000ff0600720c */ /* 0x000fe20003f86270 */
[----:B------:R-:W-:Y:S01]  /*4c20*/  @!P1 IMAD.MOV R91, RZ, RZ, -R91 ;  /* 0x000000ffff5b9224 */ /* 0x000fe200078e0a5b */
[C---:B------:R-:W-:Y:S01]  /*4c30*/  ISETP.GT.U32.AND P1, PT, R2.reuse, R186, PT ;  /* 0x000000ba0200720c */ /* 0x040fe20003f24070 */
[----:B------:R-:W-:Y:S01]  /*4c40*/  IMAD R216, R2, R5, R216 ;  /* 0x0000000502d87224 */ /* 0x000fe200078e02d8 */
[----:B------:R-:W-:Y:S01]  /*4c50*/  IADD3 R0, -R0, RZ, RZ ;  /* 0x000000ff00007210 */ /* 0x000fe20007ffe1ff */
[--C-:B------:R-:W-:Y:S02]  /*4c60*/  @!P6 IMAD.IADD R122, R122, 0x1, -R2.reuse ;  /* 0x000000017a7ae824 */ /* 0x100fe400078e0a02 */
[----:B------:R-:W-:Y:S01]  /*4c70*/  @!P5 IMAD.IADD R155, R155, 0x1, -R2 ;  /* 0x000000019b9bd824 */ /* 0x000fe200078e0a02 */
[C---:B------:R-:W-:Y:S01]  /*4c80*/  ISETP.GT.U32.AND P6, PT, R2.reuse, R216, PT ;  /* 0x000000d80200720c */ /* 0x040fe20003fc4070 */
[----:B------:R-:W-:Y:S01]  /*4c90*/  IMAD R237, R2, R0, R237 ;  /* 0x0000000002ed7224 */ /* 0x000fe200078e02ed */
[-C--:B------:R-:W-:Y:S01]  /*4ca0*/  @!P2 IADD3 R61, R61, -R2.reuse, RZ ;  /* 0x800000023d3da210 */ /* 0x080fe20007ffe0ff */
[----:B------:R-:W-:Y:S01]  /*4cb0*/  VIADD R5, R252, 0x5d ;  /* 0x0000005dfc057836 */ /* 0x000fe20000000000 */
[----:B------:R-:W-:Y:S01]  /*4cc0*/  ISETP.GE.AND P2, PT, R8, RZ, PT ;  /* 0x000000ff0800720c */ /* 0x000fe20003f46270 */
[----:B------:R-:W-:Y:S01]  /*4cd0*/  VIADD R6, R252, 0x5e ;  /* 0x0000005efc067836 */ /* 0x000fe20000000000 */
[----:B------:R-:W-:Y:S01]  /*4ce0*/  ISETP.GT.U32.AND P5, PT, R2, R155, PT ;  /* 0x0000009b0200720c */ /* 0x000fe20003fa4070 */
[----:B------:R-:W-:Y:S01]  /*4cf0*/  @!P3 IMAD.MOV R61, RZ, RZ, -R61 ;  /* 0x000000ffff3db224 */ /* 0x000fe200078e0a3d */
[----:B------:R-:W-:Y:S01]  /*4d00*/  @!P1 IADD3 R186, R186, -R2, RZ ;  /* 0x80000002baba9210 */ /* 0x000fe20007ffe0ff */
[----:B------:R-:W-:Y:S01]  /*4d10*/  VIADD R10, R252, 0x62 ;  /* 0x00000062fc0a7836 */ /* 0x000fe20000000000 */
[----:B------:R-:W-:-:S02]  /*4d20*/  ISETP.GT.U32.AND P1, PT, R2, R237, PT ;  /* 0x000000ed0200720c */ /* 0x000fc40003f24070 */
[----:B------:R-:W-:Y:S01]  /*4d30*/  ISETP.GE.AND P3, PT, R9, RZ, PT ;  /* 0x000000ff0900720c */ /* 0x000fe20003f66270 */
[----:B------:R-:W-:Y:S01]  /*4d40*/  @!P0 IMAD.MOV R186, RZ, RZ, -R186 ;  /* 0x000000ffffba8224 */ /* 0x000fe200078e0aba */
[----:B------:R-:W-:Y:S02]  /*4d50*/  @!P6 IADD3 R216, R216, -R2, RZ ;  /* 0x80000002d8d8e210 */ /* 0x000fe40007ffe0ff */
[----:B------:R-:W-:Y:S01]  /*4d60*/  IADD3 R0, R252, 0x5b, RZ ;  /* 0x0000005bfc007810 */ /* 0x000fe20007ffe0ff */
[----:B------:R-:W-:Y:S01]  /*4d70*/  @!P2 IMAD.MOV R122, RZ, RZ, -R122 ;  /* 0x000000ffff7aa224 */ /* 0x000fe200078e0a7a */
[----:B------:R-:W-:Y:S01]  /*4d80*/  ISETP.GT.U32.AND P6, PT, R2, R216, PT ;  /* 0x000000d80200720c */ /* 0x000fe20003fc4070 */
[--C-:B------:R-:W-:Y:S01]  /*4d90*/  @!P5 IMAD.IADD R155, R155, 0x1, -R2.reuse ;  /* 0x000000019b9bd824 */ /* 0x100fe200078e0a02 */
[----:B------:R-:W-:Y:S02]  /*4da0*/  IABS R32, R0 ;  /* 0x0000000000207213 */ /* 0x000fe40000000000 */
[----:B------:R-:W-:Y:S01]  /*4db0*/  ISETP.GE.AND P5, PT, R4, RZ, PT ;  /* 0x000000ff0400720c */ /* 0x000fe20003fa6270 */
[----:B------:R-:W-:Y:S01]  /*4dc0*/  @!P1 IMAD.IADD R237, R237, 0x1, -R2 ;  /* 0x00000001eded9824 */ /* 0x000fe200078e0a02 */
[----:B------:R-:W-:Y:S01]  /*4dd0*/  ISETP.GE.AND P2, PT, R0, RZ, PT ;  /* 0x000000ff0000720c */ /* 0x000fe20003f46270 */
[----:B------:R-:W-:Y:S01]  /*4de0*/  VIADD R4, R252, 0x5c ;  /* 0x0000005cfc047836 */ /* 0x000fe20000000000 */
[----:B------:R-:W-:Y:S01]  /*4df0*/  IABS R92, R5 ;  /* 0x00000005005c7213 */ /* 0x000fe20000000000 */
[----:B------:R-:W-:Y:S01]  /*4e00*/  IMAD.HI.U32 R0, R3, R32, RZ ;  /* 0x0000002003007227 */ /* 0x000fe200078e00ff */
[----:B------:R-:W-:-:S02]  /*4e10*/  ISETP.GT.U32.AND P1, PT, R2, R237, PT ;  /* 0x000000ed0200720c */ /* 0x000fc40003f24070 */
[----:B------:R-:W-:Y:S01]  /*4e20*/  ISETP.GE.AND P0, PT, R5, RZ, PT ;  /* 0x000000ff0500720c */ /* 0x000fe20003f06270 */
[----:B------:R-:W-:Y:S01]  /*4e30*/  @!P3 IMAD.MOV R155, RZ, RZ, -R155 ;  /* 0x000000ffff9bb224 */ /* 0x000fe200078e0a9b */
[----:B------:R-:W-:Y:S01]  /*4e40*/  ISETP.GE.AND P3, PT, R4, RZ, PT ;  /* 0x000000ff0400720c */ /* 0x000fe20003f66270 */
[----:B------:R-:W-:Y:S01]  /*4e50*/  IMAD.MOV R5, RZ, RZ, -R0 ;  /* 0x000000ffff057224 */ /* 0x000fe200078e0a00 */
[----:B------:R-:W-:Y:S01]  /*4e60*/  IABS R62, R4 ;  /* 0x00000004003e7213 */ /* 0x000fe20000000000 */
[----:B------:R-:W-:Y:S01]  /*4e70*/  IMAD.HI.U32 R4, R3, R92, RZ ;  /* 0x0000005c03047227 */ /* 0x000fe200078e00ff */
[----:B------:R-:W-:Y:S02]  /*4e80*/  @!P6 IADD3 R216, R216, -R2, RZ ;  /* 0x80000002d8d8e210 */ /* 0x000fe40007ffe0ff */
[----:B------:R-:W-:Y:S01]  /*4e90*/  IABS R123, R6 ;  /* 0x00000006007b7213 */ /* 0x000fe20000000000 */
[----:B------:R-:W-:Y:S01]  /*4ea0*/  IMAD R32, R2, R5, R32 ;  /* 0x0000000502207224 */ /* 0x000fe200078e0220 */
[----:B------:R-:W-:Y:S01]  /*4eb0*/  IADD3 R8, R252, 0x60, RZ ;  /* 0x00000060fc087810 */ /* 0x000fe20007ffe0ff */
[----:B------:R-:W-:Y:S01]  /*4ec0*/  IMAD.MOV R7, RZ, RZ, -R4 ;  /* 0x000000ffff077224 */ /* 0x000fe200078e0a04 */
[----:B------:R-:W-:Y:S01]  /*4ed0*/  ISETP.GE.AND P6, PT, R6, RZ, PT ;  /* 0x000000ff0600720c */ /* 0x000fe20003fc6270 */
[----:B------:R-:W-:Y:S01]  /*4ee0*/  @!P4 IMAD.MOV R216, RZ, RZ, -R216 ;  /* 0x000000ffffd8c224 */ /* 0x000fe200078e0ad8 */
[C---:B------:R-:W-:Y:S01]  /*4ef0*/  ISETP.GT.U32.AND P4, PT, R2.reuse, R32, PT ;  /* 0x000000200200720c */ /* 0x040fe20003f84070 */
[----:B------:R-:W-:Y:S01]  /*4f00*/  @!P1 IMAD.IADD R237, R237, 0x1, -R2 ;  /* 0x00000001eded9824 */ /* 0x000fe200078e0a02 */
[----:B------:R-:W-:Y:S01]  /*4f10*/  IABS R187, R8 ;  /* 0x0000000800bb7213 */ /* 0x000fe20000000000 */
[----:B------:R-:W-:Y:S01]  /*4f20*/  IMAD R92, R2, R7, R92 ;  /* 0x00000007025c7224 */ /* 0x000fe200078e025c */
[----:B------:R-:W-:Y:S01]  /*4f30*/  IADD3 R9, R252, 0x61, RZ ;  /* 0x00000061fc097810 */ /* 0x000fe20007ffe0ff */
[----:B------:R-:W-:Y:S01]  /*4f40*/  @!P5 IMAD.MOV R237, RZ, RZ, -R237 ;  /* 0x000000ffffedd224 */ /* 0x000fe200078e0aed */
[----:B------:R-:W-:Y:S01]  /*4f50*/  IABS R6, R10 ;  /* 0x0000000a00067213 */ /* 0x000fe20000000000 */
[----:B------:R-:W-:Y:S01]  /*4f60*/  IMAD.HI.U32 R0, R3, R62, RZ ;  /* 0x0000003e03007227 */ /* 0x000fe200078e00ff */
[----:B------:R-:W-:-:S02]  /*4f70*/  ISETP.GT.U32.AND P5, PT, R2, R92, PT ;  /* 0x0000005c0200720c */ /* 0x000fc40003fa4070 */
[----:B------:R-:W-:Y:S01]  /*4f80*/  IABS R217, R9 ;  /* 0x0000000900d97213 */ /* 0x000fe20000000000 */
[----:B------:R-:W-:Y:S01]  /*4f90*/  VIADD R7, R252, 0x5f ;  /* 0x0000005ffc077836 */ /* 0x000fe20000000000 */
[----:B------:R-:W-:Y:S01]  /*4fa0*/  IADD3 R5, -R0, RZ, RZ ;  /* 0x000000ff00057210 */ /* 0x000fe20007ffe1ff */
[----:B------:R-:W-:Y:S02]  /*4fb0*/  @!P4 IMAD.IADD R32, R32, 0x1, -R2 ;  /* 0x000000012020c824 */ /* 0x000fe400078e0a02 */
[C---:B------:R-:W-:Y:S01]  /*4fc0*/  IMAD.HI.U32 R0, R3.reuse, R123, RZ ;  /* 0x0000007b03007227 */ /* 0x040fe200078e00ff */
[----:B------:R-:W-:Y:S02]  /*4fd0*/  IABS R156, R7 ;  /* 0x00000007009c7213 */ /* 0x000fe40000000000 */
[C---:B------:R-:W-:Y:S01]  /*4fe0*/  ISETP.GT.U32.AND P4, PT, R2.reuse, R32, PT ;  /* 0x000000200200720c */ /* 0x040fe20003f84070 */
[----:B------:R-:W-:Y:S01]  /*4ff0*/  IMAD R62, R2, R5, R62 ;  /* 0x00000005023e7224 */ /* 0x000fe200078e023e */
[----:B------:R-:W-:Y:S01]  /*5000*/  IADD3 R0, -R0, RZ, RZ ;  /* 0x000000ff00007210 */ /* 0x000fe20007ffe1ff */
[----:B------:R-:W-:Y:S01]  /*5010*/  IMAD.HI.U32 R4, R3, R187, RZ ;  /* 0x000000bb03047227 */ /* 0x000fe200078e00ff */
[----:B------:R-:W-:-:S02]  /*5020*/  @!P5 IADD3 R92, R92, -R2, RZ ;  /* 0x800000025c5cd210 */ /* 0x000fc40007ffe0ff */
[C---:B------:R-:W-:Y:S01]  /*5030*/  ISETP.GT.U32.AND P1, PT, R2.reuse, R62, PT ;  /* 0x0000003e0200720c */ /* 0x040fe20003f24070 */
[C---:B------:R-:W-:Y:S01]  /*5040*/  IMAD R123, R2.reuse, R0, R123 ;  /* 0x00000000027b7224 */ /* 0x040fe200078e027b */
[----:B------:R-:W-:Y:S01]  /*5050*/  ISETP.GT.U32.AND P5, PT, R2, R92, PT ;  /* 0x0000005c0200720c */ /* 0x000fe20003fa4070 */
[----:B------:R-:W-:Y:S02]  /*5060*/  IMAD.MOV R4, RZ, RZ, -R4 ;  /* 0x000000ffff047224 */ /* 0x000fe400078e0a04 */
[----:B------:R-:W-:Y:S02]  /*5070*/  IMAD.HI.U32 R0, R3, R156, RZ ;  /* 0x0000009c03007227 */ /* 0x000fe400078e00ff */
[----:B------:R-:W-:Y:S02]  /*5080*/  @!P4 IADD3 R32, R32, -R2, RZ ;  /* 0x800000022020c210 */ /* 0x000fe40007ffe0ff */
[C---:B------:R-:W-:Y:S01]  /*5090*/  ISETP.GT.U32.AND P4, PT, R2.reuse, R123, PT ;  /* 0x0000007b0200720c */ /* 0x040fe20003f84070 */
[----:B------:R-:W-:Y:S01]  /*50a0*/  IMAD R187, R2, R4, R187 ;  /* 0x0000000402bb7224 */ /* 0x000fe200078e02bb */
[----:B------:R-:W-:Y:S01]  /*50b0*/  @!P2 IADD3 R32, -R32, RZ, RZ ;  /* 0x000000ff2020a210 */ /* 0x000fe20007ffe1ff */
[----:B------:R-:W-:-:S02]  /*50c0*/  IMAD.MOV R5, RZ, RZ, -R0 ;  /* 0x000000ffff057224 */ /* 0x000fc400078e0a00 */
[--C-:B------:R-:W-:Y:S02]  /*50d0*/  @!P1 IMAD.IADD R62, R62, 0x1, -R2.reuse ;  /* 0x000000013e3e9824 */ /* 0x100fe400078e0a02 */
[----:B------:R-:W-:Y:S01]  /*50e0*/  @!P5 IMAD.IADD R92, R92, 0x1, -R2 ;  /* 0x000000015c5cd824 */ /* 0x000fe200078e0a02 */
[C---:B------:R-:W-:Y:S01]  /*50f0*/  ISETP.GT.U32.AND P5, PT, R2.reuse, R187, PT ;  /* 0x000000bb0200720c */ /* 0x040fe20003fa4070 */
[C---:B------:R-:W-:Y:S01]  /*5100*/  IMAD R156, R2.reuse, R5, R156 ;  /* 0x00000005029c7224 */ /* 0x040fe200078e029c */
[----:B------:R-:W-:Y:S01]  /*5110*/  ISETP.GT.U32.AND P1, PT, R2, R62, PT ;  /* 0x0000003e0200720c */ /* 0x000fe20003f24070 */
[----:B------:R-:W-:Y:S02]  /*5120*/  IMAD.MOV.U32 R5, RZ, RZ, R6 ;  /* 0x000000ffff057224 */ /* 0x000fe400078e0006 */
[----:B------:R-:W-:Y:S01]  /*5130*/  @!P4 IMAD.IADD R123, R123, 0x1, -R2 ;  /* 0x000000017b7bc824 */ /* 0x000fe200078e0a02 */
[----:B------:R-:W-:Y:S01]  /*5140*/  ISETP.GE.AND P4, PT, R7, RZ, PT ;  /* 0x000000ff0700720c */ /* 0x000fe20003f86270 */
[C---:B------:R-:W-:Y:S01]  /*5150*/  VIADD R6, R252.reuse, 0x63 ;  /* 0x00000063fc067836 */ /* 0x040fe20000000000 */
[----:B------:R-:W-:Y:S01]  /*5160*/  IADD3 R7, R252, 0x64, RZ ;  /* 0x00000064fc077810 */ /* 0x000fe20007ffe0ff */
[----:B------:R-:W-:Y:S01]  /*5170*/  IMAD.HI.U32 R0, R3, R217, RZ ;  /* 0x000000d903007227 */ /* 0x000fe200078e00ff */
[----:B------:R-:W-:-:S02]  /*5180*/  ISETP.GT.U32.AND P2, PT, R2, R123, PT ;  /* 0x0000007b0200720c */ /* 0x000fc40003f44070 */
[----:B------:R-:W-:Y:S01]  /*5190*/  IABS R33, R6 ;  /* 0x0000000600217213 */ /* 0x000fe20000000000 */
[----:B------:R-:W-:Y:S01]  /*51a0*/  IMAD.HI.U32 R4, R3, R5, RZ ;  /* 0x0000000503047227 */ /* 0x000fe200078e00ff */
[----:B------:R-:W-:Y:S02]  /*51b0*/  IABS R63, R7 ;  /* 0x00000007003f7213 */ /* 0x000fe40000000000 */
[----:B------:R-:W-:Y:S01]  /*51c0*/  @!P1 IADD3 R62, R62, -R2, RZ ;  /* 0x800000023e3e9210 */ /* 0x000fe20007ffe0ff */
[----:B------:R-:W-:Y:S01]  /*51d0*/  IMAD.MOV R0, RZ, RZ, -R0 ;  /* 0x000000ffff007224 */ /* 0x000fe200078e0a00 */
[C---:B------:R-:W-:Y:S01]  /*51e0*/  ISETP.GT.U32.AND P1, PT, R2.reuse, R156, PT ;  /* 0x0000009c0200720c */ /* 0x040fe20003f24070 */
[----:B------:R-:W-:Y:S02]  /*51f0*/  @!P5 IMAD.IADD R187, R187, 0x1, -R2 ;  /* 0x00000001bbbbd824 */ /* 0x000fe400078e0a02 */
[----:B------:R-:W-:Y:S02]  /*5200*/  IMAD.MOV R4, RZ, RZ, -R4 ;  /* 0x000000ffff047224 */ /* 0x000fe400078e0a04 */
[C---:B------:R-:W-:Y:S01]  /*5210*/  IMAD R217, R2.reuse, R0, R217 ;  /* 0x0000000002d97224 */ /* 0x040fe200078e02d9 */
[C---:B------:R-:W-:Y:S01]  /*5220*/  ISETP.GT.U32.AND P5, PT, R2.reuse, R187, PT ;  /* 0x000000bb0200720c */ /* 0x040fe20003fa4070 */
[C---:B------:R-:W-:Y:S01]  /*5230*/  IMAD R0, R2.reuse, R4, R5 ;  /* 0x0000000402007224 */ /* 0x040fe200078e0205 */
[----:B------:R-:W-:Y:S01]  /*5240*/  @!P2 IADD3 R123, R123, -R2, RZ ;  /* 0x800000027b7ba210 */ /* 0x000fe20007ffe0ff */
[----:B------:R-:W-:Y:S01]  /*5250*/  IMAD.HI.U32 R4, R3, R33, RZ ;  /* 0x0000002103047227 */ /* 0x000fe200078e00ff */
[----:B------:R-:W-:-:S03]  /*5260*/  ISETP.GT.U32.AND P2, PT, R2, R217, PT ;  /* 0x000000d90200720c */ /* 0x000fc60003f44070 */
[----:B------:R-:W-:Y:S01]  /*5270*/  IMAD.MOV R4, RZ, RZ, -R4 ;  /* 0x000000ffff047224 */ /* 0x000fe200078e0a04 */
[----:B------:R-:W-:Y:S01]  /*5280*/  @!P1 IADD3 R156, R156, -R2, RZ ;  /* 0x800000029c9c9210 */ /* 0x000fe20007ffe0ff */
[----:B------:R-:W-:Y:S01]  /*5290*/  @!P6 IMAD.MOV R123, RZ, RZ, -R123 ;  /* 0x000000ffff7be224 */ /* 0x000fe200078e0a7b */
[C---:B------:R-:W-:Y:S01]  /*52a0*/  ISETP.GT.U32.AND P6, PT, R2.reuse, R0, PT ;  /* 0x000000000200720c */ /* 0x040fe20003fc4070 */
[----:B------:R-:W-:Y:S01]  /*52b0*/  IMAD R33, R2, R4, R33 ;  /* 0x0000000402217224 */ /* 0x000fe200078e0221 */
[----:B------:R-:W-:Y:S01]  /*52c0*/  ISETP.GE.AND P1, PT, R8, RZ, PT ;  /* 0x000000ff0800720c */ /* 0x000fe20003f26270 */
[----:B------:R-:W-:Y:S01]  /*52d0*/  VIADD R8, R252, 0x65 ;  /* 0x00000065fc087836 */ /* 0x000fe20000000000 */
[----:B------:R-:W-:Y:S01]  /*52e0*/  @!P5 IADD3 R187, R187, -R2, RZ ;  /* 0x80000002bbbbd210 */ /* 0x000fe20007ffe0ff */
[----:B------:R-:W-:Y:S01]  /*52f0*/  IMAD.HI.U32 R4, R3, R63, RZ ;  /* 0x0000003f03047227 */ /* 0x000fe200078e00ff */
[----:B------:R-:W-:Y:S02]  /*5300*/  ISETP.GT.U32.AND P5, PT, R2, R33, PT ;  /* 0x000000210200720c */ /* 0x000fe40003fa4070 */
[----:B------:R-:W-:Y:S01]  /*5310*/  IABS R93, R8 ;  /* 0x00000008005d7213 */ /* 0x000fe20000000000 */
[----:B------:R-:W-:Y:S01]  /*5320*/  @!P2 IMAD.IADD R217, R217, 0x1, -R2 ;  /* 0x00000001d9d9a824 */ /* 0x000fe200078e0a02 */
[----:B------:R-:W-:Y:S01]  /*5330*/  ISETP.GE.AND P2, PT, R6, RZ, PT ;  /* 0x000000ff0600720c */ /* 0x000fe20003f46270 */
[----:B------:R-:W-:Y:S01]  /*5340*/  @!P3 IMAD.MOV R62, RZ, RZ, -R62 ;  /* 0x000000ffff3eb224 */ /* 0x000fe200078e0a3e */
[----:B------:R-:W-:Y:S01]  /*5350*/  ISETP.GT.U32.AND P3, PT, R2, R156, PT ;  /* 0x0000009c0200720c */ /* 0x000fe20003f64070 */
[----:B------:R-:W-:Y:S01]  /*5360*/  @!P6 IMAD.IADD R0, R0, 0x1, -R2 ;  /* 0x000000010000e824 */ /* 0x000fe200078e0a02 */
[----:B------:R-:W-:Y:S01]  /*5370*/  ISETP.GT.U32.AND P6, PT, R2, R217, PT ;  /* 0x000000d90200720c */ /* 0x000fe20003fc4070 */
[----:B------:R-:W-:Y:S01]  /*5380*/  IMAD.MOV R5, RZ, RZ, -R4 ;  /* 0x000000ffff057224 */ /* 0x000fe200078e0a04 */
[----:B------:R-:W-:Y:S01]  /*5390*/  IADD3 R6, R252, 0x66, RZ ;  /* 0x00000066fc067810 */ /* 0x000fe20007ffe0ff */
[----:B------:R-:W-:-:S02]  /*53a0*/  IMAD.HI.U32 R4, R3, R93, RZ ;  /* 0x0000005d03047227 */ /* 0x000fc400078e00ff */
[----:B------:R-:W-:Y:S02]  /*53b0*/  @!P5 IADD3 R33, R33, -R2, RZ ;  /* 0x800000022121d210 */ /* 0x000fe40007ffe0ff */
[----:B------:R-:W-:Y:S01]  /*53c0*/  @!P0 IMAD.MOV R92, RZ, RZ, -R92 ;  /* 0x000000ffff5c8224 */ /* 0x000fe200078e0a5c */
[----:B------:R-:W-:Y:S01]  /*53d0*/  IADD3 R4, -R4, RZ, RZ ;  /* 0x000000ff04047210 */ /* 0x000fe20007ffe1ff */
[C---:B------:R-:W-:Y:S01]  /*53e0*/  IMAD R63, R2.reuse, R5, R63 ;  /* 0x00000005023f7224 */ /* 0x040fe200078e023f */
[----:B------:R-:W-:Y:S01]  /*53f0*/  ISETP.GT.U32.AND P5, PT, R2, R33, PT ;  /* 0x000000210200720c */ /* 0x000fe20003fa4070 */
[--C-:B------:R-:W-:Y:S01]  /*5400*/  @!P3 IMAD.IADD R156, R156, 0x1, -R2.reuse ;  /* 0x000000019c9cb824 */ /* 0x100fe200078e0a02 */
[----:B------:R-:W-:Y:S01]  /*5410*/  ISETP.GE.AND P0, PT, R9, RZ, PT ;  /* 0x000000ff0900720c */ /* 0x000fe20003f06270 */
[----:B------:R-:W-:Y:S01]  /*5420*/  VIADD R9, R252, 0x67 ;  /* 0x00000067fc097836 */ /* 0x000fe20000000000 */
[----:B------:R-:W-:Y:S01]  /*5430*/  ISETP.GE.AND P3, PT, R10, RZ, PT ;  /* 0x000000ff0a00720c */ /* 0x000fe20003f66270 */
[C---:B------:R-:W-:Y:S01]  /*5440*/  IMAD R93, R2.reuse, R4, R93 ;  /* 0x00000004025d7224 */ /* 0x040fe200078e025d */
[----:B------:R-:W-:Y:S01]  /*5450*/  IABS R126, R6 ;  /* 0x00000006007e7213 */ /* 0x000fe20000000000 */
[----:B------:R-:W-:Y:S01]  /*5460*/  @!P6 IMAD.IADD R217, R217, 0x1, -R2 ;  /* 0x00000001d9d9e824 */ /* 0x000fe200078e0a02 */
[----:B------:R-:W-:Y:S01]  /*5470*/  ISETP.GT.U32.AND P6, PT, R2, R63, PT ;  /* 0x0000003f0200720c */ /* 0x000fe20003fc4070 */
[----:B------:R-:W-:Y:S01]  /*5480*/  @!P4 IMAD.MOV R156, RZ, RZ, -R156 ;  /* 0x000000ffff9cc224 */ /* 0x000fe200078e0a9c */
[----:B------:R-:W-:Y:S01]  /*5490*/  IABS R157, R9 ;  /* 0x00000009009d7213 */ /* 0x000fe20000000000 */
[----:B------:R-:W-:Y:S01]  /*54a0*/  VIADD R10, R252, 0x68 ;  /* 0x00000068fc0a7836 */ /* 0x000fe20000000000 */
[----:B------:R-:W-:Y:S01]  /*54b0*/  ISETP.GT.U32.AND P4, PT, R2, R0, PT ;  /* 0x000000000200720c */ /* 0x000fe20003f84070 */
[----:B------:R-:W-:Y:S01]  /*54c0*/  IMAD.HI.U32 R4, R3, R126, RZ ;  /* 0x0000007e03047227 */ /* 0x000fe200078e00ff */
[----:B------:R-:W-:-:S02]  /*54d0*/  @!P5 IADD3 R33, R33, -R2, RZ ;  /* 0x800000022121d210 */ /* 0x000fc40007ffe0ff */
[----:B------:R-:W-:Y:S01]  /*54e0*/  ISETP.GT.U32.AND P5, PT, R2, R93, PT ;  /* 0x0000005d0200720c */ /* 0x000fe20003fa4070 */
[----:B------:R-:W-:Y:S01]  /*54f0*/  IMAD.HI.U32 R5, R3, R157, RZ ;  /* 0x0000009d03057227 */ /* 0x000fe200078e00ff */
[----:B------:R-:W-:-:S03]  /*5500*/  IABS R188, R10 ;  /* 0x0000000a00bc7213 */ /* 0x000fc60000000000 */
[--C-:B------:R-:W-:Y:S01]  /*5510*/  @!P6 IMAD.IADD R63, R63, 0x1, -R2.reuse ;  /* 0x000000013f3fe824 */ /* 0x100fe200078e0a02 */
[----:B------:R-:W-:Y:S01]  /*5520*/  IADD3 R5, -R5, RZ, RZ ;  /* 0x000000ff05057210 */ /* 0x000fe20007ffe1ff */
[----:B------:R-:W-:Y:S01]  /*5530*/  @!P1 IMAD.MOV R187, RZ, RZ, -R187 ;  /* 0x000000ffffbb9224 */ /* 0x000fe200078e0abb */
[----:B------:R-:W-:Y:S01]  /*5540*/  ISETP.GE.AND P6, PT, R8, RZ, PT ;  /* 0x000000ff0800720c */ /* 0x000fe20003fc6270 */
[----:B------:R-:W-:Y:S02]  /*5550*/  VIADD R8, R252, 0x69 ;  /* 0x00000069fc087836 */ /* 0x000fe40000000000 */
[----:B------:R-:W-:Y:S01]  /*5560*/  @!P4 IMAD.IADD R0, R0, 0x1, -R2 ;  /* 0x000000010000c824 */ /* 0x000fe200078e0a02 */
[----:B------:R-:W-:Y:S01]  /*5570*/  ISETP.GE.AND P4, PT, R7, RZ, PT ;  /* 0x000000ff0700720c */ /* 0x000fe20003f86270 */
[C---:B------:R-:W-:Y:S01]  /*5580*/  IMAD R157, R2.reuse, R5, R157 ;  /* 0x00000005029d7224 */ /* 0x040fe200078e029d */
[----:B------:R-:W-:Y:S01]  /*5590*/  @!P5 IADD3 R93, R93, -R2, RZ ;  /* 0x800000025d5dd210 */ /* 0x000fe20007ffe0ff */
[----:B------:R-:W-:Y:S01]  /*55a0*/  IMAD.MOV R7, RZ, RZ, -R4 ;  /* 0x000000ffff077224 */ /* 0x000fe200078e0a04 */
[----:B------:R-:W-:Y:S01]  /*55b0*/  ISETP.GT.U32.AND P5, PT, R2, R63, PT ;  /* 0x0000003f0200720c */ /* 0x000fe20003fa4070 */
[----:B------:R-:W-:Y:S01]  /*55c0*/  IMAD.HI.U32 R4, R3, R188, RZ ;  /* 0x000000bc03047227 */ /* 0x000fe200078e00ff */
[----:B------:R-:W-:-:S02]  /*55d0*/  IABS R218, R8 ;  /* 0x0000000800da7213 */ /* 0x000fc40000000000 */
[C---:B------:R-:W-:Y:S01]  /*55e0*/  ISETP.GT.U32.AND P1, PT, R2.reuse, R93, PT ;  /* 0x0000005d0200720c */ /* 0x040fe20003f24070 */
[----:B------:R-:W-:Y:S01]  /*55f0*/  IMAD R126, R2, R7, R126 ;  /* 0x00000007027e7224 */ /* 0x000fe200078e027e */
[----:B------:R-:W-:Y:S01]  /*5600*/  @!P3 IADD3 R0, -R0, RZ, RZ ;  /* 0x000000ff0000b210 */ /* 0x000fe20007ffe1ff */
[----:B------:R-:W-:Y:S01]  /*5610*/  IMAD.HI.U32 R5, R3, R218, RZ ;  /* 0x000000da03057227 */ /* 0x000fe200078e00ff */
[----:B------:R-:W-:Y:S02]  /*5620*/  ISETP.GT.U32.AND P3, PT, R2, R157, PT ;  /* 0x0000009d0200720c */ /* 0x000fe40003f64070 */
[----:B------:R-:W-:Y:S01]  /*5630*/  IADD3 R7, -R4, RZ, RZ ;  /* 0x000000ff04077210 */ /* 0x000fe20007ffe1ff */
[----:B------:R-:W-:Y:S02]  /*5640*/  IMAD.MOV R5, RZ, RZ, -R5 ;  /* 0x000000ffff057224 */ /* 0x000fe400078e0a05 */
[----:B------:R-:W-:Y:S01]  /*5650*/  @!P0 IMAD.MOV R217, RZ, RZ, -R217 ;  /* 0x000000ffffd98224 */ /* 0x000fe200078e0ad9 */
[C---:B------:R-:W-:Y:S01]  /*5660*/  ISETP.GT.U32.AND P0, PT, R2.reuse, R126, PT ;  /* 0x0000007e0200720c */ /* 0x040fe20003f04070 */
[----:B------:R-:W-:Y:S01]  /*5670*/  @!P5 IMAD.IADD R63, R63, 0x1, -R2 ;  /* 0x000000013f3fd824 */ /* 0x000fe200078e0a02 */
[----:B------:R-:W-:Y:S01]  /*5680*/  ISETP.GE.AND P5, PT, R9, RZ, PT ;  /* 0x000000ff0900720c */ /* 0x000fe20003fa6270 */
[----:B------:R-:W-:Y:S01]  /*5690*/  IMAD R188, R2, R7, R188 ;  /* 0x0000000702bc7224 */ /* 0x000fe200078e02bc */
[----:B------:R-:W-:Y:S01]  /*56a0*/  IADD3 R9, R252, 0x6b, RZ ;  /* 0x0000006bfc097810 */ /* 0x000fe20007ffe0ff */
[----:B------:R-:W-:Y:S01]  /*56b0*/  @!P1 IMAD.IADD R93, R93, 0x1, -R2 ;  /* 0x000000015d5d9824 */ /* 0x000fe200078e0a02 */
[----:B------:R-:W-:Y:S01]  /*56c0*/  ISETP.GE.AND P1, PT, R10, RZ, PT ;  /* 0x000000ff0a00720c */ /* 0x000fe20003f26270 */
[----:B------:R-:W-:Y:S01]  /*56d0*/  IMAD R218, R2, R5, R218 ;  /* 0x0000000502da7224 */ /* 0x000fe200078e02da */
[----:B------:R-:W-:Y:S01]  /*56e0*/  IABS R34, R9 ;  /* 0x0000000900227213 */ /* 0x000fe20000000000 */
[----:B------:R-:W-:-:S02]  /*56f0*/  @!P3 IMAD.IADD R157, R157, 0x1, -R2 ;  /* 0x000000019d9db824 */ /* 0x000fc400078e0a02 */
[----:B------:R-:W-:Y:S01]  /*5700*/  @!P4 IMAD.MOV R63, RZ, RZ, -R63 ;  /* 0x000000ffff3fc224 */ /* 0x000fe200078e0a3f */
[C---:B------:R-:W-:Y:S01]  /*5710*/  ISETP.GT.U32.AND P4, PT, R2.reuse, R188, PT ;  /* 0x000000bc0200720c */ /* 0x040fe20003f84070 */
[----:B------:R-:W-:Y:S01]  /*5720*/  @!P6 IMAD.MOV R93, RZ, RZ, -R93 ;  /* 0x000000ffff5de224 */ /* 0x000fe200078e0a5d */
[----:B------:R-:W-:Y:S01]  /*5730*/  ISETP.GT.U32.AND P6, PT, R2, R218, PT ;  /* 0x000000da0200720c */ /* 0x000fe20003fc4070 */
[----:B------:R-:W-:Y:S01]  /*5740*/  VIADD R5, R252, 0x6a ;  /* 0x0000006afc057836 */ /* 0x000fe20000000000 */
[----:B------:R-:W-:Y:S01]  /*5750*/  ISETP.GT.U32.AND P3, PT, R2, R157, PT ;  /* 0x0000009d0200720c */ /* 0x000fe20003f64070 */
[----:B------:R-:W-:Y:S01]  /*5760*/  @!P2 IMAD.MOV R33, RZ, RZ, -R33 ;  /* 0x000000ffff21a224 */ /* 0x000fe200078e0a21 */
[----:B------:R-:W-:Y:S01]  /*5770*/  @!P0 IADD3 R126, R126, -R2, RZ ;  /* 0x800000027e7e8210 */ /* 0x000fe20007ffe0ff */
[----:B------:R-:W-:Y:S01]  /*5780*/  VIADD R10, R252, 0x6f ;  /* 0x0000006ffc0a7836 */ /* 0x000fe20000000000 */
[----:B------:R-:W-:Y:S02]  /*5790*/  ISETP.GE.AND P2, PT, R6, RZ, PT ;  /* 0x000000ff0600720c */ /* 0x000fe40003f46270 */
[----:B------:R-:W-:-:S02]  /*57a0*/  ISETP.GT.U32.AND P0, PT, R2, R126, PT ;  /* 0x0000007e0200720c */ /* 0x000fc40003f04070 */
[----:B------:R-:W-:Y:S02]  /*57b0*/  IABS R6, R5 ;  /* 0x0000000500067213 */ /* 0x000fe40000000000 */
[----:B------:R-:W-:Y:S01]  /*57c0*/  @!P4 IADD3 R188, R188, -R2, RZ ;  /* 0x80000002bcbcc210 */ /* 0x000fe20007ffe0ff */
[--C-:B------:R-:W-:Y:S01]  /*57d0*/  @!P6 IMAD.IADD R218, R218, 0x1, -R2.reuse ;  /* 0x00000001dadae824 */ /* 0x100fe200078e0a02 */
[----:B------:R-:W-:Y:S01]  /*57e0*/  IABS R158, R10 ;  /* 0x0000000a009e7213 */ /* 0x000fe20000000000 */
[----:B------:R-:W-:Y:S01]  /*57f0*/  @!P3 IMAD.IADD R157, R157, 0x1, -R2 ;  /* 0x000000019d9db824 */ /* 0x000fe200078e0a02 */
[C---:B------:R-:W-:Y:S01]  /*5800*/  ISETP.GT.U32.AND P4, PT, R2.reuse, R188, PT ;  /* 0x000000bc0200720c */ /* 0x040fe20003f84070 */
[----:B------:R-:W-:Y:S01]  /*5810*/  IMAD.HI.U32 R4, R3, R6, RZ ;  /* 0x0000000603047227 */ /* 0x000fe200078e00ff */
[----:B------:R-:W-:Y:S02]  /*5820*/  ISETP.GE.AND P3, PT, R5, RZ, PT ;  /* 0x000000ff0500720c */ /* 0x000fe40003f66270 */
[----:B------:R-:W-:Y:S01]  /*5830*/  ISETP.GT.U32.AND P6, PT, R2, R218, PT ;  /* 0x000000da0200720c */ /* 0x000fe20003fc4070 */
[----:B------:R-:W-:Y:S01]  /*5840*/  IMAD.HI.U32 R5, R3, R34, RZ ;  /* 0x0000002203057227 */ /* 0x000fe200078e00ff */
[----:B------:R-:W-:-:S02]  /*5850*/  @!P0 IADD3 R126, R126, -R2, RZ ;  /* 0x800000027e7e8210 */ /* 0x000fc40007ffe0ff */
[----:B------:R-:W-:Y:S01]  /*5860*/  ISETP.GE.AND P0, PT, R8, RZ, PT ;  /* 0x000000ff0800720c */ /* 0x000fe20003f06270 */
[----:B------:R-:W-:Y:S01]  /*5870*/  IMAD.MOV R7, RZ, RZ, -R4 ;  /* 0x000000ffff077224 */ /* 0x000fe200078e0a04 */
[----:B------:R-:W-:Y:S01]  /*5880*/  IADD3 R5, -R5, RZ, RZ ;  /* 0x000000ff05057210 */ /* 0x000fe20007ffe1ff */
[----:B------:R-:W-:Y:S02]  /*5890*/  VIADD R8, R252, 0x6c ;  /* 0x0000006cfc087836 */ /* 0x000fe40000000000 */
[C---:B------:R-:W-:Y:S02]  /*58a0*/  IMAD R4, R2.reuse, R7, R6 ;  /* 0x0000000702047224 */ /* 0x040fe400078e0206 */
[----:B------:R-:W-:Y:S01]  /*58b0*/  IMAD R34, R2, R5, R34 ;  /* 0x0000000502227224 */ /* 0x000fe200078e0222 */
[----:B------:R-:W-:Y:S01]  /*58c0*/  IABS R64, R8 ;  /* 0x0000000800407213 */ /* 0x000fe20000000000 */
[--C-:B------:R-:W-:Y:S01]  /*58d0*/  @!P4 IMAD.IADD R188, R188, 0x1, -R2.reuse ;  /* 0x00000001bcbcc824 */ /* 0x100fe200078e0a02 */
[----:B------:R-:W-:Y:S01]  /*58e0*/  ISETP.GT.U32.AND P4, PT, R2, R4, PT ;  /* 0x000000040200720c */ /* 0x000fe20003f84070 */
[----:B------:R-:W-:Y:S01]  /*58f0*/  @!P6 IMAD.IADD R218, R218, 0x1, -R2 ;  /* 0x00000001dadae824 */ /* 0x000fe200078e0a02 */
[----:B------:R-:W-:Y:S01]  /*5900*/  ISETP.GT.U32.AND P6, PT, R2, R34, PT ;  /* 0x000000220200720c */ /* 0x000fe20003fc4070 */
[----:B------:R-:W-:Y:S01]  /*5910*/  IMAD.HI.U32 R5, R3, R64, RZ ;  /* 0x0000004003057227 */ /* 0x000fe200078e00ff */
[----:B------:R-:W-:-:S03]  /*5920*/  @!P1 IADD3 R188, -R188, RZ, RZ ;  /* 0x000000ffbcbc9210 */ /* 0x000fc60007ffe1ff */
[----:B------:R-:W-:Y:S01]  /*5930*/  VIADD R7, R252, 0x6d ;  /* 0x0000006dfc077836 */ /* 0x000fe20000000000 */
[----:B------:R-:W-:Y:S01]  /*5940*/  IADD3 R5, -R5, RZ, RZ ;  /* 0x000000ff05057210 */ /* 0x000fe20007ffe1ff */
[----:B------:R-:W-:Y:S01]  /*5950*/  @!P2 IMAD.MOV R126, RZ, RZ, -R126 ;  /* 0x000000ffff7ea224 */ /* 0x000fe200078e0a7e */
[----:B------:R-:W-:Y:S01]  /*5960*/  ISETP.GE.AND P2, PT, R9, RZ, PT ;  /* 0x000000ff0900720c */ /* 0x000fe20003f46270 */
[----:B------:R-:W-:Y:S01]  /*5970*/  @!P5 IMAD.MOV R157, RZ, RZ, -R157 ;  /* 0x000000ffff9dd224 */ /* 0x000fe200078e0a9d */
[----:B------:R-:W-:Y:S01]  /*5980*/  IABS R94, R7 ;  /* 0x00000007005e7213 */ /* 0x000fe20000000000 */
[----:B------:R-:W-:Y:S01]  /*5990*/  IMAD R64, R2, R5, R64 ;  /* 0x0000000502407224 */ /* 0x000fe200078e0240 */
[-C--:B------:R-:W-:Y:S01]  /*59a0*/  @!P4 IADD3 R4, R4, -R2.reuse, RZ ;  /* 0x800000020404c210 */ /* 0x080fe20007ffe0ff */
[----:B------:R-:W-:Y:S01]  /*59b0*/  @!P0 IMAD.MOV R218, RZ, RZ, -R218 ;  /* 0x000000ffffda8224 */ /* 0x000fe200078e0ada */
[----:B------:R-:W-:Y:S01]  /*59c0*/  @!P6 IADD3 R34, R34, -R2, RZ ;  /* 0x800000022222e210 */ /* 0x000fe20007ffe0ff */
[----:B------:R-:W-:Y:S01]  /*59d0*/  IMAD.HI.U32 R5, R3, R94, RZ ;  /* 0x0000005e03057227 */ /* 0x000fe200078e00ff */
[----:B------:R-:W-:-:S02]  /*59e0*/  ISETP.GT.U32.AND P6, PT, R2, R4, PT ;  /* 0x000000040200720c */ /* 0x000fc40003fc4070 */
[C---:B------:R-:W-:Y:S01]  /*59f0*/  ISETP.GT.U32.AND P4, PT, R2.reuse, R64, PT ;  /* 0x000000400200720c */ /* 0x040fe20003f84070 */
[----:B------:R-:W-:Y:S01]  /*5a00*/  IMAD.MOV R5, RZ, RZ, -R5 ;  /* 0x000000ffff057224 */ /* 0x000fe200078e0a05 */
[----:B------:R-:W-:Y:S02]  /*5a10*/  ISETP.GT.U32.AND P1, PT, R2, R34, PT ;  /* 0x000000220200720c */ /* 0x000fe40003f24070 */
[----:B------:R-:W-:Y:S01]  /*5a20*/  IADD3 R9, R252, 0x6e, RZ ;  /* 0x0000006efc097810 */ /* 0x000fe20007ffe0ff */
[----:B------:R-:W-:Y:S01]  /*5a30*/  IMAD R94, R2, R5, R94 ;  /* 0x00000005025e7224 */ /* 0x000fe200078e025e */
[----:B------:R-:W-:Y:S01]  /*5a40*/  ISETP.GE.AND P5, PT, R8, RZ, PT ;  /* 0x000000ff0800720c */ /* 0x000fe20003fa6270 */
[----:B------:R-:W-:Y:S01]  /*5a50*/  IMAD.HI.U32 R5, R3, R158, RZ ;  /* 0x0000009e03057227 */ /* 0x000fe200078e00ff */
[----:B------:R-:W-:Y:S02]  /*5a60*/  IABS R127, R9 ;  /* 0x00000009007f7213 */ /* 0x000fe40000000000 */
[----:B------:R-:W-:Y:S01]  /*5a70*/  ISETP.GE.AND P0, PT, R7, RZ, PT ;  /* 0x000000ff0700720c */ /* 0x000fe20003f06270 */
[----:B------:R-:W-:Y:S01]  /*5a80*/  @!P6 IMAD.IADD R4, R4, 0x1, -R2 ;  /* 0x000000010404e824 */ /* 0x000fe200078e0a02 */
[----:B------:R-:W-:Y:S01]  /*5a90*/  ISETP.GT.U32.AND P6, PT, R2, R94, PT ;  /* 0x0000005e0200720c */ /* 0x000fe20003fc4070 */
[----:B------:R-:W-:Y:S01]  /*5aa0*/  IMAD.HI.U32 R6, R3, R127, RZ ;  /* 0x0000007f03067227 */ /* 0x000fe200078e00ff */
[----:B------:R-:W-:-:S02]  /*5ab0*/  IADD3 R5, -R5, RZ, RZ ;  /* 0x000000ff05057210 */ /* 0x000fc40007ffe1ff */
[----:B------:R-:W-:Y:S01]  /*5ac0*/  @!P1 IADD3 R34, R34, -R2, RZ ;  /* 0x8000000222229210 */ /* 0x000fe20007ffe0ff */
[----:B------:R-:W-:Y:S01]  /*5ad0*/  @!P4 IMAD.IADD R64, R64, 0x1, -R2 ;  /* 0x000000014040c824 */ /* 0x000fe200078e0a02 */
[----:B------:R-:W-:Y:S01]  /*5ae0*/  ISETP.GE.AND P1, PT, R9, RZ, PT ;  /* 0x000000ff0900720c */ /* 0x000fe20003f26270 */
[----:B------:R-:W-:Y:S01]  /*5af0*/  IMAD R158, R2, R5, R158 ;  /* 0x00000005029e7224 */ /* 0x000fe200078e029e */
[----:B------:R-:W-:Y:S01]  /*5b00*/  IADD3 R9, R252, 0x71, RZ ;  /* 0x00000071fc097810 */ /* 0x000fe20007ffe0ff */
[----:B------:R-:W-:Y:S01]  /*5b10*/  IMAD.MOV R6, RZ, RZ, -R6 ;  /* 0x000000ffff067224 */ /* 0x000fe200078e0a06 */
[----:B------:R-:W-:Y:S01]  /*5b20*/  ISETP.GT.U32.AND P4, PT, R2, R64, PT ;  /* 0x000000400200720c */ /* 0x000fe20003f84070 */
[----:B------:R-:W-:Y:S01]  /*5b30*/  @!P3 IMAD.MOV R4, RZ, RZ, -R4 ;  /* 0x000000ffff04b224 */ /* 0x000fe200078e0a04 */
[----:B------:R-:W-:Y:S01]  /*5b40*/  IABS R219, R9 ;  /* 0x0000000900db7213 */ /* 0x000fe20000000000 */
[----:B------:R-:W-:Y:S01]  /*5b50*/  @!P6 IMAD.IADD R94, R94, 0x1, -R2 ;  /* 0x000000015e5ee824 */ /* 0x000fe200078e0a02 */
[C---:B------:R-:W-:Y:S01]  /*5b60*/  ISETP.GT.U32.AND P6, PT, R2.reuse, R158, PT ;  /* 0x0000009e0200720c */ /* 0x040fe20003fc4070 */
[----:B------:R-:W-:-:S02]  /*5b70*/  IMAD R127, R2, R6, R127 ;  /* 0x00000006027f7224 */ /* 0x000fc400078e027f */
[----:B------:R-:W-:-:S03]  /*5b80*/  IMAD.HI.U32 R5, R3, R219, RZ ;  /* 0x000000db03057227 */ /* 0x000fc600078e00ff */
[----:B------:R-:W-:Y:S01]  /*5b90*/  ISETP.GT.U32.AND P3, PT, R2, R127, PT ;  /* 0x0000007f0200720c */ /* 0x000fe20003f64070 */
[----:B------:R-:W-:Y:S02]  /*5ba0*/  IMAD.MOV R5, RZ, RZ, -R5 ;  /* 0x000000ffff057224 */ /* 0x000fe400078e0a05 */
[----:B------:R-:W-:Y:S01]  /*5bb0*/  @!P4 IMAD.IADD R64, R64, 0x1, -R2 ;  /* 0x000000014040c824 */ /* 0x000fe200078e0a02 */
[----:B------:R-:W-:Y:S01]  /*5bc0*/  ISETP.GE.AND P4, PT, R10, RZ, PT ;  /* 0x000000ff0a00720c */ /* 0x000fe20003f86270 */
[----:B------:R-:W-:Y:S01]  /*5bd0*/  @!P2 IMAD.MOV R34, RZ, RZ, -R34 ;  /* 0x000000ffff22a224 */ /* 0x000fe200078e0a22 */
[----:B------:R-:W-:Y:S01]  /*5be0*/  ISETP.GT.U32.AND P2, PT, R2, R94, PT ;  /* 0x0000005e0200720c */ /* 0x000fe20003f44070 */
[----:B------:R-:W-:Y:S01]  /*5bf0*/  VIADD R10, R252, 0x72 ;  /* 0x00000072fc0a7836 */ /* 0x000fe20000000000 */
[----:B------:R-:W-:Y:S01]  /*5c00*/  @!P6 IADD3 R158, R158, -R2, RZ ;  /* 0x800000029e9ee210 */ /* 0x000fe20007ffe0ff */
[----:B------:R-:W-:Y:S01]  /*5c10*/  IMAD R219, R2, R5, R219 ;  /* 0x0000000502db7224 */ /* 0x000fe200078e02db */
[----:B------:R-:W-:Y:S01]  /*5c20*/  @!P5 IADD3 R64, -R64, RZ, RZ ;  /* 0x000000ff4040d210 */ /* 0x000fe20007ffe1ff */
[----:B------:R-:W-:Y:S01]  /*5c30*/  IMAD.HI.U32 R6, R3, R189, RZ ;  /* 0x000000bd03067227 */ /* 0x000fe200078e00ff */
[----:B------:R-:W-:-:S02]  /*5c40*/  ISETP.GT.U32.AND P6, PT, R2, R158, PT ;  /* 0x0000009e0200720c */ /* 0x000fc40003fc4070 */
[----:B------:R-:W-:Y:S01]  /*5c50*/  @!P3 IADD3 R127, R127, -R2, RZ ;  /* 0x800000027f7fb210 */ /* 0x000fe20007ffe0ff */
[----:B------:R-:W-:Y:S01]  /*5c60*/  IMAD.MOV R6, RZ, RZ, -R6 ;  /* 0x000000ffff067224 */ /* 0x000fe200078e0a06 */
[----:B------:R-:W-:Y:S01]  /*5c70*/  IABS R8, R10 ;  /* 0x0000000a00087213 */ /* 0x000fe20000000000 */
[----:B------:R-:W-:Y:S01]  /*5c80*/  IMAD.HI.U32 R7, R3, R65, RZ ;  /* 0x0000004103077227 */ /* 0x000fe200078e00ff */
[----:B------:R-:W-:-:S03]  /*5c90*/  ISETP.GT.U32.AND P3, PT, R2, R127, PT ;  /* 0x0000007f0200720c */ /* 0x000fc60003f64070 */
[----:B------:R-:W-:Y:S02]  /*5ca0*/  IMAD R189, R2, R6, R189 ;  /* 0x0000000602bd7224 */ /* 0x000fe400078e02bd */
[----:B------:R-:W-:-:S04]  /*5cb0*/  IMAD.HI.U32 R5, R3, R8, RZ ;  /* 0x0000000803057227 */ /* 0x000fc800078e00ff */
[--C-:B------:R-:W-:Y:S01]  /*5cc0*/  @!P6 IMAD.IADD R158, R158, 0x1, -R2.reuse ;  /* 0x000000019e9ee824 */ /* 0x100fe200078e0a02 */
[----:B------:R-:W-:Y:S01]  /*5cd0*/  ISETP.GT.U32.AND P6, PT, R2, R219, PT ;  /* 0x000000db0200720c */ /* 0x000fe20003fc4070 */
[----:B------:R-:W-:Y:S02]  /*5ce0*/  IMAD.HI.U32 R6, R3, R35, RZ ;  /* 0x0000002303067227 */ /* 0x000fe400078e00ff */
[----:B------:R-:W-:Y:S02]  /*5cf0*/  @!P3 IADD3 R127, R127, -R2, RZ ;  /* 0x800000027f7fb210 */ /* 0x000fe40007ffe0ff */
[----:B------:R-:W-:Y:S01]  /*5d00*/  @!P2 IMAD.IADD R94, R94, 0x1, -R2 ;  /* 0x000000015e5ea824 */ /* 0x000fe200078e0a02 */
[----:B------:R-:W-:Y:S01]  /*5d10*/  ISETP.GT.U32.AND P2, PT, R2, R189, PT ;  /* 0x000000bd0200720c */ /* 0x000fe20003f44070 */
[----:B------:R-:W-:Y:S01]  /*5d20*/  IMAD.MOV R5, RZ, RZ, -R5 ;  /* 0x000000ffff057224 */ /* 0x000fe200078e0a05 */
[----:B------:R-:W-:Y:S01]  /*5d30*/  IADD3 R6, -R6, RZ, RZ ;  /* 0x000000ff06067210 */ /* 0x000fe20007ffe1ff */
[----:B------:R-:W-:Y:S01]  /*5d40*/  @!P0 IMAD.MOV R94, RZ, RZ, -R94 ;  /* 0x000000ffff5e8224 */ /* 0x000fe200078e0a5e */
[----:B------:R-:W-:Y:S01]  /*5d50*/  @!P4 IADD3 R158, -R158, RZ, RZ ;  /* 0x000000ff9e9ec210 */ /* 0x000fe20007ffe1ff */
[----:B------:R-:W-:Y:S01]  /*5d60*/  IMAD R5, R2, R5, R8 ;  /* 0x0000000502057224 */ /* 0x000fe200078e0208 */
[----:B------:R-:W-:Y:S01]  /*5d70*/  IADD3 R8, R252, 0x75, RZ ;  /* 0x00000075fc087810 */ /* 0x000fe20007ffe0ff */
[--C-:B------:R-:W-:Y:S01]  /*5d80*/  @!P6 IMAD.IADD R219, R219, 0x1, -R2.reuse ;  /* 0x00000001dbdbe824 */ /* 0x100fe200078e0a02 */
[----:B------:R-:W-:Y:S01]  /*5d90*/  ISETP.GE.AND P4, PT, R10, RZ, PT ;  /* 0x000000ff0a00720c */ /* 0x000fe20003f86270 */
[C---:B------:R-:W-:Y:S01]  /*5da0*/  IMAD R35, R2.reuse, R6, R35 ;  /* 0x0000000602237224 */ /* 0x040fe200078e0223 */
[C---:B------:R-:W-:Y:S01]  /*5db0*/  ISETP.GT.U32.AND P5, PT, R2.reuse, R5, PT ;  /* 0x000000050200720c */ /* 0x040fe20003fa4070 */
[----:B------:R-:W-:Y:S01]  /*5dc0*/  @!P1 IMAD.MOV R127, RZ, RZ, -R127 ;  /* 0x000000ffff7f9224 */ /* 0x000fe200078e0a7f */
[C---:B------:R-:W-:Y:S01]  /*5dd0*/  ISETP.GT.U32.AND P0, PT, R2.reuse, R219, PT ;  /* 0x000000db0200720c */ /* 0x040fe20003f04070 */
[----:B------:R-:W-:Y:S01]  /*5de0*/  @!P2 IMAD.IADD R189, R189, 0x1, -R2 ;  /* 0x00000001bdbda824 */ /* 0x000fe200078e0a02 */
[----:B------:R-:W-:Y:S01]  /*5df0*/  IABS R95, R8 ;  /* 0x00000008005f7213 */ /* 0x000fe20000000000 */
[----:B------:R-:W-:Y:S01]  /*5e00*/  IMAD.MOV R7, RZ, RZ, -R7 ;  /* 0x000000ffff077224 */ /* 0x000fe200078e0a07 */
[----:B------:R-:W-:-:S02]  /*5e10*/  ISETP.GT.U32.AND P1, PT, R2, R35, PT ;  /* 0x000000230200720c */ /* 0x000fc40003f24070 */
[----:B------:R-:W-:Y:S01]  /*5e20*/  ISETP.GE.AND P2, PT, R9, RZ, PT ;  /* 0x000000ff0900720c */ /* 0x000fe20003f46270 */
[----:B------:R-:W-:Y:S01]  /*5e30*/  IMAD.HI.U32 R6, R3, R95, RZ ;  /* 0x0000005f03067227 */ /* 0x000fe200078e00ff */
[C---:B------:R-:W-:Y:S02]  /*5e40*/  ISETP.GT.U32.AND P6, PT, R2.reuse, R189, PT ;  /* 0x000000bd0200720c */ /* 0x040fe40003fc4070 */
[----:B------:R-:W-:Y:S01]  /*5e50*/  ISETP.GE.AND P3, PT, R11, RZ, PT ;  /* 0x000000ff0b00720c */ /* 0x000fe20003f66270 */
[----:B------:R-:W-:Y:S01]  /*5e60*/  IMAD R65, R2, R7, R65 ;  /* 0x0000000702417224 */ /* 0x000fe200078e0241 */
[----:B------:R-:W-:Y:S01]  /*5e70*/  IADD3 R10, R252, 0x77, RZ ;  /* 0x00000077fc0a7810 */ /* 0x000fe20007ffe0ff */
[----:B------:R-:W-:Y:S01]  /*5e80*/  IMAD.MOV R7, RZ, RZ, -R6 ;  /* 0x000000ffff077224 */ /* 0x000fe200078e0a06 */
[----:B------:R-:W-:Y:S01]  /*5e90*/  @!P0 IADD3 R219, R219, -R2, RZ ;  /* 0x80000002dbdb8210 */ /* 0x000fe20007ffe0ff */
[--C-:B------:R-:W-:Y:S01]  /*5ea0*/  @!P5 IMAD.IADD R5, R5, 0x1, -R2.reuse ;  /* 0x000000010505d824 */ /* 0x100fe200078e0a02 */
[----:B------:R-:W-:Y:S01]  /*5eb0*/  IABS R159, R10 ;  /* 0x0000000a009f7213 */ /* 0x000fe20000000000 */
[----:B------:R-:W-:Y:S01]  /*5ec0*/  IMAD R95, R2, R7, R95 ;  /* 0x00000007025f7224 */ /* 0x000fe200078e025f */
[----:B------:R-:W-:Y:S01]  /*5ed0*/  ISETP.GE.AND P0, PT, R12, RZ, PT ;  /* 0x000000ff0c00720c */ /* 0x000fe20003f06270 */
[----:B------:R-:W-:Y:S01]  /*5ee0*/  VIADD R9, R252, 0x76 ;  /* 0x00000076fc097836 */ /* 0x000fe20000000000 */
[----:B------:R-:W-:Y:S01]  /*5ef0*/  ISETP.GE.AND P5, PT, R13, RZ, PT ;  /* 0x000000ff0d00720c */ /* 0x000fe20003fa6270 */
[--C-:B------:R-:W-:Y:S01]  /*5f00*/  @!P1 IMAD.IADD R35, R35, 0x1, -R2.reuse ;  /* 0x0000000123239824 */ /* 0x100fe200078e0a02 */
[C---:B------:R-:W-:Y:S01]  /*5f10*/  ISETP.GT.U32.AND P1, PT, R2.reuse, R5, PT ;  /* 0x000000050200720c */ /* 0x040fe20003f24070 */
[----:B------:R-:W-:Y:S01]  /*5f20*/  @!P2 IMAD.MOV R219, RZ, RZ, -R219 ;  /* 0x000000ffffdba224 */ /* 0x000fe200078e0adb */
[----:B------:R-:W-:Y:S01]  /*5f30*/  ISETP.GT.U32.AND P2, PT, R2, R95, PT ;  /* 0x0000005f0200720c */ /* 0x000fe20003f44070 */
[----:B------:R-:W-:Y:S01]  /*5f40*/  @!P6 IMAD.IADD R189, R189, 0x1, -R2 ;  /* 0x00000001bdbde824 */ /* 0x000fe200078e0a02 */
[----:B------:R-:W-:Y:S01]  /*5f50*/  IABS R128, R9 ;  /* 0x0000000900807213 */ /* 0x000fe20000000000 */
[----:B------:R-:W-:Y:S01]  /*5f60*/  VIADD R11, R252, 0x78 ;  /* 0x00000078fc0b7836 */ /* 0x000fe20000000000 */
[----:B------:R-:W-:Y:S01]  /*5f70*/  ISETP.GT.U32.AND P6, PT, R2, R65, PT ;  /* 0x000000410200720c */ /* 0x000fe20003fc4070 */
[----:B------:R-:W-:-:S02]  /*5f80*/  @!P3 IMAD.MOV R189, RZ, RZ, -R189 ;  /* 0x000000ffffbdb224 */ /* 0x000fc400078e0abd */
[----:B------:R-:W-:Y:S01]  /*5f90*/  IMAD.HI.U32 R6, R3, R128, RZ ;  /* 0x0000008003067227 */ /* 0x000fe200078e00ff */
[----:B------:R-:W-:-:S03]  /*5fa0*/  IABS R190, R11 ;  /* 0x0000000b00be7213 */ /* 0x000fc60000000000 */
[----:B------:R-:W-:Y:S01]  /*5fb0*/  @!P1 IADD3 R5, R5, -R2, RZ ;  /* 0x8000000205059210 */ /* 0x000fe20007ffe0ff */
[----:B------:R-:W-:Y:S01]  /*5fc0*/  VIADD R12, R252, 0x7c ;  /* 0x0000007cfc0c7836 */ /* 0x000fe20000000000 */
[----:B------:R-:W-:Y:S01]  /*5fd0*/  IADD3 R7, -R6, RZ, RZ ;  /* 0x000000ff06077210 */ /* 0x000fe20007ffe1ff */
[----:B------:R-:W-:Y:S01]  /*5fe0*/  @!P2 IMAD.IADD R95, R95, 0x1, -R2 ;  /* 0x000000015f5fa824 */ /* 0x000fe200078e0a02 */
[----:B------:R-:W-:Y:S01]  /*5ff0*/  ISETP.GE.AND P1, PT, R8, RZ, PT ;  /* 0x000000ff0800720c */ /* 0x000fe20003f26270 */
[----:B------:R-:W-:Y:S01]  /*6000*/  IMAD.HI.U32 R6, R3, R159, RZ ;  /* 0x0000009f03067227 */ /* 0x000fe200078e00ff */
[----:B------:R-:W-:Y:S02]  /*6010*/  IADD3 R8, R252, 0x79, RZ ;  /* 0x00000079fc087810 */ /* 0x000fe40007ffe0ff */
[----:B------:R-:W-:Y:S01]  /*6020*/  ISETP.GE.AND P2, PT, R10, RZ, PT ;  /* 0x000000ff0a00720c */ /* 0x000fe20003f46270 */
[C---:B------:R-:W-:Y:S01]  /*6030*/  IMAD R128, R2.reuse, R7, R128 ;  /* 0x0000000702807224 */ /* 0x040fe200078e0280 */
[----:B------:R-:W-:Y:S01]  /*6040*/  IABS R220, R8 ;  /* 0x0000000800dc7213 */ /* 0x000fe20000000000 */
[----:B------:R-:W-:Y:S01]  /*6050*/  @!P6 IMAD.IADD R65, R65, 0x1, -R2 ;  /* 0x000000014141e824 */ /* 0x000fe200078e0a02 */
[----:B------:R-:W-:Y:S01]  /*6060*/  ISETP.GT.U32.AND P6, PT, R2, R35, PT ;  /* 0x000000230200720c */ /* 0x000fe20003fc4070 */
[----:B------:R-:W-:Y:S01]  /*6070*/  IMAD.HI.U32 R7, R3, R190, RZ ;  /* 0x000000be03077227 */ /* 0x000fe200078e00ff */
[----:B------:R-:W-:-:S02]  /*6080*/  IADD3 R10, R252, 0x7b, RZ ;  /* 0x0000007bfc0a7810 */ /* 0x000fc40007ffe0ff */
[C---:B------:R-:W-:Y:S01]  /*6090*/  ISETP.GT.U32.AND P3, PT, R2.reuse, R65, PT ;  /* 0x000000410200720c */ /* 0x040fe20003f64070 */
[----:B------:R-:W-:Y:S01]  /*60a0*/  @!P4 IMAD.MOV R5, RZ, RZ, -R5 ;  /* 0x000000ffff05c224 */ /* 0x000fe200078e0a05 */
[----:B------:R-:W-:Y:S01]  /*60b0*/  ISETP.GT.U32.AND P4, PT, R2, R95, PT ;  /* 0x0000005f0200720c */ /* 0x000fe20003f84070 */
[----:B------:R-:W-:Y:S01]  /*60c0*/  IMAD.MOV R6, RZ, RZ, -R6 ;  /* 0x000000ffff067224 */ /* 0x000fe200078e0a06 */
[----:B------:R-:W-:Y:S01]  /*60d0*/  IADD3 R7, -R7, RZ, RZ ;  /* 0x000000ff07077210 */ /* 0x000fe20007ffe1ff */
[----:B------:R-:W-:Y:S01]  /*60e0*/  VIADD R13, R252, 0x80 ;  /* 0x00000080fc0d7836 */ /* 0x000fe20000000000 */
[----:B------:R-:W-:Y:S01]  /*60f0*/  IABS R36, R10 ;  /* 0x0000000a00247213 */ /* 0x000fe20000000000 */
[----:B------:R-:W-:Y:S01]  /*6100*/  IMAD R159, R2, R6, R159 ;  /* 0x00000006029f7224 */ /* 0x000fe200078e029f */
[----:B------:R-:W-:Y:S01]  /*6110*/  IABS R66, R12 ;  /* 0x0000000c00427213 */ /* 0x000fe20000000000 */
[----:B------:R-:W-:Y:S01]  /*6120*/  IMAD.HI.U32 R6, R3, R220, RZ ;  /* 0x000000dc03067227 */ /* 0x000fe200078e00ff */
[----:B------:R-:W-:-:S03]  /*6130*/  IABS R191, R13 ;  /* 0x0000000d00bf7213 */ /* 0x000fc60000000000 */
[C---:B------:R-:W-:Y:S02]  /*6140*/  IMAD R190, R2.reuse, R7, R190 ;  /* 0x0000000702be7224 */ /* 0x040fe400078e02be */
[----:B------:R-:W-:Y:S01]  /*6150*/  IMAD.MOV R7, RZ, RZ, -R6 ;  /* 0x000000ffff077224 */ /* 0x000fe200078e0a06 */
[----:B------:R-:W-:Y:S01]  /*6160*/  @!P4 IADD3 R95, R95, -R2, RZ ;  /* 0x800000025f5fc210 */ /* 0x000fe20007ffe0ff */
[----:B------:R-:W-:Y:S01]  /*6170*/  @!P6 IMAD.IADD R35, R35, 0x1, -R2 ;  /* 0x000000012323e824 */ /* 0x000fe200078e0a02 */
[C---:B------:R-:W-:Y:S01]  /*6180*/  ISETP.GT.U32.AND P6, PT, R2.reuse, R128, PT ;  /* 0x000000800200720c */ /* 0x040fe20003fc4070 */
[C---:B------:R-:W-:Y:S01]  /*6190*/  IMAD R220, R2.reuse, R7, R220 ;  /* 0x0000000702dc7224 */ /* 0x040fe200078e02dc */
[C---:B------:R-:W-:Y:S01]  /*61a0*/  ISETP.GT.U32.AND P4, PT, R2.reuse, R190, PT ;  /* 0x000000be0200720c */ /* 0x040fe20003f84070 */
[----:B------:R-:W-:Y:S01]  /*61b0*/  @!P1 IMAD.MOV R95, RZ, RZ, -R95 ;  /* 0x000000ffff5f9224 */ /* 0x000fe200078e0a5f */
[----:B------:R-:W-:Y:S01]  /*61c0*/  @!P0 IADD3 R35, -R35, RZ, RZ ;  /* 0x000000ff23238210 */ /* 0x000fe20007ffe1ff */
[----:B------:R-:W-:Y:S01]  /*61d0*/  @!P3 IMAD.IADD R65, R65, 0x1, -R2 ;  /* 0x000000014141b824 */ /* 0x000fe200078e0a02 */
[C---:B------:R-:W-:Y:S01]  /*61e0*/  ISETP.GT.U32.AND P1, PT, R2.reuse, R220, PT ;  /* 0x000000dc0200720c */ /* 0x040fe20003f24070 */
[----:B------:R-:W-:Y:S01]  /*61f0*/  IMAD.HI.U32 R7, R3, R36, RZ ;  /* 0x0000002403077227 */ /* 0x000fe200078e00ff */
[----:B------:R-:W-:-:S02]  /*6200*/  ISETP.GT.U32.AND P0, PT, R2, R159, PT ;  /* 0x0000009f0200720c */ /* 0x000fc40003f04070 */
[----:B------:R-:W-:Y:S01]  /*6210*/  ISETP.GE.AND P3, PT, R9, RZ, PT ;  /* 0x000000ff0900720c */ /* 0x000fe20003f66270 */
[----:B------:R-:W-:Y:S02]  /*6220*/  VIADD R6, R252, 0x7a ;  /* 0x0000007afc067836 */ /* 0x000fe40000000000 */
[--C-:B------:R-:W-:Y:S02]  /*6230*/  @!P6 IMAD.IADD R128, R128, 0x1, -R2.reuse ;  /* 0x000000018080e824 */ /* 0x100fe400078e0a02 */
[----:B------:R-:W-:Y:S01]  /*6240*/  IMAD.MOV R7, RZ, RZ, -R7 ;  /* 0x000000ffff077224 */ /* 0x000fe200078e0a07 */
[----:B------:R-:W-:Y:S01]  /*6250*/  @!P4 IADD3 R190, R190, -R2, RZ ;  /* 0x80000002bebec210 */ /* 0x000fe20007ffe0ff */
[----:B------:R-:W-:Y:S01]  /*6260*/  @!P5 IMAD.MOV R65, RZ, RZ, -R65 ;  /* 0x000000ffff41d224 */ /* 0x000fe200078e0a41 */
[----:B------:R-:W-:Y:S01]  /*6270*/  ISETP.GT.U32.AND P6, PT, R2, R128, PT ;  /* 0x000000800200720c */ /* 0x000fe20003fc4070 */
[--C-:B------:R-:W-:Y:S01]  /*6280*/  @!P1 IMAD.IADD R220, R220, 0x1, -R2.reuse ;  /* 0x00000001dcdc9824 */ /* 0x100fe200078e0a02 */
[----:B------:R-:W-:Y:S01]  /*6290*/  IABS R9, R6 ;  /* 0x0000000600097213 */ /* 0x000fe20000000000 */
[----:B------:R-:W-:Y:S01]  /*62a0*/  @!P0 IMAD.IADD R159, R159, 0x1, -R2 ;  /* 0x000000019f9f8824 */ /* 0x000fe200078e0a02 */
[C---:B------:R-:W-:Y:S01]  /*62b0*/  ISETP.GT.U32.AND P4, PT, R2.reuse, R190, PT ;  /* 0x000000be0200720c */ /* 0x040fe20003f84070 */
[C---:B------:R-:W-:Y:S01]  /*62c0*/  IMAD R36, R2.reuse, R7, R36 ;  /* 0x0000000702247224 */ /* 0x040fe200078e0224 */
[----:B------:R-:W-:-:S02]  /*62d0*/  ISETP.GT.U32.AND P1, PT, R2, R220, PT ;  /* 0x000000dc0200720c */ /* 0x000fc40003f24070 */
[----:B------:R-:W-:Y:S02]  /*62e0*/  ISETP.GT.U32.AND P0, PT, R2, R159, PT ;  /* 0x0000009f0200720c */ /* 0x000fe40003f04070 */
[----:B------:R-:W-:Y:S02]  /*62f0*/  ISETP.GE.AND P5, PT, R11, RZ, PT ;  /* 0x000000ff0b00720c */ /* 0x000fe40003fa6270 */
[----:B------:R-:W-:Y:S01]  /*6300*/  IADD3 R7, R252, 0x7d, RZ ;  /* 0x0000007dfc077810 */ /* 0x000fe20007ffe0ff */
[----:B------:R-:W-:Y:S01]  /*6310*/  @!P6 IMAD.IADD R128, R128, 0x1, -R2 ;  /* 0x000000018080e824 */ /* 0x000fe200078e0a02 */
[----:B------:R-:W-:Y:S01]  /*6320*/  ISETP.GE.AND P6, PT, R8, RZ, PT ;  /* 0x000000ff0800720c */ /* 0x000fe20003fc6270 */
[----:B------:R-:W-:Y:S01]  /*6330*/  IMAD.HI.U32 R8, R3, R66, RZ ;  /* 0x0000004203087227 */ /* 0x000fe200078e00ff */
[----:B------:R-:W-:-:S03]  /*6340*/  IABS R96, R7 ;  /* 0x0000000700607213 */ /* 0x000fc60000000000 */
[----:B------:R-:W-:Y:S01]  /*6350*/  @!P3 IMAD.MOV R128, RZ, RZ, -R128 ;  /* 0x000000ffff80b224 */ /* 0x000fe200078e0a80 */
[----:B------:R-:W-:Y:S01]  /*6360*/  ISETP.GE.AND P3, PT, R6, RZ, PT ;  /* 0x000000ff0600720c */ /* 0x000fe20003f66270 */
[----:B------:R-:W-:Y:S01]  /*6370*/  IMAD.HI.U32 R6, R3, R9, RZ ;  /* 0x0000000903067227 */ /* 0x000fe200078e00ff */
[----:B------:R-:W-:Y:S02]  /*6380*/  @!P1 IADD3 R220, R220, -R2, RZ ;  /* 0x80000002dcdc9210 */ /* 0x000fe40007ffe0ff */
[----:B------:R-:W-:Y:S01]  /*6390*/  ISETP.GT.U32.AND P1, PT, R2, R36, PT ;  /* 0x000000240200720c */ /* 0x000fe20003f24070 */
[----:B------:R-:W-:Y:S01]  /*63a0*/  IMAD.MOV R6, RZ, RZ, -R6 ;  /* 0x000000ffff067224 */ /* 0x000fe200078e0a06 */
[----:B------:R-:W-:Y:S01]  /*63b0*/  IADD3 R11, -R8, RZ, RZ ;  /* 0x000000ff080b7210 */ /* 0x000fe20007ffe1ff */
[----:B------:R-:W-:Y:S01]  /*63c0*/  @!P4 IMAD.IADD R190, R190, 0x1, -R2 ;  /* 0x00000001bebec824 */ /* 0x000fe200078e0a02 */
[----:B------:R-:W-:Y:S01]  /*63d0*/  @!P0 IADD3 R159, R159, -R2, RZ ;  /* 0x800000029f9f8210 */ /* 0x000fe20007ffe0ff */
[----:B------:R-:W-:Y:S01]  /*63e0*/  IMAD R6, R2, R6, R9 ;  /* 0x0000000602067224 */ /* 0x000fe200078e0209 */
[----:B------:R-:W-:Y:S01]  /*63f0*/  ISETP.GE.AND P0, PT, R10, RZ, PT ;  /* 0x000000ff0a00720c */ /* 0x000fe20003f06270 */
[----:B------:R-:W-:Y:S01]  /*6400*/  IMAD R66, R2, R11, R66 ;  /* 0x0000000b02427224 */ /* 0x000fe200078e0242 */
[----:B------:R-:W-:Y:S01]  /*6410*/  ISETP.GE.AND P4, PT, R12, RZ, PT ;  /* 0x000000ff0c00720c */ /* 0x000fe20003f86270 */
[C---:B------:R-:W-:Y:S01]  /*6420*/  VIADD R11, R252.reuse, 0x7e ;  /* 0x0000007efc0b7836 */ /* 0x040fe20000000000 */
[----:B------:R-:W-:Y:S01]  /*6430*/  IADD3 R12, R252, 0x7f, RZ ;  /* 0x0000007ffc0c7810 */ /* 0x000fe20007ffe0ff */
[----:B------:R-:W-:Y:S01]  /*6440*/  @!P2 IMAD.MOV R159, RZ, RZ, -R159 ;  /* 0x000000ffff9fa224 */ /* 0x000fe200078e0a9f */
[----:B------:R-:W-:Y:S01]  /*6450*/  ISETP.GT.U32.AND P2, PT, R2, R6, PT ;  /* 0x000000060200720c */ /* 0x000fe20003f44070 */
[----:B------:R-:W-:Y:S01]  /*6460*/  @!P1 IMAD.IADD R36, R36, 0x1, -R2 ;  /* 0x0000000124249824 */ /* 0x000fe200078e0a02 */
[----:B------:R-:W-:Y:S01]  /*6470*/  IABS R129, R11 ;  /* 0x0000000b00817213 */ /* 0x000fe20000000000 */
[----:B------:R-:W-:Y:S01]  /*6480*/  @!P5 IMAD.MOV R190, RZ, RZ, -R190 ;  /* 0x000000ffffbed224 */ /* 0x000fe200078e0abe */
[----:B------:R-:W-:Y:S01]  /*6490*/  ISETP.GE.AND P5, PT, R7, RZ, PT ;  /* 0x000000ff0700720c */ /* 0x000fe20003fa6270 */
[----:B------:R-:W-:Y:S01]  /*64a0*/  IMAD.HI.U32 R7, R3, R96, RZ ;  /* 0x0000006003077227 */ /* 0x000fe200078e00ff */
[----:B------:R-:W-:-:S02]  /*64b0*/  ISETP.GT.U32.AND P1, PT, R2, R36, PT ;  /* 0x000000240200720c */ /* 0x000fc40003f24070 */
[----:B------:R-:W-:Y:S01]  /*64c0*/  IABS R160, R12 ;  /* 0x0000000c00a07213 */ /* 0x000fe20000000000 */
[----:B------:R-:W-:Y:S01]  /*64d0*/  @!P6 IMAD.MOV R220, RZ, RZ, -R220 ;  /* 0x000000ffffdce224 */ /* 0x000fe200078e0adc */
[----:B------:R-:W-:Y:S01]  /*64e0*/  ISETP.GT.U32.AND P6, PT, R2, R66, PT ;  /* 0x000000420200720c */ /* 0x000fe20003fc4070 */
[----:B------:R-:W-:Y:S01]  /*64f0*/  IMAD.HI.U32 R8, R3, R129, RZ ;  /* 0x0000008103087227 */ /* 0x000fe200078e00ff */
[----:B------:R-:W-:-:S03]  /*6500*/  IADD3 R7, -R7, RZ, RZ ;  /* 0x000000ff07077210 */ /* 0x000fc60007ffe1ff */
[----:B------:R-:W-:Y:S02]  /*6510*/  IMAD.MOV R8, RZ, RZ, -R8 ;  /* 0x000000ffff087224 */ /* 0x000fe400078e0a08 */
[----:B------:R-:W-:Y:S02]  /*6520*/  @!P2 IMAD.IADD R6, R6, 0x1, -R2 ;  /* 0x000000010606a824 */ /* 0x000fe400078e0a02 */
[C---:B------:R-:W-:Y:S02]  /*6530*/  IMAD R96, R2.reuse, R7, R96 ;  /* 0x0000000702607224 */ /* 0x040fe400078e0260 */
[C---:B------:R-:W-:Y:S01]  /*6540*/  IMAD R129, R2.reuse, R8, R129 ;  /* 0x0000000802817224 */ /* 0x040fe200078e0281 */
[----:B------:R-:W-:Y:S01]  /*6550*/  ISETP.GT.U32.AND P2, PT, R2, R6, PT ;  /* 0x000000060200720c */ /* 0x000fe20003f44070 */
[--C-:B------:R-:W-:Y:S01]  /*6560*/  @!P1 IMAD.IADD R36, R36, 0x1, -R2.reuse ;  /* 0x0000000124249824 */ /* 0x100fe200078e0a02 */
[----:B------:R-:W-:Y:S01]  /*6570*/  ISETP.GT.U32.AND P1, PT, R2, R96, PT ;  /* 0x000000600200720c */ /* 0x000fe20003f24070 */
[----:B------:R-:W-:Y:S01]  /*6580*/  @!P6 IMAD.IADD R66, R66, 0x1, -R2 ;  /* 0x000000014242e824 */ /* 0x000fe200078e0a02 */
[----:B------:R-:W-:Y:S01]  /*6590*/  ISETP.GT.U32.AND P6, PT, R2, R129, PT ;  /* 0x000000810200720c */ /* 0x000fe20003fc4070 */
[----:B------:R-:W-:-:S04]  /*65a0*/  IMAD.HI.U32 R10, R3, R191, RZ ;  /* 0x000000bf030a7227 */ /* 0x000fc800078e00ff */
[----:B------:R-:W-:Y:S01]  /*65b0*/  IMAD.HI.U32 R9, R3, R160, RZ ;  /* 0x000000a003097227 */ /* 0x000fe200078e00ff */
[----:B------:R-:W-:-:S03]  /*65c0*/  IADD3 R10, -R10, RZ, RZ ;  /* 0x000000ff0a0a7210 */ /* 0x000fc60007ffe1ff */
[--C-:B------:R-:W-:Y:S01]  /*65d0*/  @!P2 IMAD.IADD R6, R6, 0x1, -R2.reuse ;  /* 0x000000010606a824 */ /* 0x100fe200078e0a02 */
[----:B------:R-:W-:Y:S01]  /*65e0*/  ISETP.GE.AND P2, PT, R11, RZ, PT ;  /* 0x000000ff0b00720c */ /* 0x000fe20003f46270 */
[----:B------:R-:W-:Y:S01]  /*65f0*/  IMAD R191, R2, R10, R191 ;  /* 0x0000000a02bf7224 */ /* 0x000fe200078e02bf */
[----:B------:R-:W-:Y:S01]  /*6600*/  @!P1 IADD3 R96, R96, -R2, RZ ;  /* 0x8000000260609210 */ /* 0x000fe20007ffe0ff */
[----:B------:R-:W-:Y:S01]  /*6610*/  @!P6 IMAD.IADD R129, R129, 0x1, -R2 ;  /* 0x000000018181e824 */ /* 0x000fe200078e0a02 */
[C---:B------:R-:W-:Y:S01]  /*6620*/  ISETP.GT.U32.AND P1, PT, R2.reuse, R66, PT ;  /* 0x000000420200720c */ /* 0x040fe20003f24070 */
[----:B------:R-:W-:Y:S01]  /*6630*/  IMAD.HI.U32 R7, R3, R221, RZ ;  /* 0x000000dd03077227 */ /* 0x000fe200078e00ff */
[----:B------:R-:W-:Y:S02]  /*6640*/  IABS R10, R15 ;  /* 0x0000000f000a7213 */ /* 0x000fe40000000000 */
[C---:B------:R-:W-:Y:S01]  /*6650*/  ISETP.GT.U32.AND P6, PT, R2.reuse, R129, PT ;  /* 0x000000810200720c */ /* 0x040fe20003fc4070 */
[----:B------:R-:W-:Y:S01]  /*6660*/  @!P3 IMAD.MOV R6, RZ, RZ, -R6 ;  /* 0x000000ffff06b224 */ /* 0x000fe200078e0a06 */
[----:B------:R-:W-:Y:S01]  /*6670*/  ISETP.GT.U32.AND P3, PT, R2, R96, PT ;  /* 0x000000600200720c */ /* 0x000fe20003f64070 */
[----:B------:R-:W-:Y:S01]  /*6680*/  IMAD.MOV R9, RZ, RZ, -R9 ;  /* 0x000000ffff097224 */ /* 0x000fe200078e0a09 */
[----:B------:R-:W-:Y:S01]  /*6690*/  IADD3 R7, -R7, RZ, RZ ;  /* 0x000000ff07077210 */ /* 0x000fe20007ffe1ff */
[----:B------:R-:W-:-:S04]  /*66a0*/  IMAD.HI.U32 R8, R3, R10, RZ ;  /* 0x0000000a03087227 */ /* 0x000fc800078e00ff */
[----:B------:R-:W-:Y:S01]  /*66b0*/  IMAD R160, R2, R9, R160 ;  /* 0x0000000902a07224 */ /* 0x000fe200078e02a0 */
[----:B------:R-:W-:Y:S01]  /*66c0*/  @!P1 IADD3 R66, R66, -R2, RZ ;  /* 0x8000000242429210 */ /* 0x000fe20007ffe0ff */
[----:B------:R-:W-:Y:S01]  /*66d0*/  IMAD.MOV R11, RZ, RZ, -R8 ;  /* 0x000000ffff0b7224 */ /* 0x000fe200078e0a08 */
[C---:B------:R-:W-:Y:S01]  /*66e0*/  ISETP.GT.U32.AND P1, PT, R2.reuse, R191, PT ;  /* 0x000000bf0200720c */ /* 0x040fe20003f24070 */
[----:B------:R-:W-:Y:S01]  /*66f0*/  @!P0 IMAD.MOV R36, RZ, RZ, -R36 ;  /* 0x000000ffff248224 */ /* 0x000fe200078e0a24 */
[C---:B------:R-:W-:Y:S01]  /*6700*/  ISETP.GT.U32.AND P0, PT, R2.reuse, R160, PT ;  /* 0x000000a00200720c */ /* 0x040fe20003f04070 */
[C---:B------:R-:W-:Y:S02]  /*6710*/  IMAD R221, R2.reuse, R7, R221 ;  /* 0x0000000702dd7224 */ /* 0x040fe400078e02dd */
[----:B------:R-:W-:Y:S02]  /*6720*/  IMAD R7, R2, R11, R10 ;  /* 0x0000000b02077224 */ /* 0x000fe400078e020a */
[--C-:B------:R-:W-:Y:S01]  /*6730*/  @!P3 IMAD.IADD R96, R96, 0x1, -R2.reuse ;  /* 0x000000016060b824 */ /* 0x100fe200078e0a02 */
[C---:B------:R-:W-:Y:S01]  /*6740*/  ISETP.GT.U32.AND P3, PT, R2.reuse, R221, PT ;  /* 0x000000dd0200720c */ /* 0x040fe20003f64070 */
[----:B------:R-:W-:Y:S01]  /*6750*/  @!P6 IMAD.IADD R129, R129, 0x1, -R2 ;  /* 0x000000018181e824 */ /* 0x000fe200078e0a02 */
[----:B------:R-:W-:Y:S01]  /*6760*/  ISETP.GT.U32.AND P6, PT, R2, R7, PT ;  /* 0x000000070200720c */ /* 0x000fe20003fc4070 */
[----:B------:R-:W-:Y:S01]  /*6770*/  IMAD.HI.U32 R9, R3, R67, RZ ;  /* 0x0000004303097227 */ /* 0x000fe200078e00ff */
[----:B------:R-:W-:-:S02]  /*6780*/  @!P5 IADD3 R96, -R96, RZ, RZ ;  /* 0x000000ff6060d210 */ /* 0x000fc40007ffe1ff */
[-C--:B------:R-:W-:Y:S01]  /*6790*/  @!P1 IADD3 R191, R191, -R2.reuse, RZ ;  /* 0x80000002bfbf9210 */ /* 0x080fe20007ffe0ff */
[----:B------:R-:W-:Y:S01]  /*67a0*/  @!P0 IMAD.IADD R160, R160, 0x1, -R2 ;  /* 0x00000001a0a08824 */ /* 0x000fe200078e0a02 */
[----:B------:R-:W-:Y:S01]  /*67b0*/  IADD3 R9, -R9, RZ, RZ ;  /* 0x000000ff09097210 */ /* 0x000fe20007ffe1ff */
[----:B------:R-:W-:Y:S01]  /*67c0*/  @!P4 IMAD.MOV R66, RZ, RZ, -R66 ;  /* 0x000000ffff42c224 */ /* 0x000fe200078e0a42 */
[----:B------:R-:W-:Y:S01]  /*67d0*/  ISETP.GT.U32.AND P4, PT, R2, R191, PT ;  /* 0x000000bf0200720c */ /* 0x000fe20003f84070 */
[----:B------:R-:W-:Y:S01]  /*67e0*/  VIADD R10, R252, 0x85 ;  /* 0x00000085fc0a7836 */ /* 0x000fe20000000000 */
[----:B------:R-:W-:Y:S01]  /*67f0*/  ISETP.GE.AND P1, PT, R13, RZ, PT ;  /* 0x000000ff0d00720c */ /* 0x000fe20003f26270 */
[----:B------:R-:W-:Y:S01]  /*6800*/  IMAD.HI.U32 R8, R3, R37, RZ ;  /* 0x0000002503087227 */ /* 0x000fe200078e00ff */
[----:B------:R-:W-:Y:S02]  /*6810*/  @!P3 IADD3 R221, R221, -R2, RZ ;  /* 0x80000002ddddb210 */ /* 0x000fe40007ffe0ff */
[C---:B------:R-:W-:Y:S01]  /*6820*/  ISETP.GT.U32.AND P3, PT, R2.reuse, R160, PT ;  /* 0x000000a00200720c */ /* 0x040fe20003f64070 */
[----:B------:R-:W-:Y:S01]  /*6830*/  @!P6 IMAD.IADD R7, R7, 0x1, -R2 ;  /* 0x000000010707e824 */ /* 0x000fe200078e0a02 */
[----:B------:R-:W-:Y:S01]  /*6840*/  ISETP.GT.U32.AND P6, PT, R2, R221, PT ;  /* 0x000000dd0200720c */ /* 0x000fe20003fc4070 */
[----:B------:R-:W-:Y:S01]  /*6850*/  VIADD R11, R252, 0x86 ;  /* 0x00000086fc0b7836 */ /* 0x000fe20000000000 */
[----:B------:R-:W-:Y:S01]  /*6860*/  IABS R97, R10 ;  /* 0x0000000a00617213 */ /* 0x000fe20000000000 */
[C---:B------:R-:W-:Y:S01]  /*6870*/  IMAD R67, R2.reuse, R9, R67 ;  /* 0x0000000902437224 */ /* 0x040fe200078e0243 */
[C---:B------:R-:W-:Y:S01]  /*6880*/  ISETP.GT.U32.AND P5, PT, R2.reuse, R7, PT ;  /* 0x000000070200720c */ /* 0x040fe20003fa4070 */
[----:B------:R-:W-:Y:S01]  /*6890*/  IMAD.MOV R8, RZ, RZ, -R8 ;  /* 0x000000ffff087224 */ /* 0x000fe200078e0a08 */
[----:B------:R-:W-:Y:S01]  /*68a0*/  IABS R130, R11 ;  /* 0x0000000b00827213 */ /* 0x000fe20000000000 */
[----:B------:R-:W-:Y:S01]  /*68b0*/  @!P2 IMAD.MOV R129, RZ, RZ, -R129 ;  /* 0x000000ffff81a224 */ /* 0x000fe200078e0a81 */
[----:B------:R-:W-:Y:S01]  /*68c0*/  @!P4 IADD3 R191, R191, -R2, RZ ;  /* 0x80000002bfbfc210 */ /* 0x000fe20007ffe0ff */
[C---:B------:R-:W-:Y:S01]  /*68d0*/  IMAD R37, R2.reuse, R8, R37 ;  /* 0x0000000802257224 */ /* 0x040fe200078e0225 */
[----:B------:R-:W-:Y:S01]  /*68e0*/  ISETP.GT.U32.AND P4, PT, R2, R67, PT ;  /* 0x000000430200720c */ /* 0x000fe20003f84070 */
[----:B------:R-:W-:Y:S01]  /*68f0*/  @!P3 IMAD.IADD R160, R160, 0x1, -R2 ;  /* 0x00000001a0a0b824 */ /* 0x000fe200078e0a02 */
[----:B------:R-:W-:Y:S01]  /*6900*/  ISETP.GE.AND P3, PT, R14, RZ, PT ;  /* 0x000000ff0e00720c */ /* 0x000fe20003f66270 */
[----:B------:R-:W-:Y:S01]  /*6910*/  IMAD.HI.U32 R8, R3, R97, RZ ;  /* 0x0000006103087227 */ /* 0x000fe200078e00ff */
[----:B------:R-:W-:-:S02]  /*6920*/  ISETP.GT.U32.AND P2, PT, R2, R37, PT ;  /* 0x000000250200720c */ /* 0x000fc40003f44070 */
[----:B------:R-:W-:Y:S01]  /*6930*/  ISETP.GE.AND P0, PT, R12, RZ, PT ;  /* 0x000000ff0c00720c */ /* 0x000fe20003f06270 */
[----:B------:R-:W-:Y:S01]  /*6940*/  @!P6 IMAD.IADD R221, R221, 0x1, -R2 ;  /* 0x00000001dddde824 */ /* 0x000fe200078e0a02 */
[----:B------:R-:W-:Y:S01]  /*6950*/  ISETP.GE.AND P6, PT, R15, RZ, PT ;  /* 0x000000ff0f00720c */ /* 0x000fe20003fc6270 */
[----:B------:R-:W-:-:S04]  /*6960*/  IMAD.HI.U32 R9, R3, R130, RZ ;  /* 0x0000008203097227 */ /* 0x000fc800078e00ff */
[----:B------:R-:W-:Y:S01]  /*6970*/  IMAD.MOV R8, RZ, RZ, -R8 ;  /* 0x000000ffff087224 */ /* 0x000fe200078e0a08 */
[----:B------:R-:W-:Y:S01]  /*6980*/  @!P4 IADD3 R67, R67, -R2, RZ ;  /* 0x800000024343c210 */ /* 0x000fe20007ffe0ff */
[----:B------:R-:W-:Y:S01]  /*6990*/  IMAD.MOV R9, RZ, RZ, -R9 ;  /* 0x000000ffff097224 */ /* 0x000fe200078e0a09 */
[----:B------:R-:W-:Y:S01]  /*69a0*/  @!P3 IADD3 R221, -R221, RZ, RZ ;  /* 0x000000ffddddb210 */ /* 0x000fe20007ffe1ff */
        /* <DEDUP_REMOVED lines=12> */
[----:B------:R-:W-:Y:S01]  /*6a70*/  VIADD R9, R252, 0x88 ;  /* 0x00000088fc097836 */ /* 0x000fe20000000000 */
[----:B------:R-:W-:Y:S01]  /*6a80*/  ISETP.GT.U32.AND P0, PT, R2, R37, PT ;  /* 0x000000250200720c */ /* 0x000fe20003f04070 */
[C---:B------:R-:W-:Y:S01]  /*6a90*/  VIADD R12, R252.reuse, 0x8c ;  /* 0x0000008cfc0c7836 */ /* 0x040fe20000000000 */
[----:B------:R-:W-:Y:S01]  /*6aa0*/  IABS R161, R8 ;  /* 0x0000000800a17213 */ /* 0x000fe20000000000 */
[C---:B------:R-:W-:Y:S01]  /*6ab0*/  VIADD R13, R252.reuse, 0x8d ;  /* 0x0000008dfc0d7836 */ /* 0x040fe20000000000 */
[----:B------:R-:W-:Y:S01]  /*6ac0*/  IABS R192, R9 ;  /* 0x0000000900c07213 */ /* 0x000fe20000000000 */
[C---:B------:R-:W-:Y:S01]  /*6ad0*/  VIADD R14, R252.reuse, 0x8f ;  /* 0x0000008ffc0e7836 */ /* 0x040fe20000000000 */
[----:B------:R-:W-:Y:S01]  /*6ae0*/  @!P3 IADD3 R97, R97, -R2, RZ ;  /* 0x800000026161b210 */ /* 0x000fe20007ffe0ff */
[----:B------:R-:W-:Y:S01]  /*6af0*/  VIADD R15, R252, 0x90 ;  /* 0x00000090fc0f7836 */ /* 0x000fe20000000000 */
[----:B------:R-:W-:Y:S01]  /*6b00*/  ISETP.GE.AND P2, PT, R17, RZ, PT ;  /* 0x000000ff1100720c */ /* 0x000fe20003f46270 */
[--C-:B------:R-:W-:Y:S01]  /*6b10*/  @!P1 IMAD.IADD R67, R67, 0x1, -R2.reuse ;  /* 0x0000000143439824 */ /* 0x100fe200078e0a02 */
[----:B------:R-:W-:Y:S01]  /*6b20*/  ISETP.GE.AND P1, PT, R8, RZ, PT ;  /* 0x000000ff0800720c */ /* 0x000fe20003f26270 */
[----:B------:R-:W-:Y:S01]  /*6b30*/  @!P6 IMAD.IADD R130, R130, 0x1, -R2 ;  /* 0x000000018282e824 */ /* 0x000fe200078e0a02 */
[----:B------:R-:W-:Y:S01]  /*6b40*/  ISETP.GT.U32.AND P6, PT, R2, R97, PT ;  /* 0x000000610200720c */ /* 0x000fe20003fc4070 */
[----:B------:R-:W-:Y:S01]  /*6b50*/  IMAD.HI.U32 R8, R3, R161, RZ ;  /* 0x000000a103087227 */ /* 0x000fe200078e00ff */
[----:B------:R-:W-:-:S02]  /*6b60*/  ISETP.GE.AND P4, PT, R10, RZ, PT ;  /* 0x000000ff0a00720c */ /* 0x000fc40003f86270 */
[----:B------:R-:W-:Y:S01]  /*6b70*/  ISETP.GE.AND P3, PT, R9, RZ, PT ;  /* 0x000000ff0900720c */ /* 0x000fe20003f66270 */
[----:B------:R-:W-:Y:S01]  /*6b80*/  IMAD.MOV R8, RZ, RZ, -R8 ;  /* 0x000000ffff087224 */ /* 0x000fe200078e0a08 */
[----:B------:R-:W-:Y:S01]  /*6b90*/  IADD3 R10, R252, 0x89, RZ ;  /* 0x00000089fc0a7810 */ /* 0x000fe20007ffe0ff */
[----:B------:R-:W-:Y:S01]  /*6ba0*/  @!P0 IMAD.IADD R37, R37, 0x1, -R2 ;  /* 0x0000000125258824 */ /* 0x000fe200078e0a02 */
[----:B------:R-:W-:Y:S01]  /*6bb0*/  ISETP.GE.AND P0, PT, R11, RZ, PT ;  /* 0x000000ff0b00720c */ /* 0x000fe20003f06270 */
[C---:B------:R-:W-:Y:S01]  /*6bc0*/  IMAD R161, R2.reuse, R8, R161 ;  /* 0x0000000802a17224 */ /* 0x040fe200078e02a1 */
[----:B------:R-:W-:Y:S01]  /*6bd0*/  IABS R222, R10 ;  /* 0x0000000a00de7213 */ /* 0x000fe20000000000 */
[----:B------:R-:W-:Y:S01]  /*6be0*/  @!P5 IMAD.MOV R37, RZ, RZ, -R37 ;  /* 0x000000ffff25d224 */ /* 0x000fe200078e0a25 */
[----:B------:R-:W-:Y:S01]  /*6bf0*/  ISETP.GT.U32.AND P5, PT, R2, R130, PT ;  /* 0x000000820200720c */ /* 0x000fe20003fa4070 */
[----:B------:R-:W-:Y:S01]  /*6c00*/  IMAD.HI.U32 R9, R3, R192, RZ ;  /* 0x000000c003097227 */ /* 0x000fe200078e00ff */
[----:B------:R-:W-:-:S02]  /*6c10*/  @!P2 IADD3 R67, -R67, RZ, RZ ;  /* 0x000000ff4343a210 */ /* 0x000fc40007ffe1ff */
[----:B------:R-:W-:Y:S01]  /*6c20*/  ISETP.GE.AND P2, PT, R10, RZ, PT ;  /* 0x000000ff0a00720c */ /* 0x000fe20003f46270 */
[----:B------:R-:W-:Y:S01]  /*6c30*/  @!P6 IMAD.IADD R97, R97, 0x1, -R2 ;  /* 0x000000016161e824 */ /* 0x000fe200078e0a02 */
[----:B------:R-:W-:Y:S01]  /*6c40*/  ISETP.GT.U32.AND P6, PT, R2, R161, PT ;  /* 0x000000a10200720c */ /* 0x000fe20003fc4070 */
[----:B------:R-:W-:Y:S01]  /*6c50*/  IMAD.MOV R9, RZ, RZ, -R9 ;  /* 0x000000ffff097224 */ /* 0x000fe200078e0a09 */
[----:B------:R-:W-:Y:S01]  /*6c60*/  IABS R68, R12 ;  /* 0x0000000c00447213 */ /* 0x000fe20000000000 */
[----:B------:R-:W-:Y:S01]  /*6c70*/  VIADD R8, R252, 0x8a ;  /* 0x0000008afc087836 */ /* 0x000fe20000000000 */
[----:B------:R-:W-:Y:S01]  /*6c80*/  IABS R98, R13 ;  /* 0x0000000d00627213 */ /* 0x000fe20000000000 */
[----:B------:R-:W-:Y:S01]  /*6c90*/  IMAD R192, R2, R9, R192 ;  /* 0x0000000902c07224 */ /* 0x000fe200078e02c0 */
[----:B------:R-:W-:Y:S01]  /*6ca0*/  IABS R162, R14 ;  /* 0x0000000e00a27213 */ /* 0x000fe20000000000 */
[----:B------:R-:W-:Y:S01]  /*6cb0*/  @!P4 IMAD.MOV R97, RZ, RZ, -R97 ;  /* 0x000000ffff61c224 */ /* 0x000fe200078e0a61 */
[----:B------:R-:W-:Y:S01]  /*6cc0*/  @!P5 IADD3 R130, R130, -R2, RZ ;  /* 0x800000028282d210 */ /* 0x000fe20007ffe0ff */
[----:B------:R-:W-:Y:S01]  /*6cd0*/  VIADD R11, R252, 0x8b ;  /* 0x0000008bfc0b7836 */ /* 0x000fe20000000000 */
[----:B------:R-:W-:Y:S01]  /*6ce0*/  ISETP.GT.U32.AND P4, PT, R2, R192, PT ;  /* 0x000000c00200720c */ /* 0x000fe20003f84070 */
[----:B------:R-:W-:Y:S01]  /*6cf0*/  VIADD R16, R252, 0xa1 ;  /* 0x000000a1fc107836 */ /* 0x000fe20000000000 */
[----:B------:R-:W-:Y:S01]  /*6d00*/  ISETP.GE.AND P5, PT, R8, RZ, PT ;  /* 0x000000ff0800720c */ /* 0x000fe20003fa6270 */
[----:B------:R-:W-:Y:S01]  /*6d10*/  @!P6 IMAD.IADD R161, R161, 0x1, -R2 ;  /* 0x00000001a1a1e824 */ /* 0x000fe200078e0a02 */
[----:B------:R-:W-:Y:S01]  /*6d20*/  IABS R10, R8 ;  /* 0x00000008000a7213 */ /* 0x000fe20000000000 */
[----:B------:R-:W-:Y:S01]  /*6d30*/  IMAD.HI.U32 R8, R3, R222, RZ ;  /* 0x000000de03087227 */ /* 0x000fe200078e00ff */
[----:B------:R-:W-:-:S02]  /*6d40*/  IABS R38, R11 ;  /* 0x0000000b00267213 */ /* 0x000fc40000000000 */
[----:B------:R-:W-:Y:S01]  /*6d50*/  ISETP.GT.U32.AND P6, PT, R2, R161, PT ;  /* 0x000000a10200720c */ /* 0x000fe20003fc4070 */
[----:B------:R-:W-:Y:S01]  /*6d60*/  VIADD R17, R252, 0xa2 ;  /* 0x000000a2fc117836 */ /* 0x000fe20000000000 */
[----:B------:R-:W-:Y:S01]  /*6d70*/  IADD3 R9, -R8, RZ, RZ ;  /* 0x000000ff08097210 */ /* 0x000fe20007ffe1ff */
[----:B------:R-:W-:Y:S01]  /*6d80*/  IMAD.HI.U32 R8, R3, R10, RZ ;  /* 0x0000000a03087227 */ /* 0x000fe200078e00ff */
[----:B------:R-:W-:Y:S02]  /*6d90*/  @!P0 IADD3 R130, -R130, RZ, RZ ;  /* 0x000000ff82828210 */ /* 0x000fe40007ffe1ff */
[----:B------:R-:W-:Y:S01]  /*6da0*/  @!P4 IADD3 R192, R192, -R2, RZ ;  /* 0x80000002c0c0c210 */ /* 0x000fe20007ffe0ff */
[C---:B------:R-:W-:Y:S01]  /*6db0*/  IMAD R222, R2.reuse, R9, R222 ;  /* 0x0000000902de7224 */ /* 0x040fe200078e02de */
[----:B------:R-:W-:Y:S01]  /*6dc0*/  ISETP.GE.AND P0, PT, R11, RZ, PT ;  /* 0x000000ff0b00720c */ /* 0x000fe20003f06270 */
[----:B------:R-:W-:Y:S01]  /*6dd0*/  IMAD.MOV R9, RZ, RZ, -R8 ;  /* 0x000000ffff097224 */ /* 0x000fe200078e0a08 */
[----:B------:R-:W-:-:S02]  /*6de0*/  ISETP.GT.U32.AND P4, PT, R2, R192, PT ;  /* 0x000000c00200720c */ /* 0x000fc40003f84070 */
[----:B------:R-:W-:Y:S01]  /*6df0*/  IABS R193, R15 ;  /* 0x0000000f00c17213 */ /* 0x000fe20000000000 */
[----:B------:R-:W-:Y:S01]  /*6e00*/  IMAD R8, R2, R9, R10 ;  /* 0x0000000902087224 */ /* 0x000fe200078e020a */
[----:B------:R-:W-:Y:S01]  /*6e10*/  IABS R225, R16 ;  /* 0x0000001000e17213 */ /* 0x000fe20000000000 */
[----:B------:R-:W-:-:S04]  /*6e20*/  IMAD.HI.U32 R9, R3, R38, RZ ;  /* 0x0000002603097227 */ /* 0x000fc800078e00ff */
[----:B------:R-:W-:-:S04]  /*6e30*/  IMAD.HI.U32 R10, R3, R68, RZ ;  /* 0x00000044030a7227 */ /* 0x000fc800078e00ff */
[--C-:B------:R-:W-:Y:S01]  /*6e40*/  @!P6 IMAD.IADD R161, R161, 0x1, -R2.reuse ;  /* 0x00000001a1a1e824 */ /* 0x100fe200078e0a02 */
[----:B------:R-:W-:Y:S01]  /*6e50*/  ISETP.GT.U32.AND P6, PT, R2, R222, PT ;  /* 0x000000de0200720c */ /* 0x000fe20003fc4070 */
[----:B------:R-:W-:Y:S01]  /*6e60*/  IMAD.MOV R9, RZ, RZ, -R9 ;  /* 0x000000ffff097224 */ /* 0x000fe200078e0a09 */
[----:B------:R-:W-:Y:S01]  /*6e70*/  IADD3 R11, -R10, RZ, RZ ;  /* 0x000000ff0a0b7210 */ /* 0x000fe20007ffe1ff */
[----:B------:R-:W-:Y:S02]  /*6e80*/  @!P4 IMAD.IADD R192, R192, 0x1, -R2 ;  /* 0x00000001c0c0c824 */ /* 0x000fe400078e0a02 */
[C---:B------:R-:W-:Y:S02]  /*6e90*/  IMAD R38, R2.reuse, R9, R38 ;  /* 0x0000000902267224 */ /* 0x040fe400078e0226 */
[C---:B------:R-:W-:Y:S02]  /*6ea0*/  IMAD R68, R2.reuse, R11, R68 ;  /* 0x0000000b02447224 */ /* 0x040fe400078e0244 */
[----:B------:R-:W-:Y:S01]  /*6eb0*/  IMAD.HI.U32 R9, R3, R98, RZ ;  /* 0x0000006203097227 */ /* 0x000fe200078e00ff */
[----:B------:R-:W-:-:S03]  /*6ec0*/  ISETP.GT.U32.AND P4, PT, R2, R38, PT ;  /* 0x000000260200720c */ /* 0x000fc60003f84070 */
[----:B------:R-:W-:Y:S01]  /*6ed0*/  @!P6 IADD3 R222, R222, -R2, RZ ;  /* 0x80000002dedee210 */ /* 0x000fe20007ffe0ff */
[----:B------:R-:W-:Y:S01]  /*6ee0*/  @!P1 IMAD.MOV R161, RZ, RZ, -R161 ;  /* 0x000000ffffa19224 */ /* 0x000fe200078e0aa1 */
[----:B------:R-:W-:Y:S01]  /*6ef0*/  ISETP.GT.U32.AND P6, PT, R2, R68, PT ;  /* 0x000000440200720c */ /* 0x000fe20003fc4070 */
[----:B------:R-:W-:Y:S01]  /*6f00*/  VIADD R11, R252, 0x8e ;  /* 0x0000008efc0b7836 */ /* 0x000fe20000000000 */
[----:B------:R-:W-:Y:S01]  /*6f10*/  ISETP.GT.U32.AND P1, PT, R2, R8, PT ;  /* 0x000000080200720c */ /* 0x000fe20003f24070 */
[----:B------:R-:W-:Y:S01]  /*6f20*/  @!P3 IMAD.MOV R192, RZ, RZ, -R192 ;  /* 0x000000ffffc0b224 */ /* 0x000fe200078e0ac0 */
[----:B------:R-:W-:Y:S01]  /*6f30*/  IADD3 R9, -R9, RZ, RZ ;  /* 0x000000ff09097210 */ /* 0x000fe20007ffe1ff */
[----:B------:R-:W-:Y:S01]  /*6f40*/  IMAD.HI.U32 R10, R3, R193, RZ ;  /* 0x000000c1030a7227 */ /* 0x000fe200078e00ff */
[----:B------:R-:W-:Y:S02]  /*6f50*/  IABS R131, R11 ;  /* 0x0000000b00837213 */ /* 0x000fe40000000000 */
[----:B------:R-:W-:Y:S01]  /*6f60*/  @!P4 IADD3 R38, R38, -R2, RZ ;  /* 0x800000022626c210 */ /* 0x000fe20007ffe0ff */
[----:B------:R-:W-:-:S02]  /*6f70*/  IMAD R98, R2, R9, R98 ;  /* 0x0000000902627224 */ /* 0x000fc400078e0262 */
[----:B------:R-:W-:-:S04]  /*6f80*/  IMAD.HI.U32 R9, R3, R131, RZ ;  /* 0x0000008303097227 */ /* 0x000fc800078e00ff */
[--C-:B------:R-:W-:Y:S01]  /*6f90*/  @!P6 IMAD.IADD R68, R68, 0x1, -R2.reuse ;  /* 0x000000014444e824 */ /* 0x100fe200078e0a02 */
[----:B------:R-:W-:Y:S01]  /*6fa0*/  ISETP.GT.U32.AND P6, PT, R2, R38, PT ;  /* 0x000000260200720c */ /* 0x000fe20003fc4070 */
[----:B------:R-:W-:Y:S01]  /*6fb0*/  @!P1 IMAD.IADD R8, R8, 0x1, -R2 ;  /* 0x0000000108089824 */ /* 0x000fe200078e0a02 */
[----:B------:R-:W-:Y:S01]  /*6fc0*/  IADD3 R9, -R9, RZ, RZ ;  /* 0x000000ff09097210 */ /* 0x000fe20007ffe1ff */
[----:B------:R-:W-:Y:S01]  /*6fd0*/  IMAD.MOV R10, RZ, RZ, -R10 ;  /* 0x000000ffff0a7224 */ /* 0x000fe200078e0a0a */
[C---:B------:R-:W-:Y:S02]  /*6fe0*/  ISETP.GT.U32.AND P1, PT, R2.reuse, R222, PT ;  /* 0x000000de0200720c */ /* 0x040fe40003f24070 */
[C---:B------:R-:W-:Y:S01]  /*6ff0*/  ISETP.GT.U32.AND P4, PT, R2.reuse, R8, PT ;  /* 0x000000080200720c */ /* 0x040fe20003f84070 */
[C---:B------:R-:W-:Y:S01]  /*7000*/  IMAD R131, R2.reuse, R9, R131 ;  /* 0x0000000902837224 */ /* 0x040fe200078e0283 */
[----:B------:R-:W-:Y:S01]  /*7010*/  ISETP.GT.U32.AND P3, PT, R2, R68, PT ;  /* 0x000000440200720c */ /* 0x000fe20003f64070 */
[----:B------:R-:W-:-:S04]  /*7020*/  IMAD.HI.U32 R9, R3, R162, RZ ;  /* 0x000000a203097227 */ /* 0x000fc800078e00ff */
[--C-:B------:R-:W-:Y:S01]  /*7030*/  @!P6 IMAD.IADD R38, R38, 0x1, -R2.reuse ;  /* 0x000000012626e824 */ /* 0x100fe200078e0a02 */
[C---:B------:R-:W-:Y:S01]  /*7040*/  ISETP.GT.U32.AND P6, PT, R2.reuse, R131, PT ;  /* 0x000000830200720c */ /* 0x040fe20003fc4070 */
[----:B------:R-:W-:Y:S01]  /*7050*/  IMAD R193, R2, R10, R193 ;  /* 0x0000000a02c17224 */ /* 0x000fe200078e02c1 */
[----:B------:R-:W-:Y:S01]  /*7060*/  IADD3 R9, -R9, RZ, RZ ;  /* 0x000000ff09097210 */ /* 0x000fe20007ffe1ff */
[--C-:B------:R-:W-:Y:S01]  /*7070*/  @!P1 IMAD.IADD R222, R222, 0x1, -R2.reuse ;  /* 0x00000001dede9824 */ /* 0x100fe200078e0a02 */
[----:B------:R-:W-:Y:S01]  /*7080*/  ISETP.GT.U32.AND P1, PT, R2, R98, PT ;  /* 0x000000620200720c */ /* 0x000fe20003f24070 */
[----:B------:R-:W-:Y:S01]  /*7090*/  @!P4 IMAD.IADD R8, R8, 0x1, -R2 ;  /* 0x000000010808c824 */ /* 0x000fe200078e0a02 */
[----:B------:R-:W-:Y:S01]  /*70a0*/  ISETP.GE.AND P4, PT, R12, RZ, PT ;  /* 0x000000ff0c00720c */ /* 0x000fe20003f86270 */
[----:B------:R-:W-:Y:S01]  /*70b0*/  IMAD R162, R2, R9, R162 ;  /* 0x0000000902a27224 */ /* 0x000fe200078e02a2 */
[----:B------:R-:W-:Y:S01]  /*70c0*/  IADD3 R12, R252, 0x91, RZ ;  /* 0x00000091fc0c7810 */ /* 0x000fe20007ffe0ff */
[----:B------:R-:W-:Y:S01]  /*70d0*/  @!P3 IMAD.IADD R68, R68, 0x1, -R2 ;  /* 0x000000014444b824 */ /* 0x000fe200078e0a02 */
[----:B------:R-:W-:Y:S01]  /*70e0*/  ISETP.GE.AND P3, PT, R13, RZ, PT ;  /* 0x000000ff0d00720c */ /* 0x000fe20003f66270 */
[----:B------:R-:W-:Y:S01]  /*70f0*/  @!P0 IMAD.MOV R38, RZ, RZ, -R38 ;  /* 0x000000ffff268224 */ /* 0x000fe200078e0a26 */
[----:B------:R-:W-:Y:S01]  /*7100*/  IABS R223, R12 ;  /* 0x0000000c00df7213 */ /* 0x000fe20000000000 */
[----:B------:R-:W-:Y:S01]  /*7110*/  @!P6 IMAD.IADD R131, R131, 0x1, -R2 ;  /* 0x000000018383e824 */ /* 0x000fe200078e0a02 */
[----:B------:R-:W-:Y:S01]  /*7120*/  ISETP.GE.AND P0, PT, R14, RZ, PT ;  /* 0x000000ff0e00720c */ /* 0x000fe20003f06270 */
[C---:B------:R-:W-:Y:S01]  /*7130*/  VIADD R14, R252.reuse, 0x93 ;  /* 0x00000093fc0e7836 */ /* 0x040fe20000000000 */
[----:B------:R-:W-:Y:S01]  /*7140*/  IADD3 R13, R252, 0x92, RZ ;  /* 0x00000092fc0d7810 */ /* 0x000fe20007ffe0ff */
[----:B------:R-:W-:Y:S01]  /*7150*/  IMAD.HI.U32 R9, R3, R223, RZ ;  /* 0x000000df03097227 */ /* 0x000fe200078e00ff */
[----:B------:R-:W-:-:S02]  /*7160*/  ISETP.GT.U32.AND P6, PT, R2, R131, PT ;  /* 0x000000830200720c */ /* 0x000fc40003fc4070 */
[----:B------:R-:W-:Y:S01]  /*7170*/  @!P4 IADD3 R68, -R68, RZ, RZ ;  /* 0x000000ff4444c210 */ /* 0x000fe20007ffe1ff */
[----:B------:R-:W-:Y:S01]  /*7180*/  @!P1 IMAD.IADD R98, R98, 0x1, -R2 ;  /* 0x0000000162629824 */ /* 0x000fe200078e0a02 */
[----:B------:R-:W-:Y:S01]  /*7190*/  IADD3 R9, -R9, RZ, RZ ;  /* 0x000000ff09097210 */ /* 0x000fe20007ffe1ff */
[----:B------:R-:W-:Y:S01]  /*71a0*/  @!P2 IMAD.MOV R222, RZ, RZ, -R222 ;  /* 0x000000ffffdea224 */ /* 0x000fe200078e0ade */
[C---:B------:R-:W-:Y:S01]  /*71b0*/  ISETP.GT.U32.AND P4, PT, R2.reuse, R193, PT ;  /* 0x000000c10200720c */ /* 0x040fe20003f84070 */
[----:B------:R-:W-:Y:S01]  /*71c0*/  @!P5 IMAD.MOV R8, RZ, RZ, -R8 ;  /* 0x000000ffff08d224 */ /* 0x000fe200078e0a08 */
[C---:B------:R-:W-:Y:S01]  /*71d0*/  ISETP.GT.U32.AND P2, PT, R2.reuse, R98, PT ;  /* 0x000000620200720c */ /* 0x040fe20003f44070 */
[C---:B------:R-:W-:Y:S01]  /*71e0*/  IMAD R223, R2.reuse, R9, R223 ;  /* 0x0000000902df7224 */ /* 0x040fe200078e02df */
[----:B------:R-:W-:Y:S02]  /*71f0*/  ISETP.GT.U32.AND P5, PT, R2, R162, PT ;  /* 0x000000a20200720c */ /* 0x000fe40003fa4070 */
[----:B------:R-:W-:-:S02]  /*7200*/  IABS R39, R14 ;  /* 0x0000000e00277213 */ /* 0x000fc40000000000 */
[-C--:B------:R-:W-:Y:S02]  /*7210*/  @!P6 IADD3 R131, R131, -R2.reuse, RZ ;  /* 0x800000028383e210 */ /* 0x080fe40007ffe0ff */
[----:B------:R-:W-:Y:S01]  /*7220*/  ISETP.GT.U32.AND P6, PT, R2, R223, PT ;  /* 0x000000df0200720c */ /* 0x000fe20003fc4070 */
[----:B------:R-:W-:Y:S01]  /*7230*/  IMAD.HI.U32 R10, R3, R39, RZ ;  /* 0x00000027030a7227 */ /* 0x000fe200078e00ff */
[----:B------:R-:W-:Y:S02]  /*7240*/  ISETP.GE.AND P1, PT, R11, RZ, PT ;  /* 0x000000ff0b00720c */ /* 0x000fe40003f26270 */
[----:B------:R-:W-:Y:S01]  /*7250*/  @!P4 IADD3 R193, R193, -R2, RZ ;  /* 0x80000002c1c1c210 */ /* 0x000fe20007ffe0ff */
[----:B------:R-:W-:Y:S01]  /*7260*/  IMAD.MOV R10, RZ, RZ, -R10 ;  /* 0x000000ffff0a7224 */ /* 0x000fe200078e0a0a */
[----:B------:R-:W-:Y:S01]  /*7270*/  IABS R11, R13 ;  /* 0x0000000d000b7213 */ /* 0x000fe20000000000 */
[--C-:B------:R-:W-:Y:S01]  /*7280*/  @!P2 IMAD.IADD R98, R98, 0x1, -R2.reuse ;  /* 0x000000016262a824 */ /* 0x100fe200078e0a02 */
[----:B------:R-:W-:Y:S01]  /*7290*/  ISETP.GT.U32.AND P4, PT, R2, R193, PT ;  /* 0x000000c10200720c */ /* 0x000fe20003f84070 */
[--C-:B------:R-:W-:Y:S01]  /*72a0*/  @!P5 IMAD.IADD R162, R162, 0x1, -R2.reuse ;  /* 0x00000001a2a2d824 */ /* 0x100fe200078e0a02 */
[----:B------:R-:W-:Y:S01]  /*72b0*/  ISETP.GE.AND P5, PT, R12, RZ, PT ;  /* 0x000000ff0c00720c */ /* 0x000fe20003fa6270 */
[----:B------:R-:W-:Y:S01]  /*72c0*/  IMAD R39, R2, R10, R39 ;  /* 0x0000000a02277224 */ /* 0x000fe200078e0227 */
[----:B------:R-:W-:Y:S01]  /*72d0*/  ISETP.GE.AND P2, PT, R15, RZ, PT ;  /* 0x000000ff0f00720c */ /* 0x000fe20003f46270 */
[----:B------:R-:W-:Y:S01]  /*72e0*/  @!P6 IMAD.IADD R223, R223, 0x1, -R2 ;  /* 0x00000001dfdfe824 */ /* 0x000fe200078e0a02 */
[----:B------:R-:W-:Y:S01]  /*72f0*/  IADD3 R15, R252, 0x95, RZ ;  /* 0x00000095fc0f7810 */ /* 0x000fe20007ffe0ff */
[----:B------:R-:W-:Y:S01]  /*7300*/  @!P3 IMAD.MOV R98, RZ, RZ, -R98 ;  /* 0x000000ffff62b224 */ /* 0x000fe200078e0a62 */
[C---:B------:R-:W-:Y:S01]  /*7310*/  ISETP.GT.U32.AND P3, PT, R2.reuse, R162, PT ;  /* 0x000000a20200720c */ /* 0x040fe20003f64070 */
[----:B------:R-:W-:Y:S01]  /*7320*/  IMAD.HI.U32 R9, R3, R11, RZ ;  /* 0x0000000b03097227 */ /* 0x000fe200078e00ff */
[----:B------:R-:W-:-:S02]  /*7330*/  ISETP.GT.U32.AND P6, PT, R2, R223, PT ;  /* 0x000000df0200720c */ /* 0x000fc40003fc4070 */
[----:B------:R-:W-:Y:S01]  /*7340*/  IABS R99, R15 ;  /* 0x0000000f00637213 */ /* 0x000fe20000000000 */
[----:B------:R-:W-:Y:S01]  /*7350*/  VIADD R12, R252, 0x94 ;  /* 0x00000094fc0c7836 */ /* 0x000fe20000000000 */
[----:B------:R-:W-:Y:S01]  /*7360*/  @!P1 IADD3 R131, -R131, RZ, RZ ;  /* 0x000000ff83839210 */ /* 0x000fe20007ffe1ff */
[----:B------:R-:W-:Y:S02]  /*7370*/  IMAD.MOV R9, RZ, RZ, -R9 ;  /* 0x000000ffff097224 */ /* 0x000fe400078e0a09 */
[----:B------:R-:W-:Y:S01]  /*7380*/  @!P4 IMAD.IADD R193, R193, 0x1, -R2 ;  /* 0x00000001c1c1c824 */ /* 0x000fe200078e0a02 */
[----:B------:R-:W-:Y:S01]  /*7390*/  IABS R69, R12 ;  /* 0x0000000c00457213 */ /* 0x000fe20000000000 */
[----:B------:R-:W-:Y:S01]  /*73a0*/  IMAD R9, R2, R9, R11 ;  /* 0x0000000902097224 */ /* 0x000fe200078e020b */
[----:B------:R-:W-:Y:S01]  /*73b0*/  ISETP.GE.AND P4, PT, R13, RZ, PT ;  /* 0x000000ff0d00720c */ /* 0x000fe20003f86270 */
[----:B------:R-:W-:Y:S01]  /*73c0*/  VIADD R13, R252, 0x96 ;  /* 0x00000096fc0d7836 */ /* 0x000fe20000000000 */
[-C--:B------:R-:W-:Y:S01]  /*73d0*/  @!P3 IADD3 R162, R162, -R2.reuse, RZ ;  /* 0x80000002a2a2b210 */ /* 0x080fe20007ffe0ff */
[----:B------:R-:W-:Y:S01]  /*73e0*/  IMAD.HI.U32 R10, R3, R69, RZ ;  /* 0x00000045030a7227 */ /* 0x000fe200078e00ff */
[----:B------:R-:W-:-:S02]  /*73f0*/  @!P6 IADD3 R223, R223, -R2, RZ ;  /* 0x80000002dfdfe210 */ /* 0x000fc40007ffe0ff */
[C---:B------:R-:W-:Y:S01]  /*7400*/  ISETP.GT.U32.AND P6, PT, R2.reuse, R39, PT ;  /* 0x000000270200720c */ /* 0x040fe20003fc4070 */
[----:B------:R-:W-:Y:S01]  /*7410*/  IMAD.HI.U32 R11, R3, R99, RZ ;  /* 0x00000063030b7227 */ /* 0x000fe200078e00ff */
[----:B------:R-:W-:Y:S02]  /*7420*/  ISETP.GT.U32.AND P3, PT, R2, R9, PT ;  /* 0x000000090200720c */ /* 0x000fe40003f64070 */
[----:B------:R-:W-:Y:S01]  /*7430*/  IABS R132, R13 ;  /* 0x0000000d00847213 */ /* 0x000fe20000000000 */
[----:B------:R-:W-:Y:S01]  /*7440*/  IMAD.MOV R10, RZ, RZ, -R10 ;  /* 0x000000ffff0a7224 */ /* 0x000fe200078e0a0a */
[----:B------:R-:W-:Y:S01]  /*7450*/  @!P2 IADD3 R193, -R193, RZ, RZ ;  /* 0x000000ffc1c1a210 */ /* 0x000fe20007ffe1ff */
[----:B------:R-:W-:Y:S01]  /*7460*/  IMAD.MOV R11, RZ, RZ, -R11 ;  /* 0x000000ffff0b7224 */ /* 0x000fe200078e0a0b */
[----:B------:R-:W-:Y:S01]  /*7470*/  ISETP.GE.AND P2, PT, R12, RZ, PT ;  /* 0x000000ff0c00720c */ /* 0x000fe20003f46270 */
[----:B------:R-:W-:Y:S01]  /*7480*/  IMAD R69, R2, R10, R69 ;  /* 0x0000000a02457224 */ /* 0x000fe200078e0245 */
[----:B------:R-:W-:Y:S01]  /*7490*/  IADD3 R12, R252, 0x98, RZ ;  /* 0x00000098fc0c7810 */ /* 0x000fe20007ffe0ff */
[----:B------:R-:W-:-:S03]  /*74a0*/  IMAD.HI.U32 R10, R3, R132, RZ ;  /* 0x00000084030a7227 */ /* 0x000fc600078e00ff */
[----:B------:R-:W-:Y:S01]  /*74b0*/  IABS R194, R12 ;  /* 0x0000000c00c27213 */ /* 0x000fe20000000000 */
[----:B------:R-:W-:Y:S01]  /*74c0*/  @!P6 IMAD.IADD R39, R39, 0x1, -R2 ;  /* 0x000000012727e824 */ /* 0x000fe200078e0a02 */
[----:B------:R-:W-:Y:S01]  /*74d0*/  @!P3 IADD3 R9, R9, -R2, RZ ;  /* 0x800000020909b210 */ /* 0x000fe20007ffe0ff */
[----:B------:R-:W-:Y:S01]  /*74e0*/  IMAD R99, R2, R11, R99 ;  /* 0x0000000b02637224 */ /* 0x000fe200078e0263 */
[----:B------:R-:W-:Y:S01]  /*74f0*/  ISETP.GE.AND P3, PT, R14, RZ, PT ;  /* 0x000000ff0e00720c */ /* 0x000fe20003f66270 */
[----:B------:R-:W-:Y:S01]  /*7500*/  IMAD.MOV R11, RZ, RZ, -R10 ;  /* 0x000000ffff0b7224 */ /* 0x000fe200078e0a0a */
[C---:B------:R-:W-:Y:S01]  /*7510*/  ISETP.GT.U32.AND P6, PT, R2.reuse, R39, PT ;  /* 0x000000270200720c */ /* 0x040fe20003fc4070 */
[----:B------:R-:W-:Y:S01]  /*7520*/  @!P0 IMAD.MOV R162, RZ, RZ, -R162 ;  /* 0x000000ffffa28224 */ /* 0x000fe200078e0aa2 */
[C---:B------:R-:W-:Y:S01]  /*7530*/  ISETP.GT.U32.AND P1, PT, R2.reuse, R9, PT ;  /* 0x000000090200720c */ /* 0x040fe20003f24070 */
[C---:B------:R-:W-:Y:S01]  /*7540*/  IMAD R132, R2.reuse, R11, R132 ;  /* 0x0000000b02847224 */ /* 0x040fe200078e0284 */
[----:B------:R-:W-:Y:S01]  /*7550*/  ISETP.GT.U32.AND P0, PT, R2, R69, PT ;  /* 0x000000450200720c */ /* 0x000fe20003f04070 */
[----:B------:R-:W-:-:S02]  /*7560*/  VIADD R14, R252, 0x97 ;  /* 0x00000097fc0e7836 */ /* 0x000fc40000000000 */
[----:B------:R-:W-:Y:S01]  /*7570*/  @!P5 IMAD.MOV R223, RZ, RZ, -R223 ;  /* 0x000000ffffdfd224 */ /* 0x000fe200078e0adf */
[----:B------:R-:W-:Y:S02]  /*7580*/  ISETP.GT.U32.AND P5, PT, R2, R99, PT ;  /* 0x000000630200720c */ /* 0x000fe40003fa4070 */
[----:B------:R-:W-:-:S03]  /*7590*/  IABS R163, R14 ;  /* 0x0000000e00a37213 */ /* 0x000fc60000000000 */
[----:B------:R-:W-:Y:S01]  /*75a0*/  @!P6 IMAD.IADD R39, R39, 0x1, -R2 ;  /* 0x000000012727e824 */ /* 0x000fe200078e0a02 */
[----:B------:R-:W-:Y:S01]  /*75b0*/  ISETP.GT.U32.AND P6, PT, R2, R132, PT ;  /* 0x000000840200720c */ /* 0x000fe20003fc4070 */
[----:B------:R-:W-:-:S04]  /*75c0*/  IMAD.HI.U32 R10, R3, R163, RZ ;  /* 0x000000a3030a7227 */ /* 0x000fc800078e00ff */
[--C-:B------:R-:W-:Y:S01]  /*75d0*/  @!P1 IMAD.IADD R9, R9, 0x1, -R2.reuse ;  /* 0x0000000109099824 */ /* 0x100fe200078e0a02 */
[----:B------:R-:W-:Y:S01]  /*75e0*/  ISETP.GE.AND P1, PT, R15, RZ, PT ;  /* 0x000000ff0f00720c */ /* 0x000fe20003f26270 */
[----:B------:R-:W-:Y:S01]  /*75f0*/  @!P0 IMAD.IADD R69, R69, 0x1, -R2 ;  /* 0x0000000145458824 */ /* 0x000fe200078e0a02 */
[----:B------:R-:W-:Y:S01]  /*7600*/  ISETP.GE.AND P0, PT, R13, RZ, PT ;  /* 0x000000ff0d00720c */ /* 0x000fe20003f06270 */
[----:B------:R-:W-:Y:S01]  /*7610*/  IMAD.MOV R10, RZ, RZ, -R10 ;  /* 0x000000ffff0a7224 */ /* 0x000fe200078e0a0a */
[----:B------:R-:W-:Y:S01]  /*7620*/  @!P4 IADD3 R9, -R9, RZ, RZ ;  /* 0x000000ff0909c210 */ /* 0x000fe20007ffe1ff */
[--C-:B------:R-:W-:Y:S01]  /*7630*/  @!P5 IMAD.IADD R99, R99, 0x1, -R2.reuse ;  /* 0x000000016363d824 */ /* 0x100fe200078e0a02 */
[----:B------:R-:W-:Y:S01]  /*7640*/  ISETP.GT.U32.AND P4, PT, R2, R69, PT ;  /* 0x000000450200720c */ /* 0x000fe20003f84070 */
[----:B------:R-:W-:Y:S01]  /*7650*/  @!P6 IMAD.IADD R132, R132, 0x1, -R2 ;  /* 0x000000018484e824 */ /* 0x000fe200078e0a02 */
[----:B------:R-:W-:Y:S01]  /*7660*/  IADD3 R13, R252, 0x99, RZ ;  /* 0x00000099fc0d7810 */ /* 0x000fe20007ffe0ff */
[C---:B------:R-:W-:Y:S01]  /*7670*/  IMAD R163, R2.reuse, R10, R163 ;  /* 0x0000000a02a37224 */ /* 0x040fe200078e02a3 */
[C---:B------:R-:W-:Y:S01]  /*7680*/  ISETP.GT.U32.AND P5, PT, R2.reuse, R99, PT ;  /* 0x000000630200720c */ /* 0x040fe20003fa4070 */
[----:B------:R-:W-:Y:S01]  /*7690*/  IMAD.HI.U32 R10, R3, R194, RZ ;  /* 0x000000c2030a7227 */ /* 0x000fe200078e00ff */
[----:B------:R-:W-:-:S02]  /*76a0*/  ISETP.GT.U32.AND P6, PT, R2, R132, PT ;  /* 0x000000840200720c */ /* 0x000fc40003fc4070 */
[----:B------:R-:W-:Y:S01]  /*76b0*/  IABS R224, R13 ;  /* 0x0000000d00e07213 */ /* 0x000fe20000000000 */
[----:B------:R-:W-:Y:S01]  /*76c0*/  @!P3 IMAD.MOV R39, RZ, RZ, -R39 ;  /* 0x000000ffff27b224 */ /* 0x000fe200078e0a27 */
[----:B------:R-:W-:Y:S01]  /*76d0*/  IADD3 R11, -R10, RZ, RZ ;  /* 0x000000ff0a0b7210 */ /* 0x000fe20007ffe1ff */
[----:B------:R-:W-:Y:S01]  /*76e0*/  VIADD R15, R252, 0x9b ;  /* 0x0000009bfc0f7836 */ /* 0x000fe20000000000 */
[----:B------:R-:W-:Y:S01]  /*76f0*/  ISETP.GE.AND P3, PT, R14, RZ, PT ;  /* 0x000000ff0e00720c */ /* 0x000fe20003f66270 */
[----:B------:R-:W-:Y:S01]  /*7700*/  @!P4 IMAD.IADD R69, R69, 0x1, -R2 ;  /* 0x000000014545c824 */ /* 0x000fe200078e0a02 */
[C---:B------:R-:W-:Y:S01]  /*7710*/  ISETP.GT.U32.AND P4, PT, R2.reuse, R163, PT ;  /* 0x000000a30200720c */ /* 0x040fe20003f84070 */
[----:B------:R-:W-:Y:S01]  /*7720*/  IMAD R194, R2, R11, R194 ;  /* 0x0000000b02c27224 */ /* 0x000fe200078e02c2 */
[----:B------:R-:W-:Y:S01]  /*7730*/  IADD3 R14, R252, 0x9a, RZ ;  /* 0x0000009afc0e7810 */ /* 0x000fe20007ffe0ff */
[----:B------:R-:W-:Y:S01]  /*7740*/  IMAD.HI.U32 R10, R3, R224, RZ ;  /* 0x000000e0030a7227 */ /* 0x000fe200078e00ff */
[----:B------:R-:W-:-:S03]  /*7750*/  IABS R40, R15 ;  /* 0x0000000f00287213 */ /* 0x000fc60000000000 */
[--C-:B------:R-:W-:Y:S01]  /*7760*/  @!P6 IMAD.IADD R132, R132, 0x1, -R2.reuse ;  /* 0x000000018484e824 */ /* 0x100fe200078e0a02 */
[----:B------:R-:W-:Y:S01]  /*7770*/  ISETP.GT.U32.AND P6, PT, R2, R194, PT ;  /* 0x000000c20200720c */ /* 0x000fe20003fc4070 */
[--C-:B------:R-:W-:Y:S01]  /*7780*/  @!P5 IMAD.IADD R99, R99, 0x1, -R2.reuse ;  /* 0x000000016363d824 */ /* 0x100fe200078e0a02 */
[----:B------:R-:W-:Y:S01]  /*7790*/  ISETP.GE.AND P5, PT, R12, RZ, PT ;  /* 0x000000ff0c00720c */ /* 0x000fe20003fa6270 */
[----:B------:R-:W-:Y:S01]  /*77a0*/  @!P2 IMAD.MOV R69, RZ, RZ, -R69 ;  /* 0x000000ffff45a224 */ /* 0x000fe200078e0a45 */
[----:B------:R-:W-:Y:S01]  /*77b0*/  IABS R12, R14 ;  /* 0x0000000e000c7213 */ /* 0x000fe20000000000 */
[----:B------:R-:W-:Y:S01]  /*77c0*/  @!P4 IMAD.IADD R163, R163, 0x1, -R2 ;  /* 0x00000001a3a3c824 */ /* 0x000fe200078e0a02 */
[----:B------:R-:W-:Y:S01]  /*77d0*/  IADD3 R11, -R10, RZ, RZ ;  /* 0x000000ff0a0b7210 */ /* 0x000fe20007ffe1ff */
[----:B------:R-:W-:Y:S01]  /*77e0*/  @!P1 IMAD.MOV R99, RZ, RZ, -R99 ;  /* 0x000000ffff639224 */ /* 0x000fe200078e0a63 */
[----:B------:R-:W-:Y:S01]  /*77f0*/  ISETP.GE.AND P2, PT, R13, RZ, PT ;  /* 0x000000ff0d00720c */ /* 0x000fe20003f46270 */
[----:B------:R-:W-:Y:S01]  /*7800*/  IMAD.HI.U32 R10, R3, R12, RZ ;  /* 0x0000000c030a7227 */ /* 0x000fe200078e00ff */
[----:B------:R-:W-:-:S03]  /*7810*/  ISETP.GT.U32.AND P4, PT, R2, R163, PT ;  /* 0x000000a30200720c */ /* 0x000fc60003f84070 */
[----:B------:R-:W-:Y:S01]  /*7820*/  @!P6 IADD3 R194, R194, -R2, RZ ;  /* 0x80000002c2c2e210 */ /* 0x000fe20007ffe0ff */
[----:B------:R-:W-:Y:S01]  /*7830*/  IMAD R224, R2, R11, R224 ;  /* 0x0000000b02e07224 */ /* 0x000fe200078e02e0 */
[----:B------:R-:W-:Y:S01]  /*7840*/  IADD3 R13, -R10, RZ, RZ ;  /* 0x000000ff0a0d7210 */ /* 0x000fe20007ffe1ff */
[----:B------:R-:W-:Y:S01]  /*7850*/  IMAD.HI.U32 R11, R3, R40, RZ ;  /* 0x00000028030b7227 */ /* 0x000fe200078e00ff */
[C---:B------:R-:W-:Y:S02]  /*7860*/  ISETP.GT.U32.AND P6, PT, R2.reuse, R194, PT ;  /* 0x000000c20200720c */ /* 0x040fe40003fc4070 */
[C---:B------:R-:W-:Y:S01]  /*7870*/  ISETP.GT.U32.AND P1, PT, R2.reuse, R224, PT ;  /* 0x000000e00200720c */ /* 0x040fe20003f24070 */
[----:B------:R-:W-:Y:S02]  /*7880*/  IMAD.MOV R11, RZ, RZ, -R11 ;  /* 0x000000ffff0b7224 */ /* 0x000fe400078e0a0b */
[C---:B------:R-:W-:Y:S02]  /*7890*/  IMAD R10, R2.reuse, R13, R12 ;  /* 0x0000000d020a7224 */ /* 0x040fe400078e020c */
[----:B------:R-:W-:Y:S01]  /*78a0*/  @!P4 IMAD.IADD R163, R163, 0x1, -R2 ;  /* 0x00000001a3a3c824 */ /* 0x000fe200078e0a02 */
[----:B------:R-:W-:Y:S01]  /*78b0*/  ISETP.GE.AND P4, PT, R15, RZ, PT ;  /* 0x000000ff0f00720c */ /* 0x000fe20003f86270 */
[----:B------:R-:W-:-:S02]  /*78c0*/  IMAD R40, R2, R11, R40 ;  /* 0x0000000b02287224 */ /* 0x000fc400078e0228 */
[----:B------:R-:W-:Y:S02]  /*78d0*/  @!P3 IMAD.MOV R163, RZ, RZ, -R163 ;  /* 0x000000ffffa3b224 */ /* 0x000fe400078e0aa3 */
[----:B------:R-:W-:Y:S01]  /*78e0*/  @!P6 IMAD.IADD R194, R194, 0x1, -R2 ;  /* 0x00000001c2c2e824 */ /* 0x000fe200078e0a02 */
[C---:B------:R-:W-:Y:S01]  /*78f0*/  ISETP.GT.U32.AND P6, PT, R2.reuse, R10, PT ;  /* 0x0000000a0200720c */ /* 0x040fe20003fc4070 */
[----:B------:R-:W-:Y:S01]  /*7900*/  @!P0 IMAD.MOV R132, RZ, RZ, -R132 ;  /* 0x000000ffff848224 */ /* 0x000fe200078e0a84 */
[----:B------:R-:W-:Y:S01]  /*7910*/  ISETP.GT.U32.AND P3, PT, R2, R40, PT ;  /* 0x000000280200720c */ /* 0x000fe20003f64070 */
[----:B------:R-:W-:Y:S01]  /*7920*/  VIADD R15, R252, 0x9e ;  /* 0x0000009efc0f7836 */ /* 0x000fe20000000000 */
[----:B------:R-:W-:Y:S01]  /*7930*/  @!P1 IADD3 R224, R224, -R2, RZ ;  /* 0x80000002e0e09210 */ /* 0x000fe20007ffe0ff */
[----:B------:R-:W-:Y:S01]  /*7940*/  VIADD R12, R252, 0x9d ;  /* 0x0000009dfc0c7836 */ /* 0x000fe20000000000 */
[----:B------:R-:W-:Y:S02]  /*7950*/  ISETP.GE.AND P0, PT, R14, RZ, PT ;  /* 0x000000ff0e00720c */ /* 0x000fe40003f06270 */
[----:B------:R-:W-:-:S02]  /*7960*/  ISETP.GT.U32.AND P1, PT, R2, R224, PT ;  /* 0x000000e00200720c */ /* 0x000fc40003f24070 */
[----:B------:R-:W-:Y:S02]  /*7970*/  IADD3 R14, R252, 0x9c, RZ ;  /* 0x0000009cfc0e7810 */ /* 0x000fe40007ffe0ff */
[----:B------:R-:W-:Y:S01]  /*7980*/  IABS R133, R15 ;  /* 0x0000000f00857213 */ /* 0x000fe20000000000 */
[--C-:B------:R-:W-:Y:S01]  /*7990*/  @!P6 IMAD.IADD R10, R10, 0x1, -R2.reuse ;  /* 0x000000010a0ae824 */ /* 0x100fe200078e0a02 */
[----:B------:R-:W-:Y:S01]  /*79a0*/  IABS R70, R14 ;  /* 0x0000000e00467213 */ /* 0x000fe20000000000 */
[----:B------:R-:W-:Y:S01]  /*79b0*/  @!P3 IMAD.IADD R40, R40, 0x1, -R2 ;  /* 0x000000012828b824 */ /* 0x000fe200078e0a02 */
[----:B------:R-:W-:Y:S02]  /*79c0*/  IABS R100, R12 ;  /* 0x0000000c00647213 */ /* 0x000fe40000000000 */
[C---:B------:R-:W-:Y:S01]  /*79d0*/  ISETP.GT.U32.AND P6, PT, R2.reuse, R10, PT ;  /* 0x0000000a0200720c */ /* 0x040fe20003fc4070 */
[----:B------:R-:W-:Y:S01]  /*79e0*/  IMAD.HI.U32 R11, R3, R70, RZ ;  /* 0x00000046030b7227 */ /* 0x000fe200078e00ff */
[----:B------:R-:W-:-:S02]  /*79f0*/  ISETP.GT.U32.AND P3, PT, R2, R40, PT ;  /* 0x000000280200720c */ /* 0x000fc40003f64070 */
[----:B------:R-:W-:Y:S01]  /*7a00*/  @!P1 IADD3 R224, R224, -R2, RZ ;  /* 0x80000002e0e09210 */ /* 0x000fe20007ffe0ff */
[----:B------:R-:W-:Y:S01]  /*7a10*/  IMAD.MOV R13, RZ, RZ, -R11 ;  /* 0x000000ffff0d7224 */ /* 0x000fe200078e0a0b */
[----:B------:R-:W-:Y:S01]  /*7a20*/  ISETP.GE.AND P1, PT, R12, RZ, PT ;  /* 0x000000ff0c00720c */ /* 0x000fe20003f26270 */
[C---:B------:R-:W-:Y:S01]  /*7a30*/  IMAD.HI.U32 R12, R3.reuse, R133, RZ ;  /* 0x00000085030c7227 */ /* 0x040fe200078e00ff */
[----:B------:R-:W-:Y:S02]  /*7a40*/  @!P5 IADD3 R194, -R194, RZ, RZ ;  /* 0x000000ffc2c2d210 */ /* 0x000fe40007ffe1ff */
[----:B------:R-:W-:Y:S01]  /*7a50*/  ISETP.GE.AND P5, PT, R14, RZ, PT ;  /* 0x000000ff0e00720c */ /* 0x000fe20003fa6270 */
[----:B------:R-:W-:Y:S01]  /*7a60*/  IMAD R70, R2, R13, R70 ;  /* 0x0000000d02467224 */ /* 0x000fe200078e0246 */
[----:B------:R-:W-:Y:S01]  /*7a70*/  IADD3 R12, -R12, RZ, RZ ;  /* 0x000000ff0c0c7210 */ /* 0x000fe20007ffe1ff */
[--C-:B------:R-:W-:Y:S01]  /*7a80*/  @!P6 IMAD.IADD R10, R10, 0x1, -R2.reuse ;  /* 0x000000010a0ae824 */ /* 0x100fe200078e0a02 */
[----:B------:R-:W-:Y:S01]  /*7a90*/  IABS R14, R17 ;  /* 0x00000011000e7213 */ /* 0x000fe20000000000 */
[----:B------:R-:W-:Y:S01]  /*7aa0*/  @!P3 IMAD.IADD R40, R40, 0x1, -R2 ;  /* 0x000000012828b824 */ /* 0x000fe200078e0a02 */
[C---:B------:R-:W-:Y:S01]  /*7ab0*/  ISETP.GT.U32.AND P6, PT, R2.reuse, R70, PT ;  /* 0x000000460200720c */ /* 0x040fe20003fc4070 */
[----:B------:R-:W-:Y:S01]  /*7ac0*/  IMAD R133, R2, R12, R133 ;  /* 0x0000000c02857224 */ /* 0x000fe200078e0285 */
[----:B------:R-:W-:Y:S01]  /*7ad0*/  @!P0 IADD3 R10, -R10, RZ, RZ ;  /* 0x000000ff0a0a8210 */ /* 0x000fe20007ffe1ff */
[----:B------:R-:W-:-:S04]  /*7ae0*/  IMAD.HI.U32 R11, R3, R100, RZ ;  /* 0x00000064030b7227 */ /* 0x000fc800078e00ff */
[----:B------:R-:W-:Y:S01]  /*7af0*/  @!P4 IMAD.MOV R40, RZ, RZ, -R40 ;  /* 0x000000ffff28c224 */ /* 0x000fe200078e0a28 */
[----:B------:R-:W-:Y:S01]  /*7b00*/  ISETP.GT.U32.AND P4, PT, R2, R133, PT ;  /* 0x000000850200720c */ /* 0x000fe20003f84070 */
[----:B------:R-:W-:Y:S02]  /*7b10*/  IMAD.MOV R11, RZ, RZ, -R11 ;  /* 0x000000ffff0b7224 */ /* 0x000fe400078e0a0b */
[----:B------:R-:W-:Y:S01]  /*7b20*/  @!P2 IMAD.MOV R224, RZ, RZ, -R224 ;  /* 0x000000ffffe0a224 */ /* 0x000fe200078e0ae0 */
[----:B------:R-:W-:Y:S01]  /*7b30*/  ISETP.GE.AND P2, PT, R15, RZ, PT ;  /* 0x000000ff0f00720c */ /* 0x000fe20003f46270 */
[----:B------:R-:W-:Y:S01]  /*7b40*/  VIADD R15, R252, 0xa0 ;  /* 0x000000a0fc0f7836 */ /* 0x000fe20000000000 */
[----:B------:R-:W-:Y:S01]  /*7b50*/  @!P6 IADD3 R70, R70, -R2, RZ ;  /* 0x800000024646e210 */ /* 0x000fe20007ffe0ff */
[----:B------:R-:W-:Y:S01]  /*7b60*/  IMAD R100, R2, R11, R100 ;  /* 0x0000000b02647224 */ /* 0x000fe200078e0264 */
[----:B------:R-:W-:Y:S02]  /*7b70*/  IADD3 R11, R252, 0x9f, RZ ;  /* 0x0000009ffc0b7810 */ /* 0x000fe40007ffe0ff */
[----:B------:R-:W-:-:S02]  /*7b80*/  IABS R195, R15 ;  /* 0x0000000f00c37213 */ /* 0x000fc40000000000 */
[----:B------:R-:W-:Y:S01]  /*7b90*/  IABS R164, R11 ;  /* 0x0000000b00a47213 */ /* 0x000fe20000000000 */
[----:B------:R-:W-:Y:S01]  /*7ba0*/  @!P4 IMAD.IADD R133, R133, 0x1, -R2 ;  /* 0x000000018585c824 */ /* 0x000fe200078e0a02 */
[C---:B------:R-:W-:Y:S01]  /*7bb0*/  ISETP.GT.U32.AND P6, PT, R2.reuse, R70, PT ;  /* 0x000000460200720c */ /* 0x040fe20003fc4070 */
[----:B------:R-:W-:Y:S01]  /*7bc0*/  IMAD.HI.U32 R12, R3, R195, RZ ;  /* 0x000000c3030c7227 */ /* 0x000fe200078e00ff */
[----:B------:R-:W-:Y:S02]  /*7bd0*/  ISETP.GE.AND P3, PT, R11, RZ, PT ;  /* 0x000000ff0b00720c */ /* 0x000fe40003f66270 */
[C---:B------:R-:W-:Y:S01]  /*7be0*/  ISETP.GT.U32.AND P0, PT, R2.reuse, R100, PT ;  /* 0x000000640200720c */ /* 0x040fe20003f04070 */
[----:B------:R-:W-:Y:S01]  /*7bf0*/  IMAD.HI.U32 R11, R3, R164, RZ ;  /* 0x000000a4030b7227 */ /* 0x000fe200078e00ff */
[----:B------:R-:W-:-:S03]  /*7c00*/  ISETP.GT.U32.AND P4, PT, R2, R133, PT ;  /* 0x000000850200720c */ /* 0x000fc60003f84070 */
[----:B------:R-:W-:Y:S01]  /*7c10*/  IMAD.MOV R12, RZ, RZ, -R12 ;  /* 0x000000ffff0c7224 */ /* 0x000fe200078e0a0c */
[----:B------:R-:W-:Y:S01]  /*7c20*/  IADD3 R13, -R11, RZ, RZ ;  /* 0x000000ff0b0d7210 */ /* 0x000fe20007ffe1ff */
[----:B------:R-:W-:-:S04]  /*7c30*/  IMAD.HI.U32 R11, R3, R225, RZ ;  /* 0x000000e1030b7227 */ /* 0x000fc800078e00ff */
[----:B------:R-:W-:Y:S01]  /*7c40*/  IMAD R195, R2, R12, R195 ;  /* 0x0000000c02c37224 */ /* 0x000fe200078e02c3 */
[----:B------:R-:W-:Y:S01]  /*7c50*/  IADD3 R11, -R11, RZ, RZ ;  /* 0x000000ff0b0b7210 */ /* 0x000fe20007ffe1ff */
[----:B------:R-:W-:-:S04]  /*7c60*/  IMAD.HI.U32 R12, R3, R14, RZ ;  /* 0x0000000e030c7227 */ /* 0x000fc800078e00ff */
[----:B------:R-:W-:Y:S01]  /*7c70*/  @!P6 IMAD.IADD R70, R70, 0x1, -R2 ;  /* 0x000000014646e824 */ /* 0x000fe200078e0a02 */
[----:B------:R-:W-:Y:S01]  /*7c80*/  ISETP.GE.AND P6, PT, R15, RZ, PT ;  /* 0x000000ff0f00720c */ /* 0x000fe20003fc6270 */
[----:B------:R-:W-:Y:S01]  /*7c90*/  IMAD R164, R2, R13, R164 ;  /* 0x0000000d02a47224 */ /* 0x000fe200078e02a4 */
[----:B------:R-:W-:Y:S01]  /*7ca0*/  IADD3 R13, -R12, RZ, RZ ;  /* 0x000000ff0c0d7210 */ /* 0x000fe20007ffe1ff */
[----:B------:R-:W-:Y:S01]  /*7cb0*/  @!P5 IMAD.MOV R70, RZ, RZ, -R70 ;  /* 0x000000ffff46d224 */ /* 0x000fe200078e0a46 */
[----:B------:R-:W-:Y:S01]  /*7cc0*/  ISETP.GT.U32.AND P5, PT, R2, R195, PT ;  /* 0x000000c30200720c */ /* 0x000fe20003fa4070 */
[--C-:B------:R-:W-:Y:S01]  /*7cd0*/  @!P0 IMAD.IADD R100, R100, 0x1, -R2.reuse ;  /* 0x0000000164648824 */ /* 0x100fe200078e0a02 */
[----:B------:R-:W-:Y:S01]  /*7ce0*/  IADD3 R15, R252, 0xa3, RZ ;  /* 0x000000a3fc0f7810 */ /* 0x000fe20007ffe0ff */
[C---:B------:R-:W-:Y:S02]  /*7cf0*/  IMAD R225, R2.reuse, R11, R225 ;  /* 0x0000000b02e17224 */ /* 0x040fe400078e02e1 */
[----:B------:R-:W-:Y:S01]  /*7d00*/  @!P4 IMAD.IADD R133, R133, 0x1, -R2 ;  /* 0x000000018585c824 */ /* 0x000fe200078e0a02 */
[C---:B------:R-:W-:Y:S01]  /*7d10*/  ISETP.GT.U32.AND P0, PT, R2.reuse, R100, PT ;  /* 0x000000640200720c */ /* 0x040fe20003f04070 */
[----:B------:R-:W-:Y:S01]  /*7d20*/  IMAD R11, R2, R13, R14 ;  /* 0x0000000d020b7224 */ /* 0x000fe200078e020e */
[----:B------:R-:W-:Y:S01]  /*7d30*/  IABS R41, R15 ;  /* 0x0000000f00297213 */ /* 0x000fe20000000000 */
[----:B------:R-:W-:Y:S01]  /*7d40*/  VIADD R14, R252, 0xa4 ;  /* 0x000000a4fc0e7836 */ /* 0x000fe20000000000 */
[----:B------:R-:W-:-:S02]  /*7d50*/  @!P2 IADD3 R133, -R133, RZ, RZ ;  /* 0x000000ff8585a210 */ /* 0x000fc40007ffe1ff */
[C---:B------:R-:W-:Y:S01]  /*7d60*/  ISETP.GT.U32.AND P2, PT, R2.reuse, R11, PT ;  /* 0x0000000b0200720c */ /* 0x040fe20003f44070 */
[--C-:B------:R-:W-:Y:S01]  /*7d70*/  @!P5 IMAD.IADD R195, R195, 0x1, -R2.reuse ;  /* 0x00000001c3c3d824 */ /* 0x100fe200078e0a02 */
[C---:B------:R-:W-:Y:S01]  /*7d80*/  ISETP.GT.U32.AND P4, PT, R2.reuse, R225, PT ;  /* 0x000000e10200720c */ /* 0x040fe20003f84070 */
[----:B------:R-:W-:Y:S01]  /*7d90*/  IMAD.HI.U32 R12, R3, R41, RZ ;  /* 0x00000029030c7227 */ /* 0x000fe200078e00ff */
[----:B------:R-:W-:Y:S02]  /*7da0*/  IABS R71, R14 ;  /* 0x0000000e00477213 */ /* 0x000fe40000000000 */
[----:B------:R-:W-:Y:S01]  /*7db0*/  ISETP.GT.U32.AND P5, PT, R2, R195, PT ;  /* 0x000000c30200720c */ /* 0x000fe20003fa4070 */
[----:B------:R-:W-:Y:S01]  /*7dc0*/  @!P0 IMAD.IADD R100, R100, 0x1, -R2 ;  /* 0x0000000164648824 */ /* 0x000fe200078e0a02 */
[----:B------:R-:W-:Y:S01]  /*7dd0*/  ISETP.GT.U32.AND P0, PT, R2, R164, PT ;  /* 0x000000a40200720c */ /* 0x000fe20003f04070 */
[----:B------:R-:W-:Y:S02]  /*7de0*/  IMAD.MOV R12, RZ, RZ, -R12 ;  /* 0x000000ffff0c7224 */ /* 0x000fe400078e0a0c */
[----:B------:R-:W-:Y:S01]  /*7df0*/  @!P1 IMAD.MOV R100, RZ, RZ, -R100 ;  /* 0x000000ffff649224 */ /* 0x000fe200078e0a64 */
[----:B------:R-:W-:Y:S01]  /*7e00*/  ISETP.GE.AND P1, PT, R16, RZ, PT ;  /* 0x000000ff1000720c */ /* 0x000fe20003f26270 */
[----:B------:R-:W-:Y:S01]  /*7e10*/  @!P2 IMAD.IADD R11, R11, 0x1, -R2 ;  /* 0x000000010b0ba824 */ /* 0x000fe200078e0a02 */
[----:B------:R-:W-:Y:S01]  /*7e20*/  IADD3 R16, R252, 0xa5, RZ ;  /* 0x000000a5fc107810 */ /* 0x000fe20007ffe0ff */
[C---:B------:R-:W-:Y:S01]  /*7e30*/  IMAD R41, R2.reuse, R12, R41 ;  /* 0x0000000c02297224 */ /* 0x040fe200078e0229 */
[----:B------:R-:W-:Y:S01]  /*7e40*/  @!P4 IADD3 R225, R225, -R2, RZ ;  /* 0x80000002e1e1c210 */ /* 0x000fe20007ffe0ff */
[----:B------:R-:W-:Y:S01]  /*7e50*/  IMAD.HI.U32 R12, R3, R71, RZ ;  /* 0x00000047030c7227 */ /* 0x000fe200078e00ff */
[----:B------:R-:W-:-:S02]  /*7e60*/  ISETP.GT.U32.AND P2, PT, R2, R11, PT ;  /* 0x0000000b0200720c */ /* 0x000fc40003f44070 */
[C---:B------:R-:W-:Y:S01]  /*7e70*/  ISETP.GT.U32.AND P4, PT, R2.reuse, R225, PT ;  /* 0x000000e10200720c */ /* 0x040fe20003f84070 */
[----:B------:R-:W-:Y:S01]  /*7e80*/  @!P5 IMAD.IADD R195, R195, 0x1, -R2 ;  /* 0x00000001c3c3d824 */ /* 0x000fe200078e0a02 */
[----:B------:R-:W-:Y:S01]  /*7e90*/  ISETP.GT.U32.AND P5, PT, R2, R41, PT ;  /* 0x000000290200720c */ /* 0x000fe20003fa4070 */
[----:B------:R-:W-:Y:S01]  /*7ea0*/  IMAD.MOV R12, RZ, RZ, -R12 ;  /* 0x000000ffff0c7224 */ /* 0x000fe200078e0a0c */
[----:B------:R-:W-:Y:S01]  /*7eb0*/  IABS R101, R16 ;  /* 0x0000001000657213 */ /* 0x000fe20000000000 */
[----:B------:R-:W-:Y:S02]  /*7ec0*/  @!P0 IMAD.IADD R164, R164, 0x1, -R2 ;  /* 0x00000001a4a48824 */ /* 0x000fe400078e0a02 */
[----:B------:R-:W-:Y:S01]  /*7ed0*/  IMAD R71, R2, R12, R71 ;  /* 0x0000000c02477224 */ /* 0x000fe200078e0247 */
[----:B------:R-:W-:Y:S01]  /*7ee0*/  IADD3 R12, R252, 0xa6, RZ ;  /* 0x000000a6fc0c7810 */ /* 0x000fe20007ffe0ff */
[----:B------:R-:W-:Y:S01]  /*7ef0*/  IMAD.HI.U32 R13, R3, R101, RZ ;  /* 0x00000065030d7227 */ /* 0x000fe200078e00ff */
[----:B------:R-:W-:-:S02]  /*7f00*/  ISETP.GT.U32.AND P0, PT, R2, R164, PT ;  /* 0x000000a40200720c */ /* 0x000fc40003f04070 */
[----:B------:R-:W-:Y:S01]  /*7f10*/  IABS R134, R12 ;  /* 0x0000000c00867213 */ /* 0x000fe20000000000 */
[--C-:B------:R-:W-:Y:S01]  /*7f20*/  @!P2 IMAD.IADD R11, R11, 0x1, -R2.reuse ;  /* 0x000000010b0ba824 */ /* 0x100fe200078e0a02 */
[----:B------:R-:W-:Y:S01]  /*7f30*/  ISETP.GT.U32.AND P2, PT, R2, R71, PT ;  /* 0x000000470200720c */ /* 0x000fe20003f44070 */
[--C-:B------:R-:W-:Y:S01]  /*7f40*/  @!P5 IMAD.IADD R41, R41, 0x1, -R2.reuse ;  /* 0x000000012929d824 */ /* 0x100fe200078e0a02 */
[----:B------:R-:W-:Y:S01]  /*7f50*/  IADD3 R13, -R13, RZ, RZ ;  /* 0x000000ff0d0d7210 */ /* 0x000fe20007ffe1ff */
[--C-:B------:R-:W-:Y:S01]  /*7f60*/  @!P4 IMAD.IADD R225, R225, 0x1, -R2.reuse ;  /* 0x00000001e1e1c824 */ /* 0x100fe200078e0a02 */
[----:B------:R-:W-:Y:S01]  /*7f70*/  ISETP.GE.AND P4, PT, R16, RZ, PT ;  /* 0x000000ff1000720c */ /* 0x000fe20003f86270 */
[----:B------:R-:W-:Y:S01]  /*7f80*/  @!P6 IMAD.MOV R195, RZ, RZ, -R195 ;  /* 0x000000ffffc3e224 */ /* 0x000fe200078e0ac3 */
[C---:B------:R-:W-:Y:S01]  /*7f90*/  ISETP.GT.U32.AND P5, PT, R2.reuse, R41, PT ;  /* 0x000000290200720c */ /* 0x040fe20003fa4070 */
[----:B------:R-:W-:Y:S01]  /*7fa0*/  IMAD R101, R2, R13, R101 ;  /* 0x0000000d02657224 */ /* 0x000fe200078e0265 */
[----:B------:R-:W-:Y:S01]  /*7fb0*/  @!P1 IADD3 R225, -R225, RZ, RZ ;  /* 0x000000ffe1e19210 */ /* 0x000fe20007ffe1ff */
[--C-:B------:R-:W-:Y:S01]  /*7fc0*/  @!P0 IMAD.IADD R164, R164, 0x1, -R2.reuse ;  /* 0x00000001a4a48824 */ /* 0x100fe200078e0a02 */
[----:B------:R-:W-:Y:S01]  /*7fd0*/  ISETP.GE.AND P0, PT, R17, RZ, PT ;  /* 0x000000ff1100720c */ /* 0x000fe20003f06270 */
[----:B------:R-:W-:Y:S01]  /*7fe0*/  VIADD R13, R252, 0xa7 ;  /* 0x000000a7fc0d7836 */ /* 0x000fe20000000000 */
[----:B------:R-:W-:Y:S01]  /*7ff0*/  ISETP.GE.AND P1, PT, R12, RZ, PT ;  /* 0x000000ff0c00720c */ /* 0x000fe20003f26270 */
[----:B------:R-:W-:Y:S01]  /*8000*/  @!P2 IMAD.IADD R71, R71, 0x1, -R2 ;  /* 0x000000014747a824 */ /* 0x000fe200078e0a02 */
[----:B------:R-:W-:Y:S01]  /*8010*/  @!P3 IADD3 R164, -R164, RZ, RZ ;  /* 0x000000ffa4a4b210 */ /* 0x000fe20007ffe1ff */
[----:B------:R-:W-:Y:S01]  /*8020*/  IMAD.HI.U32 R12, R3, R134, RZ ;  /* 0x00000086030c7227 */ /* 0x000fe200078e00ff */
[----:B------:R-:W-:-:S02]  /*8030*/  ISETP.GE.AND P3, PT, R15, RZ, PT ;  /* 0x000000ff0f00720c */ /* 0x000fc40003f66270 */
[----:B------:R-:W-:Y:S01]  /*8040*/  ISETP.GT.U32.AND P2, PT, R2, R71, PT ;  /* 0x000000470200720c */ /* 0x000fe20003f44070 */
[----:B------:R-:W-:Y:S01]  /*8050*/  @!P5 IMAD.IADD R41, R41, 0x1, -R2 ;  /* 0x000000012929d824 */ /* 0x000fe200078e0a02 */
[----:B------:R-:W-:Y:S01]  /*8060*/  IABS R165, R13 ;  /* 0x0000000d00a57213 */ /* 0x000fe20000000000 */
[----:B------:R-:W-:Y:S01]  /*8070*/  VIADD R16, R252, 0xa9 ;  /* 0x000000a9fc107836 */ /* 0x000fe20000000000 */
[----:B------:R-:W-:Y:S01]  /*8080*/  IADD3 R15, -R12, RZ, RZ ;  /* 0x000000ff0c0f7210 */ /* 0x000fe20007ffe1ff */
[----:B------:R-:W-:Y:S01]  /*8090*/  @!P0 IMAD.MOV R11, RZ, RZ, -R11 ;  /* 0x000000ffff0b8224 */ /* 0x000fe200078e0a0b */
[----:B------:R-:W-:Y:S02]  /*80a0*/  ISETP.GT.U32.AND P5, PT, R2, R101, PT ;  /* 0x000000650200720c */ /* 0x000fe40003fa4070 */
[----:B------:R-:W-:Y:S01]  /*80b0*/  ISETP.GE.AND P0, PT, R13, RZ, PT ;  /* 0x000000ff0d00720c */ /* 0x000fe20003f06270 */
[----:B------:R-:W-:Y:S01]  /*80c0*/  IMAD.HI.U32 R13, R3, R165, RZ ;  /* 0x000000a5030d7227 */ /* 0x000fe200078e00ff */
[----:B------:R-:W-:-:S02]  /*80d0*/  ISETP.GE.AND P6, PT, R14, RZ, PT ;  /* 0x000000ff0e00720c */ /* 0x000fc40003fc6270 */
[----:B------:R-:W-:Y:S01]  /*80e0*/  @!P3 IADD3 R41, -R41, RZ, RZ ;  /* 0x000000ff2929b210 */ /* 0x000fe20007ffe1ff */
[----:B------:R-:W-:Y:S01]  /*80f0*/  IMAD R134, R2, R15, R134 ;  /* 0x0000000f02867224 */ /* 0x000fe200078e0286 */
[----:B------:R-:W-:Y:S01]  /*8100*/  @!P2 IADD3 R71, R71, -R2, RZ ;  /* 0x800000024747a210 */ /* 0x000fe20007ffe0ff */
[----:B------:R-:W-:Y:S01]  /*8110*/  IMAD.MOV R13, RZ, RZ, -R13 ;  /* 0x000000ffff0d7224 */ /* 0x000fe200078e0a0d */
[----:B------:R-:W-:Y:S02]  /*8120*/  IADD3 R14, R252, 0xa8, RZ ;  /* 0x000000a8fc0e7810 */ /* 0x000fe40007ffe0ff */
[C---:B------:R-:W-:Y:S01]  /*8130*/  ISETP.GT.U32.AND P2, PT, R2.reuse, R134, PT ;  /* 0x000000860200720c */ /* 0x040fe20003f44070 */
[C---:B------:R-:W-:Y:S01]  /*8140*/  IMAD R165, R2.reuse, R13, R165 ;  /* 0x0000000d02a57224 */ /* 0x040fe200078e02a5 */
[----:B------:R-:W-:Y:S01]  /*8150*/  IABS R196, R14 ;  /* 0x0000000e00c47213 */ /* 0x000fe20000000000 */
[----:B------:R-:W-:Y:S01]  /*8160*/  @!P5 IMAD.IADD R101, R101, 0x1, -R2 ;  /* 0x000000016565d824 */ /* 0x000fe200078e0a02 */
[----:B------:R-:W-:Y:S01]  /*8170*/  IABS R226, R16 ;  /* 0x0000001000e27213 */ /* 0x000fe20000000000 */
[----:B------:R-:W-:Y:S01]  /*8180*/  @!P6 IMAD.MOV R71, RZ, RZ, -R71 ;  /* 0x000000ffff47e224 */ /* 0x000fe200078e0a47 */
[C---:B------:R-:W-:Y:S01]  /*8190*/  ISETP.GT.U32.AND P3, PT, R2.reuse, R165, PT ;  /* 0x000000a50200720c */ /* 0x040fe20003f64070 */
[----:B------:R-:W-:Y:S01]  /*81a0*/  IMAD.HI.U32 R12, R3, R196, RZ ;  /* 0x000000c4030c7227 */ /* 0x000fe200078e00ff */
[----:B------:R-:W-:-:S02]  /*81b0*/  ISETP.GT.U32.AND P5, PT, R2, R101, PT ;  /* 0x000000650200720c */ /* 0x000fc40003fa4070 */
[----:B------:R-:W-:Y:S01]  /*81c0*/  ISETP.GE.AND P6, PT, R14, RZ, PT ;  /* 0x000000ff0e00720c */ /* 0x000fe20003fc6270 */
[----:B------:R-:W-:Y:S02]  /*81d0*/  IMAD.MOV R15, RZ, RZ, -R12 ;  /* 0x000000ffff0f7224 */ /* 0x000fe400078e0a0c */
[----:B------:R-:W-:Y:S02]  /*81e0*/  @!P2 IMAD.IADD R134, R134, 0x1, -R2 ;  /* 0x000000018686a824 */ /* 0x000fe400078e0a02 */
[----:B------:R-:W-:-:S03]  /*81f0*/  IMAD.HI.U32 R13, R3, R226, RZ ;  /* 0x000000e2030d7227 */ /* 0x000fc600078e00ff */
[C---:B------:R-:W-:Y:S01]  /*8200*/  ISETP.GT.U32.AND P2, PT, R2.reuse, R134, PT ;  /* 0x000000860200720c */ /* 0x040fe20003f44070 */
[----:B------:R-:W-:Y:S01]  /*8210*/  IMAD R196, R2, R15, R196 ;  /* 0x0000000f02c47224 */ /* 0x000fe200078e02c4 */
[----:B------:R-:W-:Y:S01]  /*8220*/  @!P3 IADD3 R165, R165, -R2, RZ ;  /* 0x80000002a5a5b210 */ /* 0x000fe20007ffe0ff */
[----:B------:R-:W-:Y:S01]  /*8230*/  @!P5 IMAD.IADD R101, R101, 0x1, -R2 ;  /* 0x000000016565d824 */ /* 0x000fe200078e0a02 */
[----:B------:R-:W-:Y:S01]  /*8240*/  ISETP.GE.AND P5, PT, R16, RZ, PT ;  /* 0x000000ff1000720c */ /* 0x000fe20003fa6270 */
[----:B------:R-:W-:Y:S01]  /*8250*/  IMAD.MOV R13, RZ, RZ, -R13 ;  /* 0x000000ffff0d7224 */ /* 0x000fe200078e0a0d */
[----:B------:R-:W-:Y:S01]  /*8260*/  IADD3 R16, R252, 0xaa, RZ ;  /* 0x000000aafc107810 */ /* 0x000fe20007ffe0ff */
[----:B------:R-:W-:Y:S01]  /*8270*/  IMAD.HI.U32 R14, R3, R72, RZ ;  /* 0x00000048030e7227 */ /* 0x000fe200078e00ff */
[C---:B------:R-:W-:Y:S02]  /*8280*/  ISETP.GT.U32.AND P3, PT, R2.reuse, R165, PT ;  /* 0x000000a50200720c */ /* 0x040fe40003f64070 */
[----:B------:R-:W-:Y:S01]  /*8290*/  IABS R15, R16 ;  /* 0x00000010000f7213 */ /* 0x000fe20000000000 */
[----:B------:R-:W-:-:S02]  /*82a0*/  IMAD R226, R2, R13, R226 ;  /* 0x0000000d02e27224 */ /* 0x000fc400078e02e2 */
[----:B------:R-:W-:Y:S01]  /*82b0*/  @!P2 IMAD.IADD R134, R134, 0x1, -R2 ;  /* 0x000000018686a824 */ /* 0x000fe200078e0a02 */
[----:B------:R-:W-:Y:S01]  /*82c0*/  ISETP.GT.U32.AND P2, PT, R2, R196, PT ;  /* 0x000000c40200720c */ /* 0x000fe20003f44070 */
[----:B------:R-:W-:-:S03]  /*82d0*/  IMAD.HI.U32 R12, R3, R15, RZ ;  /* 0x0000000f030c7227 */ /* 0x000fc600078e00ff */
[----:B------:R-:W-:Y:S01]  /*82e0*/  @!P1 IADD3 R134, -R134, RZ, RZ ;  /* 0x000000ff86869210 */ /* 0x000fe20007ffe1ff */
[----:B------:R-:W-:Y:S02]  /*82f0*/  IMAD.MOV R12, RZ, RZ, -R12 ;  /* 0x000000ffff0c7224 */ /* 0x000fe400078e0a0c */
[----:B------:R-:W-:Y:S01]  /*8300*/  @!P3 IADD3 R165, R165, -R2, RZ ;  /* 0x80000002a5a5b210 */ /* 0x000fe20007ffe0ff */
[----:B------:R-:W-:Y:S01]  /*8310*/  IMAD.HI.U32 R13, R3, R42, RZ ;  /* 0x0000002a030d7227 */ /* 0x000fe200078e00ff */
[----:B------:R-:W-:-:S03]  /*8320*/  ISETP.GT.U32.AND P3, PT, R2, R226, PT ;  /* 0x000000e20200720c */ /* 0x000fc60003f64070 */
[----:B------:R-:W-:Y:S01]  /*8330*/  IMAD R12, R2, R12, R15 ;  /* 0x0000000c020c7224 */ /* 0x000fe200078e020f */
[----:B------:R-:W-:Y:S01]  /*8340*/  @!P2 IADD3 R196, R196, -R2, RZ ;  /* 0x80000002c4c4a210 */ /* 0x000fe20007ffe0ff */
[----:B------:R-:W-:Y:S02]  /*8350*/  IMAD.MOV R17, RZ, RZ, -R13 ;  /* 0x000000ffff117224 */ /* 0x000fe400078e0a0d */
[----:B------:R-:W-:Y:S01]  /*8360*/  IMAD.HI.U32 R13, R3, R135, RZ ;  /* 0x00000087030d7227 */ /* 0x000fe200078e00ff */
[----:B------:R-:W-:-:S03]  /*8370*/  ISETP.GT.U32.AND P2, PT, R2, R12, PT ;  /* 0x0000000c0200720c */ /* 0x000fc60003f44070 */
[----:B------:R-:W-:Y:S02]  /*8380*/  IMAD R42, R2, R17, R42 ;  /* 0x00000011022a7224 */ /* 0x000fe400078e022a */
[----:B------:R-:W-:Y:S01]  /*8390*/  @!P3 IADD3 R226, R226, -R2, RZ ;  /* 0x80000002e2e2b210 */ /* 0x000fe20007ffe0ff */
[----:B------:R-:W-:Y:S02]  /*83a0*/  IMAD.MOV R19, RZ, RZ, -R14 ;  /* 0x000000ffff137224 */ /* 0x000fe400078e0a0e */
[C---:B------:R-:W-:Y:S01]  /*83b0*/  ISETP.GT.U32.AND P3, PT, R2.reuse, R42, PT ;  /* 0x0000002a0200720c */ /* 0x040fe20003f64070 */
[----:B------:R-:W-:Y:S02]  /*83c0*/  IMAD.MOV R13, RZ, RZ, -R13 ;  /* 0x000000ffff0d7224 */ /* 0x000fe400078e0a0d */
[----:B------:R-:W-:Y:S02]  /*83d0*/  IMAD R72, R2, R19, R72 ;  /* 0x0000001302487224 */ /* 0x000fe400078e0248 */
[----:B------:R-:W-:Y:S01]  /*83e0*/  @!P2 IADD3 R12, R12, -R2, RZ ;  /* 0x800000020c0ca210 */ /* 0x000fe20007ffe0ff */
[----:B------:R-:W-:Y:S01]  /*83f0*/  VIADD R19, R252, 0xb0 ;  /* 0x000000b0fc137836 */ /* 0x000fe20000000000 */
[----:B------:R-:W-:Y:S01]  /*8400*/  ISETP.GT.U32.AND P2, PT, R2, R226, PT ;  /* 0x000000e20200720c */ /* 0x000fe20003f44070 */
[----:B------:R-:W-:Y:S01]  /*8410*/  VIADD R17, R252, 0xaf ;  /* 0x000000affc117836 */ /* 0x000fe20000000000 */
[C---:B------:R-:W-:Y:S01]  /*8420*/  ISETP.GT.U32.AND P1, PT, R2.reuse, R12, PT ;  /* 0x0000000c0200720c */ /* 0x040fe20003f24070 */
[----:B------:R-:W-:Y:S01]  /*8430*/  IMAD R135, R2, R13, R135 ;  /* 0x0000000d02877224 */ /* 0x000fe200078e0287 */
[----:B------:R-:W-:Y:S01]  /*8440*/  IABS R197, R19 ;  /* 0x0000001300c57213 */ /* 0x000fe20000000000 */
[----:B------:R-:W-:Y:S01]  /*8450*/  @!P0 IMAD.MOV R165, RZ, RZ, -R165 ;  /* 0x000000ffffa58224 */ /* 0x000fe200078e0aa5 */
[----:B------:R-:W-:Y:S01]  /*8460*/  IABS R166, R17 ;  /* 0x0000001100a67213 */ /* 0x000fe20000000000 */
[----:B------:R-:W-:Y:S01]  /*8470*/  @!P3 IMAD.IADD R42, R42, 0x1, -R2 ;  /* 0x000000012a2ab824 */ /* 0x000fe200078e0a02 */
[----:B------:R-:W-:Y:S01]  /*8480*/  ISETP.GT.U32.AND P0, PT, R2, R72, PT ;  /* 0x000000480200720c */ /* 0x000fe20003f04070 */
[----:B------:R-:W-:-:S03]  /*8490*/  IMAD.HI.U32 R14, R3, R197, RZ ;  /* 0x000000c5030e7227 */ /* 0x000fc600078e00ff */
[----:B------:R-:W-:Y:S01]  /*84a0*/  ISETP.GT.U32.AND P3, PT, R2, R42, PT ;  /* 0x0000002a0200720c */ /* 0x000fe20003f64070 */
[----:B------:R-:W-:Y:S01]  /*84b0*/  IMAD.HI.U32 R13, R3, R166, RZ ;  /* 0x000000a6030d7227 */ /* 0x000fe200078e00ff */
[----:B------:R-:W-:Y:S02]  /*84c0*/  @!P2 IADD3 R226, R226, -R2, RZ ;  /* 0x80000002e2e2a210 */ /* 0x000fe40007ffe0ff */
[----:B------:R-:W-:Y:S01]  /*84d0*/  ISETP.GE.AND P2, PT, R16, RZ, PT ;  /* 0x000000ff1000720c */ /* 0x000fe20003f46270 */
[----:B------:R-:W-:Y:S01]  /*84e0*/  @!P1 IMAD.IADD R12, R12, 0x1, -R2 ;  /* 0x000000010c0c9824 */ /* 0x000fe200078e0a02 */
[C---:B------:R-:W-:Y:S01]  /*84f0*/  ISETP.GT.U32.AND P1, PT, R2.reuse, R135, PT ;  /* 0x000000870200720c */ /* 0x040fe20003f24070 */
[----:B------:R-:W-:Y:S01]  /*8500*/  @!P4 IMAD.MOV R101, RZ, RZ, -R101 ;  /* 0x000000ffff65c224 */ /* 0x000fe200078e0a65 */
[----:B------:R-:W-:Y:S01]  /*8510*/  ISETP.GT.U32.AND P4, PT, R2, R196, PT ;  /* 0x000000c40200720c */ /* 0x000fe20003f84070 */
[----:B------:R-:W-:Y:S01]  /*8520*/  IMAD.MOV R14, RZ, RZ, -R14 ;  /* 0x000000ffff0e7224 */ /* 0x000fe200078e0a0e */
[----:B------:R-:W-:Y:S01]  /*8530*/  IADD3 R13, -R13, RZ, RZ ;  /* 0x000000ff0d0d7210 */ /* 0x000fe20007ffe1ff */
[----:B------:R-:W-:-:S04]  /*8540*/  IMAD.HI.U32 R15, R3, R102, RZ ;  /* 0x00000066030f7227 */ /* 0x000fc800078e00ff */
[--C-:B------:R-:W-:Y:S01]  /*8550*/  @!P3 IMAD.IADD R42, R42, 0x1, -R2.reuse ;  /* 0x000000012a2ab824 */ /* 0x100fe200078e0a02 */
[----:B------:R-:W-:Y:S01]  /*8560*/  ISETP.GE.AND P3, PT, R18, RZ, PT ;  /* 0x000000ff1200720c */ /* 0x000fe20003f66270 */
[----:B------:R-:W-:Y:S01]  /*8570*/  IMAD R197, R2, R14, R197 ;  /* 0x0000000e02c57224 */ /* 0x000fe200078e02c5 */
[----:B------:R-:W-:Y:S01]  /*8580*/  @!P2 IADD3 R12, -R12, RZ, RZ ;  /* 0x000000ff0c0ca210 */ /* 0x000fe20007ffe1ff */
[----:B------:R-:W-:Y:S02]  /*8590*/  VIADD R14, R252, 0xb1 ;  /* 0x000000b1fc0e7836 */ /* 0x000fe40000000000 */
[----:B------:R-:W-:Y:S02]  /*85a0*/  IMAD.MOV R15, RZ, RZ, -R15 ;  /* 0x000000ffff0f7224 */ /* 0x000fe400078e0a0f */
[----:B------:R-:W-:Y:S01]  /*85b0*/  @!P1 IMAD.IADD R135, R135, 0x1, -R2 ;  /* 0x0000000187879824 */ /* 0x000fe200078e0a02 */
[----:B------:R-:W-:Y:S01]  /*85c0*/  IABS R227, R14 ;  /* 0x0000000e00e37213 */ /* 0x000fe20000000000 */
[----:B------:R-:W-:-:S02]  /*85d0*/  IMAD R166, R2, R13, R166 ;  /* 0x0000000d02a67224 */ /* 0x000fc400078e02a6 */
[----:B------:R-:W-:Y:S02]  /*85e0*/  IMAD R102, R2, R15, R102 ;  /* 0x0000000f02667224 */ /* 0x000fe400078e0266 */
[----:B------:R-:W-:Y:S01]  /*85f0*/  @!P0 IMAD.IADD R72, R72, 0x1, -R2 ;  /* 0x0000000148488824 */ /* 0x000fe200078e0a02 */
[C---:B------:R-:W-:Y:S01]  /*8600*/  ISETP.GT.U32.AND P2, PT, R2.reuse, R166, PT ;  /* 0x000000a60200720c */ /* 0x040fe20003f44070 */
[----:B------:R-:W-:Y:S01]  /*8610*/  @!P5 IMAD.MOV R226, RZ, RZ, -R226 ;  /* 0x000000ffffe2d224 */ /* 0x000fe200078e0ae2 */
[----:B------:R-:W-:Y:S01]  /*8620*/  ISETP.GT.U32.AND P5, PT, R2, R135, PT ;  /* 0x000000870200720c */ /* 0x000fe20003fa4070 */
[----:B------:R-:W-:Y:S01]  /*8630*/  @!P4 IMAD.IADD R196, R196, 0x1, -R2 ;  /* 0x00000001c4c4c824 */ /* 0x000fe200078e0a02 */
[C---:B------:R-:W-:Y:S01]  /*8640*/  ISETP.GT.U32.AND P4, PT, R2.reuse, R102, PT ;  /* 0x000000660200720c */ /* 0x040fe20003f84070 */
[----:B------:R-:W-:Y:S01]  /*8650*/  @!P3 IMAD.MOV R42, RZ, RZ, -R42 ;  /* 0x000000ffff2ab224 */ /* 0x000fe200078e0a2a */
[----:B------:R-:W-:Y:S01]  /*8660*/  ISETP.GT.U32.AND P1, PT, R2, R72, PT ;  /* 0x000000480200720c */ /* 0x000fe20003f24070 */
[----:B------:R-:W-:Y:S01]  /*8670*/  IMAD.HI.U32 R13, R3, R227, RZ ;  /* 0x000000e3030d7227 */ /* 0x000fe200078e00ff */
[----:B------:R-:W-:-:S02]  /*8680*/  ISETP.GE.AND P3, PT, R22, RZ, PT ;  /* 0x000000ff1600720c */ /* 0x000fc40003f66270 */
[----:B------:R-:W-:Y:S01]  /*8690*/  ISETP.GE.AND P0, PT, R20, RZ, PT ;  /* 0x000000ff1400720c */ /* 0x000fe20003f06270 */
[----:B------:R-:W-:Y:S01]  /*86a0*/  VIADD R16, R252, 0xb2 ;  /* 0x000000b2fc107836 */ /* 0x000fe20000000000 */
[----:B------:R-:W-:Y:S01]  /*86b0*/  IADD3 R13, -R13, RZ, RZ ;  /* 0x000000ff0d0d7210 */ /* 0x000fe20007ffe1ff */
[--C-:B------:R-:W-:Y:S01]  /*86c0*/  @!P2 IMAD.IADD R166, R166, 0x1, -R2.reuse ;  /* 0x00000001a6a6a824 */ /* 0x100fe200078e0a02 */
[----:B------:R-:W-:Y:S01]  /*86d0*/  ISETP.GE.AND P2, PT, R14, RZ, PT ;  /* 0x000000ff0e00720c */ /* 0x000fe20003f46270 */
[--C-:B------:R-:W-:Y:S01]  /*86e0*/  @!P5 IMAD.IADD R135, R135, 0x1, -R2.reuse ;  /* 0x000000018787d824 */ /* 0x100fe200078e0a02 */
[----:B------:R-:W-:Y:S01]  /*86f0*/  IABS R15, R16 ;  /* 0x00000010000f7213 */ /* 0x000fe20000000000 */
[----:B------:R-:W-:Y:S01]  /*8700*/  IMAD R227, R2, R13, R227 ;  /* 0x0000000d02e37224 */ /* 0x000fe200078e02e3 */
[----:B------:R-:W-:Y:S01]  /*8710*/  @!P4 IADD3 R102, R102, -R2, RZ ;  /* 0x800000026666c210 */ /* 0x000fe20007ffe0ff */
[----:B------:R-:W-:Y:S01]  /*8720*/  @!P1 IMAD.IADD R72, R72, 0x1, -R2 ;  /* 0x0000000148489824 */ /* 0x000fe200078e0a02 */
[----:B------:R-:W-:Y:S01]  /*8730*/  @!P6 IADD3 R196, -R196, RZ, RZ ;  /* 0x000000ffc4c4e210 */ /* 0x000fe20007ffe1ff */
[----:B------:R-:W-:Y:S01]  /*8740*/  IMAD.HI.U32 R14, R3, R15, RZ ;  /* 0x0000000f030e7227 */ /* 0x000fe200078e00ff */
[----:B------:R-:W-:-:S02]  /*8750*/  ISETP.GT.U32.AND P6, PT, R2, R102, PT ;  /* 0x000000660200720c */ /* 0x000fc40003fc4070 */
[C---:B------:R-:W-:Y:S01]  /*8760*/  ISETP.GT.U32.AND P1, PT, R2.reuse, R197, PT ;  /* 0x000000c50200720c */ /* 0x040fe20003f24070 */
[----:B------:R-:W-:Y:S01]  /*8770*/  @!P3 IMAD.MOV R135, RZ, RZ, -R135 ;  /* 0x000000ffff87b224 */ /* 0x000fe200078e0a87 */
[----:B------:R-:W-:Y:S01]  /*8780*/  ISETP.GT.U32.AND P3, PT, R2, R227, PT ;  /* 0x000000e30200720c */ /* 0x000fe20003f64070 */
[----:B------:R-:W-:Y:S01]  /*8790*/  @!P0 IMAD.MOV R72, RZ, RZ, -R72 ;  /* 0x000000ffff488224 */ /* 0x000fe200078e0a48 */
[----:B------:R-:W-:Y:S01]  /*87a0*/  IADD3 R14, -R14, RZ, RZ ;  /* 0x000000ff0e0e7210 */ /* 0x000fe20007ffe1ff */
[----:B------:R-:W-:Y:S01]  /*87b0*/  VIADD R20, R252, 0xb9 ;  /* 0x000000b9fc147836 */ /* 0x000fe20000000000 */
[----:B------:R-:W-:Y:S01]  /*87c0*/  ISETP.GT.U32.AND P0, PT, R2, R166, PT ;  /* 0x000000a60200720c */ /* 0x000fe20003f04070 */
[----:B------:R-:W-:Y:S01]  /*87d0*/  VIADD R18, R252, 0xb7 ;  /* 0x000000b7fc127836 */ /* 0x000fe20000000000 */
[----:B------:R-:W-:Y:S01]  /*87e0*/  ISETP.GE.AND P4, PT, R21, RZ, PT ;  /* 0x000000ff1500720c */ /* 0x000fe20003f86270 */
[----:B------:R-:W-:Y:S01]  /*87f0*/  IMAD R13, R2, R14, R15 ;  /* 0x0000000e020d7224 */ /* 0x000fe200078e020f */
[----:B------:R-:W-:Y:S01]  /*8800*/  ISETP.GE.AND P5, PT, R19, RZ, PT ;  /* 0x000000ff1300720c */ /* 0x000fe20003fa6270 */
[----:B------:R-:W-:Y:S01]  /*8810*/  VIADD R14, R252, 0xb3 ;  /* 0x000000b3fc0e7836 */ /* 0x000fe20000000000 */
[----:B------:R-:W-:Y:S01]  /*8820*/  @!P6 IADD3 R102, R102, -R2, RZ ;  /* 0x800000026666e210 */ /* 0x000fe20007ffe0ff */
[--C-:B------:R-:W-:Y:S01]  /*8830*/  @!P1 IMAD.IADD R197, R197, 0x1, -R2.reuse ;  /* 0x00000001c5c59824 */ /* 0x100fe200078e0a02 */
[----:B------:R-:W-:Y:S01]  /*8840*/  ISETP.GE.AND P6, PT, R17, RZ, PT ;  /* 0x000000ff1100720c */ /* 0x000fe20003fc6270 */
[----:B------:R-:W-:Y:S01]  /*8850*/  @!P3 IMAD.IADD R227, R227, 0x1, -R2 ;  /* 0x00000001e3e3b824 */ /* 0x000fe200078e0a02 */
[----:B------:R-:W-:Y:S01]  /*8860*/  IABS R43, R14 ;  /* 0x0000000e002b7213 */ /* 0x000fe20000000000 */
[----:B------:R-:W-:Y:S01]  /*8870*/  VIADD R17, R252, 0xb5 ;  /* 0x000000b5fc117836 */ /* 0x000fe20000000000 */
[----:B------:R-:W-:Y:S01]  /*8880*/  ISETP.GE.AND P1, PT, R16, RZ, PT ;  /* 0x000000ff1000720c */ /* 0x000fe20003f26270 */
[----:B------:R-:W-:Y:S01]  /*8890*/  VIADD R22, R252, 0xcf ;  /* 0x000000cffc167836 */ /* 0x000fe20000000000 */
[----:B------:R-:W-:Y:S01]  /*88a0*/  @!P0 IADD3 R166, R166, -R2, RZ ;  /* 0x80000002a6a68210 */ /* 0x000fe20007ffe0ff */
[----:B------:R-:W-:Y:S01]  /*88b0*/  @!P4 IMAD.MOV R102, RZ, RZ, -R102 ;  /* 0x000000ffff66c224 */ /* 0x000fe200078e0a66 */
[----:B------:R-:W-:Y:S01]  /*88c0*/  ISETP.GE.AND P0, PT, R14, RZ, PT ;  /* 0x000000ff0e00720c */ /* 0x000fe20003f06270 */
[----:B------:R-:W-:Y:S01]  /*88d0*/  IMAD.HI.U32 R14, R3, R43, RZ ;  /* 0x0000002b030e7227 */ /* 0x000fe200078e00ff */
[----:B------:R-:W-:-:S02]  /*88e0*/  ISETP.GT.U32.AND P3, PT, R2, R227, PT ;  /* 0x000000e30200720c */ /* 0x000fc40003f64070 */
[----:B------:R-:W-:Y:S01]  /*88f0*/  ISETP.GT.U32.AND P4, PT, R2, R197, PT ;  /* 0x000000c50200720c */ /* 0x000fe20003f84070 */
[----:B------:R-:W-:Y:S01]  /*8900*/  IMAD.MOV R14, RZ, RZ, -R14 ;  /* 0x000000ffff0e7224 */ /* 0x000fe200078e0a0e */
[----:B------:R-:W-:Y:S02]  /*8910*/  IABS R103, R17 ;  /* 0x0000001100677213 */ /* 0x000fe40000000000 */
[----:B------:R-:W-:Y:S01]  /*8920*/  IADD3 R15, R252, 0xb4, RZ ;  /* 0x000000b4fc0f7810 */ /* 0x000fe20007ffe0ff */
[----:B------:R-:W-:Y:S01]  /*8930*/  IMAD R43, R2, R14, R43 ;  /* 0x0000000e022b7224 */ /* 0x000fe200078e022b */
[----:B------:R-:W-:Y:S01]  /*8940*/  @!P6 IADD3 R166, -R166, RZ, RZ ;  /* 0x000000ffa6a6e210 */ /* 0x000fe20007ffe1ff */
[----:B------:R-:W-:Y:S01]  /*8950*/  IMAD.HI.U32 R16, R3, R103, RZ ;  /* 0x0000006703107227 */ /* 0x000fe200078e00ff */
[----:B------:R-:W-:Y:S02]  /*8960*/  IABS R73, R15 ;  /* 0x0000000f00497213 */ /* 0x000fe40000000000 */
[----:B------:R-:W-:Y:S01]  /*8970*/  ISETP.GE.AND P6, PT, R15, RZ, PT ;  /* 0x000000ff0f00720c */ /* 0x000fe20003fc6270 */
[--C-:B------:R-:W-:Y:S01]  /*8980*/  @!P3 IMAD.IADD R227, R227, 0x1, -R2.reuse ;  /* 0x00000001e3e3b824 */ /* 0x100fe200078e0a02 */
[C---:B------:R-:W-:Y:S01]  /*8990*/  ISETP.GT.U32.AND P3, PT, R2.reuse, R43, PT ;  /* 0x0000002b0200720c */ /* 0x040fe20003f64070 */
[----:B------:R-:W-:Y:S01]  /*89a0*/  @!P4 IMAD.IADD R197, R197, 0x1, -R2 ;  /* 0x00000001c5c5c824 */ /* 0x000fe200078e0a02 */
[----:B------:R-:W-:Y:S01]  /*89b0*/  ISETP.GT.U32.AND P4, PT, R2, R13, PT ;  /* 0x0000000d0200720c */ /* 0x000fe20003f84070 */
[----:B------:R-:W-:Y:S01]  /*89c0*/  IMAD.MOV R16, RZ, RZ, -R16 ;  /* 0x000000ffff107224 */ /* 0x000fe200078e0a10 */
[----:B------:R-:W-:Y:S01]  /*89d0*/  IADD3 R19, R252, 0xb8, RZ ;  /* 0x000000b8fc137810 */ /* 0x000fe20007ffe0ff */
[----:B------:R-:W-:Y:S01]  /*89e0*/  @!P5 IMAD.MOV R197, RZ, RZ, -R197 ;  /* 0x000000ffffc5d224 */ /* 0x000fe200078e0ac5 */
[----:B------:R-:W-:Y:S01]  /*89f0*/  ISETP.GE.AND P5, PT, R17, RZ, PT ;  /* 0x000000ff1100720c */ /* 0x000fe20003fa6270 */
[----:B------:R-:W-:Y:S01]  /*8a00*/  IMAD R103, R2, R16, R103 ;  /* 0x0000001002677224 */ /* 0x000fe200078e0267 */
[----:B------:R-:W-:Y:S01]  /*8a10*/  IADD3 R17, R252, 0xb6, RZ ;  /* 0x000000b6fc117810 */ /* 0x000fe20007ffe0ff */
[----:B------:R-:W-:Y:S01]  /*8a20*/  IMAD.HI.U32 R15, R3, R73, RZ ;  /* 0x00000049030f7227 */ /* 0x000fe200078e00ff */
[----:B------:R-:W-:-:S02]  /*8a30*/  IABS R198, R19 ;  /* 0x0000001300c67213 */ /* 0x000fc40000000000 */
[----:B------:R-:W-:Y:S01]  /*8a40*/  IABS R136, R17 ;  /* 0x0000001100887213 */ /* 0x000fe20000000000 */
[----:B------:R-:W-:Y:S01]  /*8a50*/  @!P2 IMAD.MOV R227, RZ, RZ, -R227 ;  /* 0x000000ffffe3a224 */ /* 0x000fe200078e0ae3 */
[----:B------:R-:W-:Y:S01]  /*8a60*/  @!P3 IADD3 R43, R43, -R2, RZ ;  /* 0x800000022b2bb210 */ /* 0x000fe20007ffe0ff */
[----:B------:R-:W-:Y:S01]  /*8a70*/  @!P4 IMAD.IADD R13, R13, 0x1, -R2 ;  /* 0x000000010d0dc824 */ /* 0x000fe200078e0a02 */
[C---:B------:R-:W-:Y:S01]  /*8a80*/  ISETP.GT.U32.AND P3, PT, R2.reuse, R103, PT ;  /* 0x000000670200720c */ /* 0x040fe20003f64070 */
[----:B------:R-:W-:Y:S01]  /*8a90*/  IMAD.HI.U32 R14, R3, R136, RZ ;  /* 0x00000088030e7227 */ /* 0x000fe200078e00ff */
[----:B------:R-:W-:Y:S02]  /*8aa0*/  IADD3 R15, -R15, RZ, RZ ;  /* 0x000000ff0f0f7210 */ /* 0x000fe40007ffe1ff */
[C---:B------:R-:W-:Y:S02]  /*8ab0*/  ISETP.GT.U32.AND P4, PT, R2.reuse, R13, PT ;  /* 0x0000000d0200720c */ /* 0x040fe40003f84070 */
[C---:B------:R-:W-:Y:S01]  /*8ac0*/  ISETP.GT.U32.AND P2, PT, R2.reuse, R43, PT ;  /* 0x0000002b0200720c */ /* 0x040fe20003f44070 */
[----:B------:R-:W-:Y:S01]  /*8ad0*/  IMAD R73, R2, R15, R73 ;  /* 0x0000000f02497224 */ /* 0x000fe200078e0249 */
[----:B------:R-:W-:-:S02]  /*8ae0*/  IADD3 R15, -R14, RZ, RZ ;  /* 0x000000ff0e0f7210 */ /* 0x000fc40007ffe1ff */
[----:B------:R-:W-:Y:S02]  /*8af0*/  IABS R228, R20 ;  /* 0x0000001400e47213 */ /* 0x000fe40000000000 */
[----:B------:R-:W-:Y:S01]  /*8b00*/  IABS R167, R18 ;  /* 0x0000001200a77213 */ /* 0x000fe20000000000 */
[----:B------:R-:W-:Y:S01]  /*8b10*/  IMAD R136, R2, R15, R136 ;  /* 0x0000000f02887224 */ /* 0x000fe200078e0288 */
[----:B------:R-:W-:Y:S01]  /*8b20*/  @!P3 IADD3 R103, R103, -R2, RZ ;  /* 0x800000026767b210 */ /* 0x000fe20007ffe0ff */
[----:B------:R-:W-:Y:S01]  /*8b30*/  IMAD.HI.U32 R15, R3, R198, RZ ;  /* 0x000000c6030f7227 */ /* 0x000fe200078e00ff */
[----:B------:R-:W-:Y:S02]  /*8b40*/  IADD3 R21, R252, 0xbe, RZ ;  /* 0x000000befc157810 */ /* 0x000fe40007ffe0ff */
[C---:B------:R-:W-:Y:S01]  /*8b50*/  ISETP.GT.U32.AND P3, PT, R2.reuse, R103, PT ;  /* 0x000000670200720c */ /* 0x040fe20003f64070 */
[----:B------:R-:W-:Y:S01]  /*8b60*/  @!P4 IMAD.IADD R13, R13, 0x1, -R2 ;  /* 0x000000010d0dc824 */ /* 0x000fe200078e0a02 */
[----:B------:R-:W-:Y:S01]  /*8b70*/  ISETP.GT.U32.AND P4, PT, R2, R73, PT ;  /* 0x000000490200720c */ /* 0x000fe20003f84070 */
[----:B------:R-:W-:Y:S01]  /*8b80*/  IMAD.HI.U32 R16, R3, R228, RZ ;  /* 0x000000e403107227 */ /* 0x000fe200078e00ff */
[----:B------:R-:W-:-:S02]  /*8b90*/  IABS R243, R21 ;  /* 0x0000001500f37213 */ /* 0x000fc40000000000 */
[----:B------:R-:W-:Y:S01]  /*8ba0*/  IABS R170, R22 ;  /* 0x0000001600aa7213 */ /* 0x000fe20000000000 */
[----:B------:R-:W-:Y:S02]  /*8bb0*/  IMAD.MOV R15, RZ, RZ, -R15 ;  /* 0x000000ffff0f7224 */ /* 0x000fe400078e0a0f */
[----:B------:R-:W-:Y:S01]  /*8bc0*/  @!P1 IMAD.MOV R13, RZ, RZ, -R13 ;  /* 0x000000ffff0d9224 */ /* 0x000fe200078e0a0d */
[----:B------:R-:W-:Y:S01]  /*8bd0*/  ISETP.GE.AND P1, PT, R17, RZ, PT ;  /* 0x000000ff1100720c */ /* 0x000fe20003f26270 */
[----:B------:R-:W-:Y:S02]  /*8be0*/  IMAD.MOV R17, RZ, RZ, -R16 ;  /* 0x000000ffff117224 */ /* 0x000fe400078e0a10 */
[C---:B------:R-:W-:Y:S02]  /*8bf0*/  IMAD R198, R2.reuse, R15, R198 ;  /* 0x0000000f02c67224 */ /* 0x040fe400078e02c6 */
[----:B------:R-:W-:Y:S01]  /*8c00*/  @!P2 IMAD.IADD R43, R43, 0x1, -R2 ;  /* 0x000000012b2ba824 */ /* 0x000fe200078e0a02 */
[C---:B------:R-:W-:Y:S01]  /*8c10*/  ISETP.GT.U32.AND P2, PT, R2.reuse, R136, PT ;  /* 0x000000880200720c */ /* 0x040fe20003f44070 */
[----:B------:R-:W-:-:S02]  /*8c20*/  IMAD R228, R2, R17, R228 ;  /* 0x0000001102e47224 */ /* 0x000fc400078e02e4 */
[----:B------:R-:W-:Y:S01]  /*8c30*/  @!P3 IMAD.IADD R103, R103, 0x1, -R2 ;  /* 0x000000016767b824 */ /* 0x000fe200078e0a02 */
[----:B------:R-:W-:Y:S01]  /*8c40*/  ISETP.GT.U32.AND P3, PT, R2, R198, PT ;  /* 0x000000c60200720c */ /* 0x000fe20003f64070 */
[----:B------:R-:W-:Y:S02]  /*8c50*/  VIADD R16, R252, 0xba ;  /* 0x000000bafc107836 */ /* 0x000fe40000000000 */
[----:B------:R-:W-:-:S03]  /*8c60*/  IMAD.HI.U32 R14, R3, R167, RZ ;  /* 0x000000a7030e7227 */ /* 0x000fc600078e00ff */
[----:B------:R-:W-:Y:S01]  /*8c70*/  IABS R15, R16 ;  /* 0x00000010000f7213 */ /* 0x000fe20000000000 */
[----:B------:R-:W-:Y:S01]  /*8c80*/  @!P5 IMAD.MOV R103, RZ, RZ, -R103 ;  /* 0x000000ffff67d224 */ /* 0x000fe200078e0a67 */
[----:B------:R-:W-:Y:S01]  /*8c90*/  ISETP.GT.U32.AND P5, PT, R2, R228, PT ;  /* 0x000000e40200720c */ /* 0x000fe20003fa4070 */
[----:B------:R-:W-:Y:S01]  /*8ca0*/  IMAD.MOV R14, RZ, RZ, -R14 ;  /* 0x000000ffff0e7224 */ /* 0x000fe200078e0a0e */
[----:B------:R-:W-:Y:S01]  /*8cb0*/  @!P2 IADD3 R136, R136, -R2, RZ ;  /* 0x800000028888a210 */ /* 0x000fe20007ffe0ff */
[----:B------:R-:W-:Y:S02]  /*8cc0*/  VIADD R17, R252, 0xbb ;  /* 0x000000bbfc117836 */ /* 0x000fe40000000000 */
[----:B------:R-:W-:Y:S01]  /*8cd0*/  IMAD R167, R2, R14, R167 ;  /* 0x0000000e02a77224 */ /* 0x000fe200078e02a7 */
[----:B------:R-:W-:Y:S01]  /*8ce0*/  @!P3 IADD3 R198, R198, -R2, RZ ;  /* 0x80000002c6c6b210 */ /* 0x000fe20007ffe0ff */
[----:B------:R-:W-:Y:S01]  /*8cf0*/  IMAD.HI.U32 R14, R3, R15, RZ ;  /* 0x0000000f030e7227 */ /* 0x000fe200078e00ff */
[----:B------:R-:W-:-:S02]  /*8d00*/  IABS R44, R17 ;  /* 0x00000011002c7213 */ /* 0x000fc40000000000 */
[C---:B------:R-:W-:Y:S01]  /*8d10*/  ISETP.GT.U32.AND P2, PT, R2.reuse, R136, PT ;  /* 0x000000880200720c */ /* 0x040fe20003f44070 */
[----:B------:R-:W-:Y:S01]  /*8d20*/  @!P0 IMAD.MOV R43, RZ, RZ, -R43 ;  /* 0x000000ffff2b8224 */ /* 0x000fe200078e0a2b */
[----:B------:R-:W-:Y:S01]  /*8d30*/  ISETP.GT.U32.AND P0, PT, R2, R167, PT ;  /* 0x000000a70200720c */ /* 0x000fe20003f04070 */
[----:B------:R-:W-:Y:S02]  /*8d40*/  IMAD.MOV R14, RZ, RZ, -R14 ;  /* 0x000000ffff0e7224 */ /* 0x000fe400078e0a0e */
[--C-:B------:R-:W-:Y:S02]  /*8d50*/  @!P4 IMAD.IADD R73, R73, 0x1, -R2.reuse ;  /* 0x000000014949c824 */ /* 0x100fe400078e0a02 */
[----:B------:R-:W-:Y:S01]  /*8d60*/  @!P5 IMAD.IADD R228, R228, 0x1, -R2 ;  /* 0x00000001e4e4d824 */ /* 0x000fe200078e0a02 */
[C---:B------:R-:W-:Y:S01]  /*8d70*/  ISETP.GT.U32.AND P5, PT, R2.reuse, R198, PT ;  /* 0x000000c60200720c */ /* 0x040fe20003fa4070 */
[C---:B------:R-:W-:Y:S01]  /*8d80*/  IMAD R14, R2.reuse, R14, R15 ;  /* 0x0000000e020e7224 */ /* 0x040fe200078e020f */
[----:B------:R-:W-:Y:S01]  /*8d90*/  ISETP.GT.U32.AND P4, PT, R2, R73, PT ;  /* 0x000000490200720c */ /* 0x000fe20003f84070 */
[----:B------:R-:W-:-:S02]  /*8da0*/  IMAD.HI.U32 R15, R3, R44, RZ ;  /* 0x0000002c030f7227 */ /* 0x000fc400078e00ff */
[----:B------:R-:W-:Y:S02]  /*8db0*/  @!P2 IADD3 R136, R136, -R2, RZ ;  /* 0x800000028888a210 */ /* 0x000fe40007ffe0ff */
[----:B------:R-:W-:Y:S01]  /*8dc0*/  IMAD.MOV R15, RZ, RZ, -R15 ;  /* 0x000000ffff0f7224 */ /* 0x000fe200078e0a0f */
[----:B------:R-:W-:Y:S01]  /*8dd0*/  ISETP.GE.AND P2, PT, R20, RZ, PT ;  /* 0x000000ff1400720c */ /* 0x000fe20003f46270 */
[----:B------:R-:W-:Y:S01]  /*8de0*/  @!P0 IMAD.IADD R167, R167, 0x1, -R2 ;  /* 0x00000001a7a78824 */ /* 0x000fe200078e0a02 */
[----:B------:R-:W-:Y:S01]  /*8df0*/  ISETP.GE.AND P0, PT, R16, RZ, PT ;  /* 0x000000ff1000720c */ /* 0x000fe20003f06270 */
[----:B------:R-:W-:Y:S02]  /*8e00*/  IMAD R44, R2, R15, R44 ;  /* 0x0000000f022c7224 */ /* 0x000fe400078e022c */
[----:B------:R-:W-:Y:S01]  /*8e10*/  @!P5 IMAD.IADD R198, R198, 0x1, -R2 ;  /* 0x00000001c6c6d824 */ /* 0x000fe200078e0a02 */
[C---:B------:R-:W-:Y:S01]  /*8e20*/  ISETP.GT.U32.AND P3, PT, R2.reuse, R167, PT ;  /* 0x000000a70200720c */ /* 0x040fe20003f64070 */
[----:B------:R-:W-:Y:S01]  /*8e30*/  @!P1 IMAD.MOV R136, RZ, RZ, -R136 ;  /* 0x000000ffff889224 */ /* 0x000fe200078e0a88 */
[----:B------:R-:W-:Y:S01]  /*8e40*/  ISETP.GT.U32.AND P5, PT, R2, R44, PT ;  /* 0x0000002c0200720c */ /* 0x000fe20003fa4070 */
[----:B------:R-:W-:Y:S01]  /*8e50*/  VIADD R20, R252, 0xbd ;  /* 0x000000bdfc147836 */ /* 0x000fe20000000000 */
[----:B------:R-:W-:-:S02]  /*8e60*/  ISETP.GT.U32.AND P1, PT, R2, R228, PT ;  /* 0x000000e40200720c */ /* 0x000fc40003f24070 */
[----:B------:R-:W-:Y:S02]  /*8e70*/  @!P4 IADD3 R73, R73, -R2, RZ ;  /* 0x800000024949c210 */ /* 0x000fe40007ffe0ff */
[----:B------:R-:W-:Y:S02]  /*8e80*/  ISETP.GE.AND P4, PT, R18, RZ, PT ;  /* 0x000000ff1200720c */ /* 0x000fe40003f86270 */
[----:B------:R-:W-:Y:S02]  /*8e90*/  IABS R104, R20 ;  /* 0x0000001400687213 */ /* 0x000fe40000000000 */
[----:B------:R-:W-:Y:S01]  /*8ea0*/  IADD3 R18, R252, 0xbc, RZ ;  /* 0x000000bcfc127810 */ /* 0x000fe20007ffe0ff */
[--C-:B------:R-:W-:Y:S01]  /*8eb0*/  @!P3 IMAD.IADD R167, R167, 0x1, -R2.reuse ;  /* 0x00000001a7a7b824 */ /* 0x100fe200078e0a02 */
[----:B------:R-:W-:Y:S01]  /*8ec0*/  @!P6 IADD3 R73, -R73, RZ, RZ ;  /* 0x000000ff4949e210 */ /* 0x000fe20007ffe1ff */
[----:B------:R-:W-:Y:S01]  /*8ed0*/  @!P5 IMAD.IADD R44, R44, 0x1, -R2 ;  /* 0x000000012c2cd824 */ /* 0x000fe200078e0a02 */
[----:B------:R-:W-:Y:S01]  /*8ee0*/  ISETP.GE.AND P6, PT, R19, RZ, PT ;  /* 0x000000ff1300720c */ /* 0x000fe20003fc6270 */
[----:B------:R-:W-:Y:S01]  /*8ef0*/  IMAD.HI.U32 R16, R3, R104, RZ ;  /* 0x0000006803107227 */ /* 0x000fe200078e00ff */
[----:B------:R-:W-:-:S02]  /*8f00*/  @!P1 IADD3 R228, R228, -R2, RZ ;  /* 0x80000002e4e49210 */ /* 0x000fc40007ffe0ff */
[----:B------:R-:W-:Y:S01]  /*8f10*/  ISETP.GE.AND P1, PT, R17, RZ, PT ;  /* 0x000000ff1100720c */ /* 0x000fe20003f26270 */
[C---:B------:R-:W-:Y:S01]  /*8f20*/  IMAD.HI.U32 R17, R3.reuse, R243, RZ ;  /* 0x000000f303117227 */ /* 0x040fe200078e00ff */
[----:B------:R-:W-:Y:S02]  /*8f30*/  IABS R74, R18 ;  /* 0x00000012004a7213 */ /* 0x000fe40000000000 */
[----:B------:R-:W-:Y:S01]  /*8f40*/  IADD3 R19, -R16, RZ, RZ ;  /* 0x000000ff10137210 */ /* 0x000fe20007ffe1ff */
[----:B------:R-:W-:Y:S01]  /*8f50*/  @!P4 IMAD.MOV R167, RZ, RZ, -R167 ;  /* 0x000000ffffa7c224 */ /* 0x000fe200078e0aa7 */
[C---:B------:R-:W-:Y:S01]  /*8f60*/  ISETP.GT.U32.AND P4, PT, R2.reuse, R44, PT ;  /* 0x0000002c0200720c */ /* 0x040fe20003f84070 */
[----:B------:R-:W-:Y:S01]  /*8f70*/  IMAD.HI.U32 R15, R3, R74, RZ ;  /* 0x0000004a030f7227 */ /* 0x000fe200078e00ff */
[C---:B------:R-:W-:Y:S02]  /*8f80*/  ISETP.GT.U32.AND P3, PT, R2.reuse, R14, PT ;  /* 0x0000000e0200720c */ /* 0x040fe40003f64070 */
[----:B------:R-:W-:Y:S01]  /*8f90*/  IADD3 R17, -R17, RZ, RZ ;  /* 0x000000ff11117210 */ /* 0x000fe20007ffe1ff */
[----:B------:R-:W-:Y:S01]  /*8fa0*/  IMAD R104, R2, R19, R104 ;  /* 0x0000001302687224 */ /* 0x000fe200078e0268 */
[----:B------:R-:W-:Y:S01]  /*8fb0*/  @!P2 IADD3 R228, -R228, RZ, RZ ;  /* 0x000000ffe4e4a210 */ /* 0x000fe20007ffe1ff */
[----:B------:R-:W-:-:S02]  /*8fc0*/  IMAD.MOV R15, RZ, RZ, -R15 ;  /* 0x000000ffff0f7224 */ /* 0x000fc400078e0a0f */
[C---:B------:R-:W-:Y:S01]  /*8fd0*/  IMAD R243, R2.reuse, R17, R243 ;  /* 0x0000001102f37224 */ /* 0x040fe200078e02f3 */
[C---:B------:R-:W-:Y:S01]  /*8fe0*/  ISETP.GT.U32.AND P2, PT, R2.reuse, R104, PT ;  /* 0x000000680200720c */ /* 0x040fe20003f44070 */
[----:B------:R-:W-:Y:S02]  /*8ff0*/  IMAD R74, R2, R15, R74 ;  /* 0x0000000f024a7224 */ /* 0x000fe400078e024a */
[----:B------:R-:W-:Y:S01]  /*9000*/  @!P4 IADD3 R44, R44, -R2, RZ ;  /* 0x800000022c2cc210 */ /* 0x000fe20007ffe0ff */
[----:B------:R-:W-:Y:S01]  /*9010*/  VIADD R16, R252, 0xbf ;  /* 0x000000bffc107836 */ /* 0x000fe20000000000 */
[----:B------:R-:W-:Y:S01]  /*9020*/  ISETP.GT.U32.AND P4, PT, R2, R243, PT ;  /* 0x000000f30200720c */ /* 0x000fe20003f84070 */
[----:B------:R-:W-:Y:S01]  /*9030*/  @!P3 IMAD.IADD R14, R14, 0x1, -R2 ;  /* 0x000000010e0eb824 */ /* 0x000fe200078e0a02 */
[----:B------:R-:W-:Y:S01]  /*9040*/  ISETP.GE.AND P3, PT, R18, RZ, PT ;  /* 0x000000ff1200720c */ /* 0x000fe20003f66270 */
[----:B------:R-:W-:Y:S01]  /*9050*/  @!P6 IMAD.MOV R198, RZ, RZ, -R198 ;  /* 0x000000ffffc6e224 */ /* 0x000fe200078e0ac6 */
[----:B------:R-:W-:Y:S01]  /*9060*/  ISETP.GT.U32.AND P6, PT, R2, R74, PT ;  /* 0x0000004a0200720c */ /* 0x000fe20003fc4070 */
[C---:B------:R-:W-:Y:S01]  /*9070*/  VIADD R18, R252.reuse, 0xc0 ;  /* 0x000000c0fc127836 */ /* 0x040fe20000000000 */
[----:B------:R-:W-:Y:S01]  /*9080*/  IABS R168, R16 ;  /* 0x0000001000a87213 */ /* 0x000fe20000000000 */
[----:B------:R-:W-:Y:S01]  /*9090*/  VIADD R19, R252, 0xc1 ;  /* 0x000000c1fc137836 */ /* 0x000fe20000000000 */
[----:B------:R-:W-:Y:S01]  /*90a0*/  ISETP.GT.U32.AND P5, PT, R2, R14, PT ;  /* 0x0000000e0200720c */ /* 0x000fe20003fa4070 */
[----:B------:R-:W-:Y:S01]  /*90b0*/  @!P1 IMAD.MOV R44, RZ, RZ, -R44 ;  /* 0x000000ffff2c9224 */ /* 0x000fe200078e0a2c */
[----:B------:R-:W-:Y:S01]  /*90c0*/  IABS R199, R18 ;  /* 0x0000001200c77213 */ /* 0x000fe20000000000 */
[----:B------:R-:W-:Y:S01]  /*90d0*/  IMAD.HI.U32 R15, R3, R168, RZ ;  /* 0x000000a8030f7227 */ /* 0x000fe200078e00ff */
[----:B------:R-:W-:-:S02]  /*90e0*/  @!P2 IADD3 R104, R104, -R2, RZ ;  /* 0x800000026868a210 */ /* 0x000fc40007ffe0ff */
[----:B------:R-:W-:Y:S01]  /*90f0*/  IABS R229, R19 ;  /* 0x0000001300e57213 */ /* 0x000fe20000000000 */
[----:B------:R-:W-:Y:S01]  /*9100*/  @!P4 IMAD.IADD R243, R243, 0x1, -R2 ;  /* 0x00000001f3f3c824 */ /* 0x000fe200078e0a02 */
[----:B------:R-:W-:Y:S01]  /*9110*/  ISETP.GT.U32.AND P4, PT, R2, R104, PT ;  /* 0x000000680200720c */ /* 0x000fe20003f84070 */
[----:B------:R-:W-:Y:S02]  /*9120*/  IMAD.MOV R17, RZ, RZ, -R15 ;  /* 0x000000ffff117224 */ /* 0x000fe400078e0a0f */
[----:B------:R-:W-:-:S04]  /*9130*/  IMAD.HI.U32 R15, R3, R199, RZ ;  /* 0x000000c7030f7227 */ /* 0x000fc800078e00ff */
[--C-:B------:R-:W-:Y:S01]  /*9140*/  @!P6 IMAD.IADD R74, R74, 0x1, -R2.reuse ;  /* 0x000000014a4ae824 */ /* 0x100fe200078e0a02 */
[----:B------:R-:W-:Y:S01]  /*9150*/  ISETP.GE.AND P6, PT, R21, RZ, PT ;  /* 0x000000ff1500720c */ /* 0x000fe20003fc6270 */
[--C-:B------:R-:W-:Y:S01]  /*9160*/  @!P5 IMAD.IADD R14, R14, 0x1, -R2.reuse ;  /* 0x000000010e0ed824 */ /* 0x100fe200078e0a02 */
[----:B------:R-:W-:Y:S01]  /*9170*/  ISETP.GE.AND P5, PT, R20, RZ, PT ;  /* 0x000000ff1400720c */ /* 0x000fe20003fa6270 */
[----:B------:R-:W-:Y:S01]  /*9180*/  IMAD.MOV R15, RZ, RZ, -R15 ;  /* 0x000000ffff0f7224 */ /* 0x000fe200078e0a0f */
[----:B------:R-:W-:Y:S01]  /*9190*/  ISETP.GT.U32.AND P2, PT, R2, R74, PT ;  /* 0x0000004a0200720c */ /* 0x000fe20003f44070 */
[----:B------:R-:W-:Y:S01]  /*91a0*/  @!P4 IMAD.IADD R104, R104, 0x1, -R2 ;  /* 0x000000016868c824 */ /* 0x000fe200078e0a02 */
[----:B------:R-:W-:Y:S01]  /*91b0*/  @!P0 IADD3 R14, -R14, RZ, RZ ;  /* 0x000000ff0e0e8210 */ /* 0x000fe20007ffe1ff */
[C---:B------:R-:W-:Y:S01]  /*91c0*/  IMAD R199, R2.reuse, R15, R199 ;  /* 0x0000000f02c77224 */ /* 0x040fe200078e02c7 */
[C---:B------:R-:W-:Y:S01]  /*91d0*/  ISETP.GT.U32.AND P0, PT, R2.reuse, R243, PT ;  /* 0x000000f30200720c */ /* 0x040fe20003f04070 */
[----:B------:R-:W-:-:S02]  /*91e0*/  IMAD R168, R2, R17, R168 ;  /* 0x0000001102a87224 */ /* 0x000fc400078e02a8 */
[----:B------:R-:W-:Y:S01]  /*91f0*/  IMAD.HI.U32 R15, R3, R229, RZ ;  /* 0x000000e5030f7227 */ /* 0x000fe200078e00ff */
[----:B------:R-:W-:-:S03]  /*9200*/  ISETP.GT.U32.AND P4, PT, R2, R199, PT ;  /* 0x000000c70200720c */ /* 0x000fc60003f84070 */
[----:B------:R-:W-:Y:S02]  /*9210*/  VIADD R21, R252, 0xc3 ;  /* 0x000000c3fc157836 */ /* 0x000fe40000000000 */
[----:B------:R-:W-:Y:S01]  /*9220*/  @!P2 IADD3 R74, R74, -R2, RZ ;  /* 0x800000024a4aa210 */ /* 0x000fe20007ffe0ff */
[----:B------:R-:W-:Y:S01]  /*9230*/  VIADD R20, R252, 0xc2 ;  /* 0x000000c2fc147836 */ /* 0x000fe20000000000 */
[----:B------:R-:W-:Y:S01]  /*9240*/  ISETP.GT.U32.AND P2, PT, R2, R168, PT ;  /* 0x000000a80200720c */ /* 0x000fe20003f44070 */
[----:B------:R-:W-:Y:S01]  /*9250*/  @!P5 IMAD.MOV R104, RZ, RZ, -R104 ;  /* 0x000000ffff68d224 */ /* 0x000fe200078e0a68 */
[----:B------:R-:W-:Y:S02]  /*9260*/  @!P0 IADD3 R243, R243, -R2, RZ ;  /* 0x80000002f3f38210 */ /* 0x000fe40007ffe0ff */
[----:B------:R-:W-:Y:S01]  /*9270*/  ISETP.GE.AND P0, PT, R16, RZ, PT ;  /* 0x000000ff1000720c */ /* 0x000fe20003f06270 */
[----:B------:R-:W-:Y:S01]  /*9280*/  IMAD.MOV R16, RZ, RZ, -R15 ;  /* 0x000000ffff107224 */ /* 0x000fe200078e0a0f */
[----:B------:R-:W-:Y:S01]  /*9290*/  IABS R45, R21 ;  /* 0x00000015002d7213 */ /* 0x000fe20000000000 */
[----:B------:R-:W-:Y:S01]  /*92a0*/  @!P4 IMAD.IADD R199, R199, 0x1, -R2 ;  /* 0x00000001c7c7c824 */ /* 0x000fe200078e0a02 */
[----:B------:R-:W-:Y:S01]  /*92b0*/  IABS R17, R20 ;  /* 0x0000001400117213 */ /* 0x000fe20000000000 */
[----:B------:R-:W-:Y:S01]  /*92c0*/  IMAD R229, R2, R16, R229 ;  /* 0x0000001002e57224 */ /* 0x000fe200078e02e5 */
[----:B------:R-:W-:Y:S01]  /*92d0*/  @!P3 IADD3 R74, -R74, RZ, RZ ;  /* 0x000000ff4a4ab210 */ /* 0x000fe20007ffe1ff */
[----:B------:R-:W-:Y:S01]  /*92e0*/  IMAD.HI.U32 R16, R3, R45, RZ ;  /* 0x0000002d03107227 */ /* 0x000fe200078e00ff */
[----:B------:R-:W-:-:S02]  /*92f0*/  ISETP.GT.U32.AND P1, PT, R2, R199, PT ;  /* 0x000000c70200720c */ /* 0x000fc40003f24070 */
[----:B------:R-:W-:Y:S01]  /*9300*/  ISETP.GT.U32.AND P3, PT, R2, R229, PT ;  /* 0x000000e50200720c */ /* 0x000fe20003f64070 */
[----:B------:R-:W-:Y:S01]  /*9310*/  @!P2 IMAD.IADD R168, R168, 0x1, -R2 ;  /* 0x00000001a8a8a824 */ /* 0x000fe200078e0a02 */
[----:B------:R-:W-:Y:S01]  /*9320*/  ISETP.GE.AND P2, PT, R18, RZ, PT ;  /* 0x000000ff1200720c */ /* 0x000fe20003f46270 */
[----:B------:R-:W-:Y:S01]  /*9330*/  IMAD.HI.U32 R15, R3, R17, RZ ;  /* 0x00000011030f7227 */ /* 0x000fe200078e00ff */
[----:B------:R-:W-:Y:S02]  /*9340*/  ISETP.GE.AND P5, PT, R19, RZ, PT ;  /* 0x000000ff1300720c */ /* 0x000fe40003fa6270 */
[----:B------:R-:W-:Y:S01]  /*9350*/  ISETP.GT.U32.AND P4, PT, R2, R168, PT ;  /* 0x000000a80200720c */ /* 0x000fe20003f84070 */
[----:B------:R-:W-:Y:S01]  /*9360*/  IMAD.MOV R16, RZ, RZ, -R16 ;  /* 0x000000ffff107224 */ /* 0x000fe200078e0a10 */
[----:B------:R-:W-:Y:S01]  /*9370*/  IADD3 R15, -R15, RZ, RZ ;  /* 0x000000ff0f0f7210 */ /* 0x000fe20007ffe1ff */
[----:B------:R-:W-:Y:S01]  /*9380*/  @!P6 IMAD.MOV R243, RZ, RZ, -R243 ;  /* 0x000000fffff3e224 */ /* 0x000fe200078e0af3 */
[----:B------:R-:W-:Y:S01]  /*9390*/  IADD3 R18, R252, 0xc6, RZ ;  /* 0x000000c6fc127810 */ /* 0x000fe20007ffe0ff */
[C---:B------:R-:W-:Y:S01]  /*93a0*/  IMAD R45, R2.reuse, R16, R45 ;  /* 0x00000010022d7224 */ /* 0x040fe200078e022d */
[----:B------:R-:W-:Y:S01]  /*93b0*/  @!P1 IADD3 R199, R199, -R2, RZ ;  /* 0x80000002c7c79210 */ /* 0x000fe20007ffe0ff */
[--C-:B------:R-:W-:Y:S01]  /*93c0*/  @!P3 IMAD.IADD R229, R229, 0x1, -R2.reuse ;  /* 0x00000001e5e5b824 */ /* 0x100fe200078e0a02 */
[----:B------:R-:W-:Y:S01]  /*93d0*/  IABS R138, R18 ;  /* 0x00000012008a7213 */ /* 0x000fe20000000000 */
[----:B------:R-:W-:Y:S01]  /*93e0*/  IMAD R15, R2, R15, R17 ;  /* 0x0000000f020f7224 */ /* 0x000fe200078e0211 */
[----:B------:R-:W-:Y:S01]  /*93f0*/  IADD3 R17, R252, 0xc4, RZ ;  /* 0x000000c4fc117810 */ /* 0x000fe20007ffe0ff */
[----:B------:R-:W-:Y:S01]  /*9400*/  @!P2 IMAD.MOV R199, RZ, RZ, -R199 ;  /* 0x000000ffffc7a224 */ /* 0x000fe200078e0ac7 */
[----:B------:R-:W-:Y:S01]  /*9410*/  ISETP.GT.U32.AND P2, PT, R2, R45, PT ;  /* 0x0000002d0200720c */ /* 0x000fe20003f44070 */
[----:B------:R-:W-:Y:S01]  /*9420*/  @!P4 IMAD.IADD R168, R168, 0x1, -R2 ;  /* 0x00000001a8a8c824 */ /* 0x000fe200078e0a02 */
[----:B------:R-:W-:-:S02]  /*9430*/  ISETP.GT.U32.AND P3, PT, R2, R229, PT ;  /* 0x000000e50200720c */ /* 0x000fc40003f64070 */
[----:B------:R-:W-:Y:S01]  /*9440*/  IABS R75, R17 ;  /* 0x00000011004b7213 */ /* 0x000fe20000000000 */
[----:B------:R-:W-:Y:S01]  /*9450*/  @!P0 IMAD.MOV R168, RZ, RZ, -R168 ;  /* 0x000000ffffa88224 */ /* 0x000fe200078e0aa8 */
[----:B------:R-:W-:Y:S02]  /*9460*/  ISETP.GE.AND P0, PT, R17, RZ, PT ;  /* 0x000000ff1100720c */ /* 0x000fe40003f06270 */
[----:B------:R-:W-:Y:S01]  /*9470*/  ISETP.GT.U32.AND P1, PT, R2, R15, PT ;  /* 0x0000000f0200720c */ /* 0x000fe20003f24070 */
[----:B------:R-:W-:Y:S01]  /*9480*/  IMAD.HI.U32 R16, R3, R75, RZ ;  /* 0x0000004b03107227 */ /* 0x000fe200078e00ff */
[C---:B------:R-:W-:Y:S02]  /*9490*/  IADD3 R17, R252.reuse, 0xc5, RZ ;  /* 0x000000c5fc117810 */ /* 0x040fe40007ffe0ff */
[----:B------:R-:W-:Y:S01]  /*94a0*/  ISETP.GE.AND P4, PT, R21, RZ, PT ;  /* 0x000000ff1500720c */ /* 0x000fe20003f86270 */
[----:B------:R-:W-:Y:S01]  /*94b0*/  IMAD.MOV R16, RZ, RZ, -R16 ;  /* 0x000000ffff107224 */ /* 0x000fe200078e0a10 */
[----:B------:R-:W-:Y:S01]  /*94c0*/  IABS R105, R17 ;  /* 0x0000001100697213 */ /* 0x000fe20000000000 */
[--C-:B------:R-:W-:Y:S01]  /*94d0*/  @!P2 IMAD.IADD R45, R45, 0x1, -R2.reuse ;  /* 0x000000012d2da824 */ /* 0x100fe200078e0a02 */
[----:B------:R-:W-:Y:S01]  /*94e0*/  IADD3 R19, R252, 0xc7, RZ ;  /* 0x000000c7fc137810 */ /* 0x000fe20007ffe0ff */
[----:B------:R-:W-:Y:S01]  /*94f0*/  @!P3 IMAD.IADD R229, R229, 0x1, -R2 ;  /* 0x00000001e5e5b824 */ /* 0x000fe200078e0a02 */
[----:B------:R-:W-:Y:S01]  /*9500*/  ISETP.GE.AND P3, PT, R17, RZ, PT ;  /* 0x000000ff1100720c */ /* 0x000fe20003f66270 */
[C---:B------:R-:W-:Y:S01]  /*9510*/  IMAD R75, R2.reuse, R16, R75 ;  /* 0x00000010024b7224 */ /* 0x040fe200078e024b */
[----:B------:R-:W-:Y:S01]  /*9520*/  ISETP.GT.U32.AND P2, PT, R2, R45, PT ;  /* 0x0000002d0200720c */ /* 0x000fe20003f44070 */
[----:B------:R-:W-:Y:S01]  /*9530*/  IMAD.HI.U32 R16, R3, R105, RZ ;  /* 0x0000006903107227 */ /* 0x000fe200078e00ff */
[----:B------:R-:W-:-:S02]  /*9540*/  @!P5 IADD3 R229, -R229, RZ, RZ ;  /* 0x000000ffe5e5d210 */ /* 0x000fc40007ffe1ff */
[----:B------:R-:W-:Y:S01]  /*9550*/  ISETP.GT.U32.AND P5, PT, R2, R75, PT ;  /* 0x0000004b0200720c */ /* 0x000fe20003fa4070 */
[----:B------:R-:W-:Y:S01]  /*9560*/  IMAD.HI.U32 R17, R3, R138, RZ ;  /* 0x0000008a03117227 */ /* 0x000fe200078e00ff */
[----:B------:R-:W-:Y:S02]  /*9570*/  IABS R169, R19 ;  /* 0x0000001300a97213 */ /* 0x000fe40000000000 */
[----:B------:R-:W-:Y:S01]  /*9580*/  ISETP.GE.AND P6, PT, R20, RZ, PT ;  /* 0x000000ff1400720c */ /* 0x000fe20003fc6270 */
[----:B------:R-:W-:Y:S02]  /*9590*/  @!P1 IMAD.IADD R15, R15, 0x1, -R2 ;  /* 0x000000010f0f9824 */ /* 0x000fe400078e0a02 */
[----:B------:R-:W-:Y:S02]  /*95a0*/  IMAD.MOV R16, RZ, RZ, -R16 ;  /* 0x000000ffff107224 */ /* 0x000fe400078e0a10 */
[----:B------:R-:W-:Y:S01]  /*95b0*/  IMAD.MOV R17, RZ, RZ, -R17 ;  /* 0x000000ffff117224 */ /* 0x000fe200078e0a11 */
[C---:B------:R-:W-:Y:S01]  /*95c0*/  ISETP.GT.U32.AND P1, PT, R2.reuse, R15, PT ;  /* 0x0000000f0200720c */ /* 0x040fe20003f24070 */
[----:B------:R-:W-:-:S02]  /*95d0*/  IMAD R105, R2, R16, R105 ;  /* 0x0000001002697224 */ /* 0x000fc400078e0269 */
[----:B------:R-:W-:Y:S02]  /*95e0*/  @!P2 IMAD.IADD R45, R45, 0x1, -R2 ;  /* 0x000000012d2da824 */ /* 0x000fe400078e0a02 */
[C---:B------:R-:W-:Y:S01]  /*95f0*/  IMAD R138, R2.reuse, R17, R138 ;  /* 0x00000011028a7224 */ /* 0x040fe200078e028a */
[C---:B------:R-:W-:Y:S01]  /*9600*/  ISETP.GT.U32.AND P2, PT, R2.reuse, R105, PT ;  /* 0x000000690200720c */ /* 0x040fe20003f44070 */
[--C-:B------:R-:W-:Y:S01]  /*9610*/  @!P5 IMAD.IADD R75, R75, 0x1, -R2.reuse ;  /* 0x000000014b4bd824 */ /* 0x100fe200078e0a02 */
[----:B------:R-:W-:Y:S01]  /*9620*/  @!P4 IADD3 R45, -R45, RZ, RZ ;  /* 0x000000ff2d2dc210 */ /* 0x000fe20007ffe1ff */
[----:B------:R-:W-:Y:S01]  /*9630*/  IMAD.HI.U32 R16, R3, R169, RZ ;  /* 0x000000a903107227 */ /* 0x000fe200078e00ff */
[C---:B------:R-:W-:Y:S02]  /*9640*/  ISETP.GT.U32.AND P4, PT, R2.reuse, R138, PT ;  /* 0x0000008a0200720c */ /* 0x040fe40003f84070 */
[----:B------:R-:W-:Y:S01]  /*9650*/  ISETP.GT.U32.AND P5, PT, R2, R75, PT ;  /* 0x0000004b0200720c */ /* 0x000fe20003fa4070 */
[----:B------:R-:W-:Y:S01]  /*9660*/  @!P1 IMAD.IADD R15, R15, 0x1, -R2 ;  /* 0x000000010f0f9824 */ /* 0x000fe200078e0a02 */
[----:B------:R-:W-:Y:S01]  /*9670*/  ISETP.GE.AND P1, PT, R18, RZ, PT ;  /* 0x000000ff1200720c */ /* 0x000fe20003f26270 */
[----:B------:R-:W-:Y:S01]  /*9680*/  IMAD.MOV R16, RZ, RZ, -R16 ;  /* 0x000000ffff107224 */ /* 0x000fe200078e0a10 */
[C---:B------:R-:W-:Y:S01]  /*9690*/  IADD3 R18, R252.reuse, 0xc8, RZ ;  /* 0x000000c8fc127810 */ /* 0x040fe20007ffe0ff */
[----:B------:R-:W-:Y:S01]  /*96a0*/  VIADD R20, R252, 0xc9 ;  /* 0x000000c9fc147836 */ /* 0x000fe20000000000 */
[----:B------:R-:W-:Y:S01]  /*96b0*/  @!P6 IADD3 R15, -R15, RZ, RZ ;  /* 0x000000ff0f0fe210 */ /* 0x000fe20007ffe1ff */
[--C-:B------:R-:W-:Y:S01]  /*96c0*/  @!P2 IMAD.IADD R105, R105, 0x1, -R2.reuse ;  /* 0x000000016969a824 */ /* 0x100fe200078e0a02 */
[----:B------:R-:W-:Y:S01]  /*96d0*/  IABS R239, R18 ;  /* 0x0000001200ef7213 */ /* 0x000fe20000000000 */
[----:B------:R-:W-:Y:S01]  /*96e0*/  IMAD R169, R2, R16, R169 ;  /* 0x0000001002a97224 */ /* 0x000fe200078e02a9 */
[----:B------:R-:W-:Y:S01]  /*96f0*/  IABS R230, R20 ;  /* 0x0000001400e67213 */ /* 0x000fe20000000000 */
[----:B------:R-:W-:Y:S01]  /*9700*/  @!P4 IMAD.IADD R138, R138, 0x1, -R2 ;  /* 0x000000018a8ac824 */ /* 0x000fe200078e0a02 */
[----:B------:R-:W-:Y:S01]  /*9710*/  ISETP.GT.U32.AND P2, PT, R2, R105, PT ;  /* 0x000000690200720c */ /* 0x000fe20003f44070 */
[----:B------:R-:W-:Y:S01]  /*9720*/  IMAD.HI.U32 R16, R3, R239, RZ ;  /* 0x000000ef03107227 */ /* 0x000fe200078e00ff */
[----:B------:R-:W-:-:S02]  /*9730*/  @!P5 IADD3 R75, R75, -R2, RZ ;  /* 0x800000024b4bd210 */ /* 0x000fc40007ffe0ff */
[C---:B------:R-:W-:Y:S01]  /*9740*/  ISETP.GT.U32.AND P5, PT, R2.reuse, R169, PT ;  /* 0x000000a90200720c */ /* 0x040fe20003fa4070 */
[----:B------:R-:W-:Y:S01]  /*9750*/  IMAD.HI.U32 R17, R3, R230, RZ ;  /* 0x000000e603117227 */ /* 0x000fe200078e00ff */
[----:B------:R-:W-:Y:S02]  /*9760*/  ISETP.GT.U32.AND P4, PT, R2, R138, PT ;  /* 0x0000008a0200720c */ /* 0x000fe40003f84070 */
[----:B------:R-:W-:Y:S01]  /*9770*/  IADD3 R16, -R16, RZ, RZ ;  /* 0x000000ff10107210 */ /* 0x000fe20007ffe1ff */
[----:B------:R-:W-:Y:S01]  /*9780*/  VIADD R21, R252, 0xca ;  /* 0x000000cafc157836 */ /* 0x000fe20000000000 */
[----:B------:R-:W-:Y:S01]  /*9790*/  ISETP.GE.AND P6, PT, R19, RZ, PT ;  /* 0x000000ff1300720c */ /* 0x000fe20003fc6270 */
[----:B------:R-:W-:Y:S02]  /*97a0*/  IMAD.MOV R17, RZ, RZ, -R17 ;  /* 0x000000ffff117224 */ /* 0x000fe400078e0a11 */
[----:B------:R-:W-:Y:S01]  /*97b0*/  IMAD R239, R2, R16, R239 ;  /* 0x0000001002ef7224 */ /* 0x000fe200078e02ef */
[----:B------:R-:W-:Y:S01]  /*97c0*/  IABS R19, R21 ;  /* 0x0000001500137213 */ /* 0x000fe20000000000 */
[----:B------:R-:W-:Y:S01]  /*97d0*/  @!P2 IMAD.IADD R105, R105, 0x1, -R2 ;  /* 0x000000016969a824 */ /* 0x000fe200078e0a02 */
[----:B------:R-:W-:Y:S01]  /*97e0*/  ISETP.GE.AND P2, PT, R20, RZ, PT ;  /* 0x000000ff1400720c */ /* 0x000fe20003f46270 */
[----:B------:R-:W-:Y:S01]  /*97f0*/  IMAD R230, R2, R17, R230 ;  /* 0x0000001102e67224 */ /* 0x000fe200078e02e6 */
[----:B------:R-:W-:Y:S01]  /*9800*/  @!P5 IADD3 R169, R169, -R2, RZ ;  /* 0x80000002a9a9d210 */ /* 0x000fe20007ffe0ff */
[----:B------:R-:W-:Y:S01]  /*9810*/  @!P4 IMAD.IADD R138, R138, 0x1, -R2 ;  /* 0x000000018a8ac824 */ /* 0x000fe200078e0a02 */
[----:B------:R-:W-:Y:S01]  /*9820*/  ISETP.GT.U32.AND P4, PT, R2, R239, PT ;  /* 0x000000ef0200720c */ /* 0x000fe20003f84070 */
[----:B------:R-:W-:Y:S01]  /*9830*/  @!P0 IMAD.MOV R75, RZ, RZ, -R75 ;  /* 0x000000ffff4b8224 */ /* 0x000fe200078e0a4b */
[----:B------:R-:W-:Y:S01]  /*9840*/  ISETP.GE.AND P0, PT, R18, RZ, PT ;  /* 0x000000ff1200720c */ /* 0x000fe20003f06270 */
[----:B------:R-:W-:Y:S01]  /*9850*/  @!P3 IMAD.MOV R105, RZ, RZ, -R105 ;  /* 0x000000ffff69b224 */ /* 0x000fe200078e0a69 */
[C---:B------:R-:W-:Y:S01]  /*9860*/  ISETP.GT.U32.AND P5, PT, R2.reuse, R169, PT ;  /* 0x000000a90200720c */ /* 0x040fe20003fa4070 */
[----:B------:R-:W-:Y:S01]  /*9870*/  IMAD.HI.U32 R18, R3, R19, RZ ;  /* 0x0000001303127227 */ /* 0x000fe200078e00ff */
[----:B------:R-:W-:-:S02]  /*9880*/  ISETP.GT.U32.AND P3, PT, R2, R230, PT ;  /* 0x000000e60200720c */ /* 0x000fc40003f64070 */
[C---:B------:R-:W-:Y:S01]  /*9890*/  IADD3 R17, R252.reuse, 0xcb, RZ ;  /* 0x000000cbfc117810 */ /* 0x040fe20007ffe0ff */
[----:B------:R-:W-:Y:S01]  /*98a0*/  IMAD.MOV R18, RZ, RZ, -R18 ;  /* 0x000000ffff127224 */ /* 0x000fe200078e0a12 */
[----:B------:R-:W-:Y:S01]  /*98b0*/  IADD3 R20, R252, 0xcd, RZ ;  /* 0x000000cdfc147810 */ /* 0x000fe20007ffe0ff */
[----:B------:R-:W-:Y:S01]  /*98c0*/  @!P1 IMAD.MOV R138, RZ, RZ, -R138 ;  /* 0x000000ffff8a9224 */ /* 0x000fe200078e0a8a */
[----:B------:R-:W-:Y:S01]  /*98d0*/  IABS R46, R17 ;  /* 0x00000011002e7213 */ /* 0x000fe20000000000 */
[----:B------:R-:W-:Y:S01]  /*98e0*/  IMAD R16, R2, R18, R19 ;  /* 0x0000001202107224 */ /* 0x000fe200078e0213 */
[----:B------:R-:W-:Y:S01]  /*98f0*/  IADD3 R19, R252, 0xcc, RZ ;  /* 0x000000ccfc137810 */ /* 0x000fe20007ffe0ff */
[--C-:B------:R-:W-:Y:S01]  /*9900*/  @!P4 IMAD.IADD R239, R239, 0x1, -R2.reuse ;  /* 0x00000001efefc824 */ /* 0x100fe200078e0a02 */
[----:B------:R-:W-:Y:S01]  /*9910*/  ISETP.GE.AND P4, PT, R17, RZ, PT ;  /* 0x000000ff1100720c */ /* 0x000fe20003f86270 */
[--C-:B------:R-:W-:Y:S01]  /*9920*/  @!P5 IMAD.IADD R169, R169, 0x1, -R2.reuse ;  /* 0x00000001a9a9d824 */ /* 0x100fe200078e0a02 */
[----:B------:R-:W-:Y:S01]  /*9930*/  IABS R76, R19 ;  /* 0x00000013004c7213 */ /* 0x000fe20000000000 */
[----:B------:R-:W-:Y:S01]  /*9940*/  @!P3 IMAD.IADD R230, R230, 0x1, -R2 ;  /* 0x00000001e6e6b824 */ /* 0x000fe200078e0a02 */
[----:B------:R-:W-:Y:S01]  /*9950*/  ISETP.GT.U32.AND P5, PT, R2, R16, PT ;  /* 0x000000100200720c */ /* 0x000fe20003fa4070 */
[----:B------:R-:W-:Y:S01]  /*9960*/  IMAD.HI.U32 R17, R3, R46, RZ ;  /* 0x0000002e03117227 */ /* 0x000fe200078e00ff */
[----:B------:R-:W-:-:S02]  /*9970*/  ISETP.GE.AND P1, PT, R21, RZ, PT ;  /* 0x000000ff1500720c */ /* 0x000fc40003f26270 */
[----:B------:R-:W-:Y:S01]  /*9980*/  IABS R106, R20 ;  /* 0x00000014006a7213 */ /* 0x000fe20000000000 */
[----:B------:R-:W-:Y:S01]  /*9990*/  @!P6 IMAD.MOV R169, RZ, RZ, -R169 ;  /* 0x000000ffffa9e224 */ /* 0x000fe200078e0aa9 */
[C---:B------:R-:W-:Y:S01]  /*99a0*/  ISETP.GT.U32.AND P6, PT, R2.reuse, R230, PT ;  /* 0x000000e60200720c */ /* 0x040fe20003fc4070 */
[----:B------:R-:W-:Y:S01]  /*99b0*/  IMAD.MOV R17, RZ, RZ, -R17 ;  /* 0x000000ffff117224 */ /* 0x000fe200078e0a11 */
[----:B------:R-:W-:Y:S01]  /*99c0*/  ISETP.GT.U32.AND P3, PT, R2, R239, PT ;  /* 0x000000ef0200720c */ /* 0x000fe20003f64070 */
[----:B------:R-:W-:Y:S01]  /*99d0*/  IMAD.HI.U32 R18, R3, R76, RZ ;  /* 0x0000004c03127227 */ /* 0x000fe200078e00ff */
[----:B------:R-:W-:-:S03]  /*99e0*/  IADD3 R21, R252, 0xce, RZ ;  /* 0x000000cefc157810 */ /* 0x000fc60007ffe0ff */
[----:B------:R-:W-:Y:S01]  /*99f0*/  IMAD R46, R2, R17, R46 ;  /* 0x00000011022e7224 */ /* 0x000fe200078e022e */
[----:B------:R-:W-:Y:S01]  /*9a00*/  @!P5 IADD3 R16, R16, -R2, RZ ;  /* 0x800000021010d210 */ /* 0x000fe20007ffe0ff */
[----:B------:R-:W-:Y:S01]  /*9a10*/  IMAD.MOV R17, RZ, RZ, -R18 ;  /* 0x000000ffff117224 */ /* 0x000fe200078e0a12 */
[----:B------:R-:W-:Y:S01]  /*9a20*/  IABS R139, R21 ;  /* 0x00000015008b7213 */ /* 0x000fe20000000000 */
[C---:B------:R-:W-:Y:S01]  /*9a30*/  IMAD.HI.U32 R18, R3.reuse, R170, RZ ;  /* 0x000000aa03127227 */ /* 0x040fe200078e00ff */
[----:B------:R-:W-:Y:S02]  /*9a40*/  ISETP.GT.U32.AND P5, PT, R2, R16, PT ;  /* 0x000000100200720c */ /* 0x000fe40003fa4070 */
[----:B------:R-:W-:Y:S01]  /*9a50*/  @!P6 IADD3 R230, R230, -R2, RZ ;  /* 0x80000002e6e6e210 */ /* 0x000fe20007ffe0ff */
[----:B------:R-:W-:Y:S02]  /*9a60*/  IMAD R76, R2, R17, R76 ;  /* 0x00000011024c7224 */ /* 0x000fe400078e024c */
[----:B------:R-:W-:-:S03]  /*9a70*/  IMAD.HI.U32 R17, R3, R106, RZ ;  /* 0x0000006a03117227 */ /* 0x000fc600078e00ff */
[C---:B------:R-:W-:Y:S01]  /*9a80*/  ISETP.GT.U32.AND P6, PT, R2.reuse, R76, PT ;  /* 0x0000004c0200720c */ /* 0x040fe20003fc4070 */
[----:B------:R-:W-:Y:S01]  /*9a90*/  @!P3 IMAD.IADD R239, R239, 0x1, -R2 ;  /* 0x00000001efefb824 */ /* 0x000fe200078e0a02 */
[----:B------:R-:W-:Y:S01]  /*9aa0*/  ISETP.GT.U32.AND P3, PT, R2, R46, PT ;  /* 0x0000002e0200720c */ /* 0x000fe20003f64070 */
[----:B------:R-:W-:Y:S02]  /*9ab0*/  @!P2 IMAD.MOV R230, RZ, RZ, -R230 ;  /* 0x000000ffffe6a224 */ /* 0x000fe400078e0ae6 */
[----:B------:R-:W-:Y:S01]  /*9ac0*/  @!P5 IMAD.IADD R16, R16, 0x1, -R2 ;  /* 0x000000011010d824 */ /* 0x000fe200078e0a02 */
[----:B------:R-:W-:Y:S01]  /*9ad0*/  ISETP.GE.AND P5, PT, R19, RZ, PT ;  /* 0x000000ff1300720c */ /* 0x000fe20003fa6270 */
[----:B------:R-:W-:Y:S02]  /*9ae0*/  IMAD.MOV R19, RZ, RZ, -R17 ;  /* 0x000000ffff137224 */ /* 0x000fe400078e0a11 */
[----:B------:R-:W-:Y:S01]  /*9af0*/  IMAD.HI.U32 R17, R3, R139, RZ ;  /* 0x0000008b03117227 */ /* 0x000fe200078e00ff */
[----:B------:R-:W-:-:S02]  /*9b00*/  @!P1 IADD3 R16, -R16, RZ, RZ ;  /* 0x000000ff10109210 */ /* 0x000fc40007ffe1ff */
[----:B------:R-:W-:Y:S01]  /*9b10*/  ISETP.GE.AND P1, PT, R21, RZ, PT ;  /* 0x000000ff1500720c */ /* 0x000fe20003f26270 */
[----:B------:R-:W-:Y:S01]  /*9b20*/  @!P6 IMAD.IADD R76, R76, 0x1, -R2 ;  /* 0x000000014c4ce824 */ /* 0x000fe200078e0a02 */
[----:B------:R-:W-:Y:S01]  /*9b30*/  IADD3 R17, -R17, RZ, RZ ;  /* 0x000000ff11117210 */ /* 0x000fe20007ffe1ff */
[----:B------:R-:W-:Y:S01]  /*9b40*/  IMAD R106, R2, R19, R106 ;  /* 0x00000013026a7224 */ /* 0x000fe200078e026a */
[----:B------:R-:W-:Y:S01]  /*9b50*/  @!P3 IADD3 R46, R46, -R2, RZ ;  /* 0x800000022e2eb210 */ /* 0x000fe20007ffe0ff */
[----:B------:R-:W-:Y:S01]  /*9b60*/  IMAD.MOV R19, RZ, RZ, -R18 ;  /* 0x000000ffff137224 */ /* 0x000fe200078e0a12 */
[C---:B------:R-:W-:Y:S01]  /*9b70*/  ISETP.GT.U32.AND P6, PT, R2.reuse, R76, PT ;  /* 0x0000004c0200720c */ /* 0x040fe20003fc4070 */
[C---:B------:R-:W-:Y:S01]  /*9b80*/  IMAD R139, R2.reuse, R17, R139 ;  /* 0x00000011028b7224 */ /* 0x040fe200078e028b */
[C---:B------:R-:W-:Y:S01]  /*9b90*/  ISETP.GT.U32.AND P2, PT, R2.reuse, R106, PT ;  /* 0x0000006a0200720c */ /* 0x040fe20003f44070 */
[----:B------:R-:W-:Y:S01]  /*9ba0*/  @!P0 IMAD.MOV R239, RZ, RZ, -R239 ;  /* 0x000000ffffef8224 */ /* 0x000fe200078e0aef */
[C---:B------:R-:W-:Y:S01]  /*9bb0*/  ISETP.GT.U32.AND P0, PT, R2.reuse, R46, PT ;  /* 0x0000002e0200720c */ /* 0x040fe20003f04070 */
[----:B------:R-:W-:Y:S01]  /*9bc0*/  IMAD R170, R2, R19, R170 ;  /* 0x0000001302aa7224 */ /* 0x000fe200078e02aa */
[----:B------:R-:W-:Y:S01]  /*9bd0*/  ISETP.GE.AND P3, PT, R20, RZ, PT ;  /* 0x000000ff1400720c */ /* 0x000fe20003f66270 */
[C---:B------:R-:W-:Y:S01]  /*9be0*/  VIADD R19, R252.reuse, 0xd0 ;  /* 0x000000d0fc137836 */ /* 0x040fe20000000000 */
[C---:B------:R-:W-:Y:S01]  /*9bf0*/  IADD3 R20, R252.reuse, 0xd1, RZ ;  /* 0x000000d1fc147810 */ /* 0x040fe20007ffe0ff */
[----:B------:R-:W-:-:S03]  /*9c00*/  VIADD R21, R252, 0xd2 ;  /* 0x000000d2fc157836 */ /* 0x000fc60000000000 */
[----:B------:R-:W-:Y:S01]  /*9c10*/  IABS R201, R19 ;  /* 0x0000001300c97213 */ /* 0x000fe20000000000 */
[--C-:B------:R-:W-:Y:S01]  /*9c20*/  @!P6 IMAD.IADD R76, R76, 0x1, -R2.reuse ;  /* 0x000000014c4ce824 */ /* 0x100fe200078e0a02 */
[----:B------:R-:W-:Y:S02]  /*9c30*/  ISETP.GT.U32.AND P6, PT, R2, R139, PT ;  /* 0x0000008b0200720c */ /* 0x000fe40003fc4070 */
[----:B------:R-:W-:Y:S01]  /*9c40*/  @!P2 IADD3 R106, R106, -R2, RZ ;  /* 0x800000026a6aa210 */ /* 0x000fe20007ffe0ff */
[----:B------:R-:W-:Y:S01]  /*9c50*/  IMAD.HI.U32 R17, R3, R201, RZ ;  /* 0x000000c903117227 */ /* 0x000fe200078e00ff */
[----:B------:R-:W-:Y:S02]  /*9c60*/  @!P5 IADD3 R76, -R76, RZ, RZ ;  /* 0x000000ff4c4cd210 */ /* 0x000fe40007ffe1ff */
[----:B------:R-:W-:Y:S01]  /*9c70*/  ISETP.GT.U32.AND P2, PT, R2, R170, PT ;  /* 0x000000aa0200720c */ /* 0x000fe20003f44070 */
[----:B------:R-:W-:Y:S01]  /*9c80*/  @!P0 IMAD.IADD R46, R46, 0x1, -R2 ;  /* 0x000000012e2e8824 */ /* 0x000fe200078e0a02 */
[----:B------:R-:W-:Y:S01]  /*9c90*/  IABS R231, R20 ;  /* 0x0000001400e77213 */ /* 0x000fe20000000000 */
[----:B------:R-:W-:Y:S01]  /*9ca0*/  IMAD.MOV R17, RZ, RZ, -R17 ;  /* 0x000000ffff117224 */ /* 0x000fe200078e0a11 */
[----:B------:R-:W-:Y:S01]  /*9cb0*/  ISETP.GE.AND P0, PT, R22, RZ, PT ;  /* 0x000000ff1600720c */ /* 0x000fe20003f06270 */
[----:B------:R-:W-:Y:S01]  /*9cc0*/  @!P4 IMAD.MOV R46, RZ, RZ, -R46 ;  /* 0x000000ffff2ec224 */ /* 0x000fe200078e0a2e */
[C---:B------:R-:W-:Y:S01]  /*9cd0*/  ISETP.GT.U32.AND P4, PT, R2.reuse, R106, PT ;  /* 0x0000006a0200720c */ /* 0x040fe20003f84070 */
[----:B------:R-:W-:Y:S01]  /*9ce0*/  @!P6 IMAD.IADD R139, R139, 0x1, -R2 ;  /* 0x000000018b8be824 */ /* 0x000fe200078e0a02 */
[----:B------:R-:W-:Y:S01]  /*9cf0*/  ISETP.GE.AND P6, PT, R19, RZ, PT ;  /* 0x000000ff1300720c */ /* 0x000fe20003fc6270 */
[C---:B------:R-:W-:Y:S01]  /*9d00*/  IMAD R201, R2.reuse, R17, R201 ;  /* 0x0000001102c97224 */ /* 0x040fe200078e02c9 */
[----:B------:R-:W-:Y:S01]  /*9d10*/  IABS R19, R21 ;  /* 0x0000001500137213 */ /* 0x000fe20000000000 */
[----:B------:R-:W-:Y:S01]  /*9d20*/  IMAD.HI.U32 R18, R3, R231, RZ ;  /* 0x000000e703127227 */ /* 0x000fe200078e00ff */
[----:B------:R-:W-:-:S03]  /*9d30*/  ISETP.GT.U32.AND P5, PT, R2, R139, PT ;  /* 0x0000008b0200720c */ /* 0x000fc60003fa4070 */
[----:B------:R-:W-:Y:S02]  /*9d40*/  @!P2 IMAD.IADD R170, R170, 0x1, -R2 ;  /* 0x00000001aaaaa824 */ /* 0x000fe400078e0a02 */
[----:B------:R-:W-:Y:S02]  /*9d50*/  IMAD.MOV R18, RZ, RZ, -R18 ;  /* 0x000000ffff127224 */ /* 0x000fe400078e0a12 */
[----:B------:R-:W-:Y:S01]  /*9d60*/  @!P4 IADD3 R106, R106, -R2, RZ ;  /* 0x800000026a6ac210 */ /* 0x000fe20007ffe0ff */
[----:B------:R-:W-:Y:S01]  /*9d70*/  IMAD.HI.U32 R17, R3, R19, RZ ;  /* 0x0000001303117227 */ /* 0x000fe200078e00ff */
[----:B------:R-:W-:Y:S02]  /*9d80*/  ISETP.GT.U32.AND P2, PT, R2, R170, PT ;  /* 0x000000aa0200720c */ /* 0x000fe40003f44070 */
[----:B------:R-:W-:Y:S01]  /*9d90*/  ISETP.GE.AND P4, PT, R20, RZ, PT ;  /* 0x000000ff1400720c */ /* 0x000fe20003f86270 */
[----:B------:R-:W-:Y:S01]  /*9da0*/  IMAD R231, R2, R18, R231 ;  /* 0x0000001202e77224 */ /* 0x000fe200078e02e7 */
[----:B------:R-:W-:Y:S01]  /*9db0*/  @!P5 IADD3 R139, R139, -R2, RZ ;  /* 0x800000028b8bd210 */ /* 0x000fe20007ffe0ff */
[----:B------:R-:W-:Y:S01]  /*9dc0*/  VIADD R18, R252, 0xd3 ;  /* 0x000000d3fc127836 */ /* 0x000fe20000000000 */
[C---:B------:R-:W-:Y:S01]  /*9dd0*/  ISETP.GT.U32.AND P5, PT, R2.reuse, R201, PT ;  /* 0x000000c90200720c */ /* 0x040fe20003fa4070 */
[----:B------:R-:W-:Y:S01]  /*9de0*/  @!P3 IMAD.MOV R106, RZ, RZ, -R106 ;  /* 0x000000ffff6ab224 */ /* 0x000fe200078e0a6a */
[----:B------:R-:W-:Y:S01]  /*9df0*/  ISETP.GT.U32.AND P3, PT, R2, R231, PT ;  /* 0x000000e70200720c */ /* 0x000fe20003f64070 */
[----:B------:R-:W-:Y:S01]  /*9e00*/  IMAD.MOV R17, RZ, RZ, -R17 ;  /* 0x000000ffff117224 */ /* 0x000fe200078e0a11 */
[----:B------:R-:W-:Y:S01]  /*9e10*/  IABS R47, R18 ;  /* 0x00000012002f7213 */ /* 0x000fe20000000000 */
[----:B------:R-:W-:Y:S01]  /*9e20*/  VIADD R22, R252, 0xd4 ;  /* 0x000000d4fc167836 */ /* 0x000fe20000000000 */
[----:B------:R-:W-:Y:S01]  /*9e30*/  @!P1 IADD3 R139, -R139, RZ, RZ ;  /* 0x000000ff8b8b9210 */ /* 0x000fe20007ffe1ff */
[----:B------:R-:W-:Y:S01]  /*9e40*/  @!P2 IMAD.IADD R170, R170, 0x1, -R2 ;  /* 0x00000001aaaaa824 */ /* 0x000fe200078e0a02 */
[----:B------:R-:W-:Y:S01]  /*9e50*/  ISETP.GE.AND P2, PT, R18, RZ, PT ;  /* 0x000000ff1200720c */ /* 0x000fe20003f46270 */
[----:B------:R-:W-:Y:S01]  /*9e60*/  IMAD.HI.U32 R18, R3, R47, RZ ;  /* 0x0000002f03127227 */ /* 0x000fe200078e00ff */
[----:B------:R-:W-:-:S02]  /*9e70*/  IABS R77, R22 ;  /* 0x00000016004d7213 */ /* 0x000fc40000000000 */
[----:B------:R-:W-:Y:S01]  /*9e80*/  ISETP.GE.AND P1, PT, R21, RZ, PT ;  /* 0x000000ff1500720c */ /* 0x000fe20003f26270 */
[----:B------:R-:W-:Y:S01]  /*9e90*/  IMAD R17, R2, R17, R19 ;  /* 0x0000001102117224 */ /* 0x000fe200078e0213 */
[----:B------:R-:W-:Y:S01]  /*9ea0*/  @!P5 IADD3 R201, R201, -R2, RZ ;  /* 0x80000002c9c9d210 */ /* 0x000fe20007ffe0ff */
[----:B------:R-:W-:Y:S01]  /*9eb0*/  @!P3 IMAD.IADD R231, R231, 0x1, -R2 ;  /* 0x00000001e7e7b824 */ /* 0x000fe200078e0a02 */
[----:B------:R-:W-:Y:S01]  /*9ec0*/  IADD3 R18, -R18, RZ, RZ ;  /* 0x000000ff12127210 */ /* 0x000fe20007ffe1ff */
[----:B------:R-:W-:Y:S01]  /*9ed0*/  VIADD R20, R252, 0xd5 ;  /* 0x000000d5fc147836 */ /* 0x000fe20000000000 */
[C---:B------:R-:W-:Y:S01]  /*9ee0*/  ISETP.GT.U32.AND P5, PT, R2.reuse, R201, PT ;  /* 0x000000c90200720c */ /* 0x040fe20003fa4070 */
[----:B------:R-:W-:Y:S01]  /*9ef0*/  @!P0 IMAD.MOV R170, RZ, RZ, -R170 ;  /* 0x000000ffffaa8224 */ /* 0x000fe200078e0aaa */
[C---:B------:R-:W-:Y:S01]  /*9f00*/  ISETP.GT.U32.AND P3, PT, R2.reuse, R231, PT ;  /* 0x000000e70200720c */ /* 0x040fe20003f64070 */
[----:B------:R-:W-:Y:S01]  /*9f10*/  IMAD R47, R2, R18, R47 ;  /* 0x00000012022f7224 */ /* 0x000fe200078e022f */
[----:B------:R-:W-:Y:S01]  /*9f20*/  IABS R107, R20 ;  /* 0x00000014006b7213 */ /* 0x000fe20000000000 */
[----:B------:R-:W-:-:S04]  /*9f30*/  IMAD.HI.U32 R18, R3, R77, RZ ;  /* 0x0000004d03127227 */ /* 0x000fc800078e00ff */
[----:B------:R-:W-:Y:S02]  /*9f40*/  IMAD.MOV R18, RZ, RZ, -R18 ;  /* 0x000000ffff127224 */ /* 0x000fe400078e0a12 */
[----:B------:R-:W-:Y:S02]  /*9f50*/  IMAD.HI.U32 R19, R3, R107, RZ ;  /* 0x0000006b03137227 */ /* 0x000fe400078e00ff */
[----:B------:R-:W-:Y:S02]  /*9f60*/  @!P5 IADD3 R201, R201, -R2, RZ ;  /* 0x80000002c9c9d210 */ /* 0x000fe40007ffe0ff */
[C---:B------:R-:W-:Y:S01]  /*9f70*/  ISETP.GT.U32.AND P5, PT, R2.reuse, R17, PT ;  /* 0x000000110200720c */ /* 0x040fe20003fa4070 */
[C---:B------:R-:W-:Y:S01]  /*9f80*/  IMAD R77, R2.reuse, R18, R77 ;  /* 0x00000012024d7224 */ /* 0x040fe200078e024d */
[----:B------:R-:W-:Y:S01]  /*9f90*/  @!P3 IADD3 R231, R231, -R2, RZ ;  /* 0x80000002e7e7b210 */ /* 0x000fe20007ffe0ff */
[----:B------:R-:W-:Y:S01]  /*9fa0*/  IMAD.MOV R19, RZ, RZ, -R19 ;  /* 0x000000ffff137224 */ /* 0x000fe200078e0a13 */
[----:B------:R-:W-:Y:S01]  /*9fb0*/  ISETP.GT.U32.AND P3, PT, R2, R47, PT ;  /* 0x0000002f0200720c */ /* 0x000fe20003f64070 */
[----:B------:R-:W-:Y:S01]  /*9fc0*/  IMAD.HI.U32 R18, R3, R140, RZ ;  /* 0x0000008c03127227 */ /* 0x000fe200078e00ff */
[----:B------:R-:W-:-:S03]  /*9fd0*/  @!P4 IADD3 R231, -R231, RZ, RZ ;  /* 0x000000ffe7e7c210 */ /* 0x000fc60007ffe1ff */
[----:B------:R-:W-:Y:S02]  /*9fe0*/  IMAD R107, R2, R19, R107 ;  /* 0x00000013026b7224 */ /* 0x000fe400078e026b */
[----:B------:R-:W-:-:S04]  /*9ff0*/  IMAD.HI.U32 R19, R3, R171, RZ ;  /* 0x000000ab03137227 */ /* 0x000fc800078e00ff */
[----:B------:R-:W-:Y:S01]  /*a000*/  @!P5 IMAD.IADD R17, R17, 0x1, -R2 ;  /* 0x000000011111d824 */ /* 0x000fe200078e0a02 */
[C---:B------:R-:W-:Y:S01]  /*a010*/  ISETP.GT.U32.AND P5, PT, R2.reuse, R77, PT ;  /* 0x0000004d0200720c */ /* 0x040fe20003fa4070 */
[----:B------:R-:W-:Y:S01]  /*a020*/  IMAD.MOV R21, RZ, RZ, -R18 ;  /* 0x000000ffff157224 */ /* 0x000fe200078e0a12 */
[----:B------:R-:W-:Y:S01]  /*a030*/  @!P3 IADD3 R47, R47, -R2, RZ ;  /* 0x800000022f2fb210 */ /* 0x000fe20007ffe0ff */
[----:B------:R-:W-:Y:S01]  /*a040*/  IMAD.MOV R19, RZ, RZ, -R19 ;  /* 0x000000ffff137224 */ /* 0x000fe200078e0a13 */
[C---:B------:R-:W-:Y:S01]  /*a050*/  ISETP.GT.U32.AND P3, PT, R2.reuse, R107, PT ;  /* 0x0000006b0200720c */ /* 0x040fe20003f64070 */
[----:B------:R-:W-:Y:S01]  /*a060*/  IMAD.HI.U32 R18, R3, R202, RZ ;  /* 0x000000ca03127227 */ /* 0x000fe200078e00ff */
[----:B------:R-:W-:-:S03]  /*a070*/  ISETP.GT.U32.AND P0, PT, R2, R47, PT ;  /* 0x0000002f0200720c */ /* 0x000fc60003f04070 */
[----:B------:R-:W-:Y:S02]  /*a080*/  @!P6 IMAD.MOV R201, RZ, RZ, -R201 ;  /* 0x000000ffffc9e224 */ /* 0x000fe400078e0ac9 */
[----:B------:R-:W-:Y:S01]  /*a090*/  IMAD R171, R2, R19, R171 ;  /* 0x0000001302ab7224 */ /* 0x000fe200078e02ab */
[----:B------:R-:W-:Y:S01]  /*a0a0*/  IADD3 R19, -R18, RZ, RZ ;  /* 0x000000ff12137210 */ /* 0x000fe20007ffe1ff */
[----:B------:R-:W-:Y:S01]  /*a0b0*/  @!P5 IMAD.IADD R77, R77, 0x1, -R2 ;  /* 0x000000014d4dd824 */ /* 0x000fe200078e0a02 */
[C---:B------:R-:W-:Y:S01]  /*a0c0*/  ISETP.GT.U32.AND P5, PT, R2.reuse, R17, PT ;  /* 0x000000110200720c */ /* 0x040fe20003fa4070 */
[----:B------:R-:W-:Y:S01]  /*a0d0*/  IMAD R140, R2, R21, R140 ;  /* 0x00000015028c7224 */ /* 0x000fe200078e028c */
[----:B------:R-:W-:Y:S01]  /*a0e0*/  IADD3 R21, R252, 0xda, RZ ;  /* 0x000000dafc157810 */ /* 0x000fe20007ffe0ff */
[----:B------:R-:W-:Y:S01]  /*a0f0*/  @!P3 IMAD.IADD R107, R107, 0x1, -R2 ;  /* 0x000000016b6bb824 */ /* 0x000fe200078e0a02 */
[C---:B------:R-:W-:Y:S01]  /*a100*/  ISETP.GT.U32.AND P6, PT, R2.reuse, R77, PT ;  /* 0x0000004d0200720c */ /* 0x040fe20003fc4070 */
[C---:B------:R-:W-:Y:S01]  /*a110*/  IMAD R202, R2.reuse, R19, R202 ;  /* 0x0000001302ca7224 */ /* 0x040fe200078e02ca */
[C---:B------:R-:W-:Y:S01]  /*a120*/  ISETP.GT.U32.AND P4, PT, R2.reuse, R140, PT ;  /* 0x0000008c0200720c */ /* 0x040fe20003f84070 */
[----:B------:R-:W-:Y:S01]  /*a130*/  IMAD.HI.U32 R18, R3, R232, RZ ;  /* 0x000000e803127227 */ /* 0x000fe200078e00ff */
[----:B------:R-:W-:-:S03]  /*a140*/  ISETP.GT.U32.AND P3, PT, R2, R107, PT ;  /* 0x0000006b0200720c */ /* 0x000fc60003f64070 */
[--C-:B------:R-:W-:Y:S01]  /*a150*/  @!P0 IMAD.IADD R47, R47, 0x1, -R2.reuse ;  /* 0x000000012f2f8824 */ /* 0x100fe200078e0a02 */
[----:B------:R-:W-:Y:S01]  /*a160*/  IADD3 R19, -R18, RZ, RZ ;  /* 0x000000ff12137210 */ /* 0x000fe20007ffe1ff */
[--C-:B------:R-:W-:Y:S01]  /*a170*/  @!P5 IMAD.IADD R17, R17, 0x1, -R2.reuse ;  /* 0x000000011111d824 */ /* 0x100fe200078e0a02 */
[----:B------:R-:W-:Y:S02]  /*a180*/  ISETP.GE.AND P0, PT, R22, RZ, PT ;  /* 0x000000ff1600720c */ /* 0x000fe40003f06270 */
[----:B------:R-:W-:Y:S01]  /*a190*/  IADD3 R22, R252, 0xdb, RZ ;  /* 0x000000dbfc167810 */ /* 0x000fe20007ffe0ff */
[----:B------:R-:W-:Y:S01]  /*a1a0*/  @!P6 IMAD.IADD R77, R77, 0x1, -R2 ;  /* 0x000000014d4de824 */ /* 0x000fe200078e0a02 */
[C---:B------:R-:W-:Y:S01]  /*a1b0*/  ISETP.GT.U32.AND P6, PT, R2.reuse, R202, PT ;  /* 0x000000ca0200720c */ /* 0x040fe20003fc4070 */
[C---:B------:R-:W-:Y:S01]  /*a1c0*/  IMAD R232, R2.reuse, R19, R232 ;  /* 0x0000001302e87224 */ /* 0x040fe200078e02e8 */
[----:B------:R-:W-:Y:S01]  /*a1d0*/  ISETP.GT.U32.AND P5, PT, R2, R171, PT ;  /* 0x000000ab0200720c */ /* 0x000fe20003fa4070 */
[--C-:B------:R-:W-:Y:S01]  /*a1e0*/  @!P3 IMAD.IADD R107, R107, 0x1, -R2.reuse ;  /* 0x000000016b6bb824 */ /* 0x100fe200078e0a02 */
[----:B------:R-:W-:Y:S01]  /*a1f0*/  ISETP.GE.AND P3, PT, R20, RZ, PT ;  /* 0x000000ff1400720c */ /* 0x000fe20003f66270 */
[----:B------:R-:W-:Y:S01]  /*a200*/  @!P4 IMAD.IADD R140, R140, 0x1, -R2 ;  /* 0x000000018c8cc824 */ /* 0x000fe200078e0a02 */
[----:B------:R-:W-:Y:S01]  /*a210*/  IABS R20, R21 ;  /* 0x0000001500147213 */ /* 0x000fe20000000000 */
[----:B------:R-:W-:Y:S01]  /*a220*/  @!P1 IMAD.MOV R17, RZ, RZ, -R17 ;  /* 0x000000ffff119224 */ /* 0x000fe200078e0a11 */
[----:B------:R-:W-:Y:S01]  /*a230*/  ISETP.GE.AND P4, PT, R48, RZ, PT ;  /* 0x000000ff3000720c */ /* 0x000fe20003f86270 */
[----:B------:R-:W-:Y:S01]  /*a240*/  @!P0 IMAD.MOV R77, RZ, RZ, -R77 ;  /* 0x000000ffff4d8224 */ /* 0x000fe200078e0a4d */
[----:B------:R-:W-:Y:S01]  /*a250*/  ISETP.GT.U32.AND P1, PT, R2, R140, PT ;  /* 0x0000008c0200720c */ /* 0x000fe20003f24070 */
[----:B------:R-:W-:Y:S01]  /*a260*/  IMAD.HI.U32 R18, R3, R20, RZ ;  /* 0x0000001403127227 */ /* 0x000fe200078e00ff */
[----:B------:R-:W-:-:S02]  /*a270*/  IABS R48, R22 ;  /* 0x0000001600307213 */ /* 0x000fc40000000000 */
[----:B------:R-:W-:Y:S01]  /*a280*/  @!P2 IADD3 R47, -R47, RZ, RZ ;  /* 0x000000ff2f2fa210 */ /* 0x000fe20007ffe1ff */
[----:B------:R-:W-:Y:S01]  /*a290*/  @!P6 IMAD.IADD R202, R202, 0x1, -R2 ;  /* 0x00000001cacae824 */ /* 0x000fe200078e0a02 */
[----:B------:R-:W-:Y:S01]  /*a2a0*/  ISETP.GE.AND P0, PT, R51, RZ, PT ;  /* 0x000000ff3300720c */ /* 0x000fe20003f06270 */
[----:B------:R-:W-:Y:S01]  /*a2b0*/  IMAD.MOV R19, RZ, RZ, -R18 ;  /* 0x000000ffff137224 */ /* 0x000fe200078e0a12 */
[----:B------:R-:W-:Y:S01]  /*a2c0*/  @!P3 IADD3 R107, -R107, RZ, RZ ;  /* 0x000000ff6b6bb210 */ /* 0x000fe20007ffe1ff */
[----:B------:R-:W-:Y:S01]  /*a2d0*/  @!P5 IMAD.IADD R171, R171, 0x1, -R2 ;  /* 0x00000001ababd824 */ /* 0x000fe200078e0a02 */
[C---:B------:R-:W-:Y:S01]  /*a2e0*/  ISETP.GT.U32.AND P6, PT, R2.reuse, R202, PT ;  /* 0x000000ca0200720c */ /* 0x040fe20003fc4070 */
[C---:B------:R-:W-:Y:S01]  /*a2f0*/  IMAD R18, R2.reuse, R19, R20 ;  /* 0x0000001302127224 */ /* 0x040fe200078e0214 */
[C---:B------:R-:W-:Y:S01]  /*a300*/  ISETP.GT.U32.AND P3, PT, R2.reuse, R232, PT ;  /* 0x000000e80200720c */ /* 0x040fe20003f64070 */
[----:B------:R-:W-:Y:S01]  /*a310*/  IMAD.HI.U32 R19, R3, R48, RZ ;  /* 0x0000003003137227 */ /* 0x000fe200078e00ff */
[----:B------:R-:W-:-:S02]  /*a320*/  ISETP.GT.U32.AND P2, PT, R2, R171, PT ;  /* 0x000000ab0200720c */ /* 0x000fc40003f44070 */
[----:B------:R-:W-:Y:S01]  /*a330*/  ISETP.GE.AND P5, PT, R49, RZ, PT ;  /* 0x000000ff3100720c */ /* 0x000fe20003fa6270 */
[----:B------:R-:W-:Y:S01]  /*a340*/  @!P1 IMAD.IADD R140, R140, 0x1, -R2 ;  /* 0x000000018c8c9824 */ /* 0x000fe200078e0a02 */
[----:B------:R-:W-:Y:S01]  /*a350*/  ISETP.GE.AND P1, PT, R50, RZ, PT ;  /* 0x000000ff3200720c */ /* 0x000fe20003f26270 */
[----:B------:R-:W-:Y:S01]  /*a360*/  IMAD.MOV R19, RZ, RZ, -R19 ;  /* 0x000000ffff137224 */ /* 0x000fe200078e0a13 */
[----:B------:R-:W-:Y:S01]  /*a370*/  IADD3 R49, R252, 0xde, RZ ;  /* 0x000000defc317810 */ /* 0x000fe20007ffe0ff */
[----:B------:R-:W-:Y:S02]  /*a380*/  @!P4 IMAD.MOV R140, RZ, RZ, -R140 ;  /* 0x000000ffff8cc224 */ /* 0x000fe400078e0a8c */
[----:B------:R-:W-:Y:S01]  /*a390*/  @!P6 IADD3 R202, R202, -R2, RZ ;  /* 0x80000002cacae210 */ /* 0x000fe20007ffe0ff */
[C---:B------:R-:W-:Y:S01]  /*a3a0*/  IMAD R48, R2.reuse, R19, R48 ;  /* 0x0000001302307224 */ /* 0x040fe200078e0230 */
[----:B------:R-:W-:Y:S01]  /*a3b0*/  ISETP.GT.U32.AND P6, PT, R2, R18, PT ;  /* 0x000000120200720c */ /* 0x000fe20003fc4070 */
[----:B------:R-:W-:Y:S01]  /*a3c0*/  IMAD.HI.U32 R19, R3, R78, RZ ;  /* 0x0000004e03137227 */ /* 0x000fe200078e00ff */
[----:B------:R-:W-:-:S02]  /*a3d0*/  @!P3 IADD3 R232, R232, -R2, RZ ;  /* 0x80000002e8e8b210 */ /* 0x000fc40007ffe0ff */
[----:B------:R-:W-:Y:S01]  /*a3e0*/  IABS R141, R49 ;  /* 0x00000031008d7213 */ /* 0x000fe20000000000 */
[----:B------:R-:W-:Y:S01]  /*a3f0*/  VIADD R50, R252, 0xdd ;  /* 0x000000ddfc327836 */ /* 0x000fe20000000000 */
[----:B------:R-:W-:Y:S01]  /*a400*/  ISETP.GT.U32.AND P4, PT, R2, R232, PT ;  /* 0x000000e80200720c */ /* 0x000fe20003f84070 */
[----:B------:R-:W-:Y:S01]  /*a410*/  VIADD R51, R252, 0xdf ;  /* 0x000000dffc337836 */ /* 0x000fe20000000000 */
[----:B------:R-:W-:Y:S01]  /*a420*/  IADD3 R19, -R19, RZ, RZ ;  /* 0x000000ff13137210 */ /* 0x000fe20007ffe1ff */
[--C-:B------:R-:W-:Y:S01]  /*a430*/  @!P2 IMAD.IADD R171, R171, 0x1, -R2.reuse ;  /* 0x00000001ababa824 */ /* 0x100fe200078e0a02 */
[----:B------:R-:W-:Y:S01]  /*a440*/  IABS R108, R50 ;  /* 0x00000032006c7213 */ /* 0x000fe20000000000 */
[----:B------:R-:W-:Y:S01]  /*a450*/  IMAD.HI.U32 R20, R3, R141, RZ ;  /* 0x0000008d03147227 */ /* 0x000fe200078e00ff */
[----:B------:R-:W-:Y:S02]  /*a460*/  IABS R172, R51 ;  /* 0x0000003300ac7213 */ /* 0x000fe40000000000 */
[----:B------:R-:W-:Y:S01]  /*a470*/  ISETP.GE.AND P2, PT, R21, RZ, PT ;  /* 0x000000ff1500720c */ /* 0x000fe20003f46270 */
[----:B------:R-:W-:Y:S01]  /*a480*/  @!P6 IMAD.IADD R18, R18, 0x1, -R2 ;  /* 0x000000011212e824 */ /* 0x000fe200078e0a02 */
[----:B------:R-:W-:Y:S01]  /*a490*/  ISETP.GE.AND P3, PT, R22, RZ, PT ;  /* 0x000000ff1600720c */ /* 0x000fe20003f66270 */
[----:B------:R-:W-:Y:S01]  /*a4a0*/  IMAD R78, R2, R19, R78 ;  /* 0x00000013024e7224 */ /* 0x000fe200078e024e */
[----:B------:R-:W-:Y:S01]  /*a4b0*/  @!P5 IADD3 R171, -R171, RZ, RZ ;  /* 0x000000ffababd210 */ /* 0x000fe20007ffe1ff */
[----:B------:R-:W-:Y:S01]  /*a4c0*/  @!P4 IMAD.IADD R232, R232, 0x1, -R2 ;  /* 0x00000001e8e8c824 */ /* 0x000fe200078e0a02 */
[C---:B------:R-:W-:Y:S01]  /*a4d0*/  ISETP.GT.U32.AND P6, PT, R2.reuse, R18, PT ;  /* 0x000000120200720c */ /* 0x040fe20003fc4070 */
[----:B------:R-:W-:Y:S01]  /*a4e0*/  IMAD.HI.U32 R19, R3, R108, RZ ;  /* 0x0000006c03137227 */ /* 0x000fe200078e00ff */
[----:B------:R-:W-:-:S03]  /*a4f0*/  ISETP.GT.U32.AND P4, PT, R2, R48, PT ;  /* 0x000000300200720c */ /* 0x000fc60003f84070 */
[----:B------:R-:W-:Y:S02]  /*a500*/  IMAD.MOV R19, RZ, RZ, -R19 ;  /* 0x000000ffff137224 */ /* 0x000fe400078e0a13 */
[----:B------:R-:W-:Y:S02]  /*a510*/  VIADD R22, R252, 0xe0 ;  /* 0x000000e0fc167836 */ /* 0x000fe40000000000 */
[----:B------:R-:W-:-:S03]  /*a520*/  IMAD.HI.U32 R21, R3, R172, RZ ;  /* 0x000000ac03157227 */ /* 0x000fc600078e00ff */
[----:B------:R-:W-:Y:S01]  /*a530*/  IABS R203, R22 ;  /* 0x0000001600cb7213 */ /* 0x000fe20000000000 */
[----:B------:R-:W-:Y:S01]  /*a540*/  IMAD.MOV R20, RZ, RZ, -R20 ;  /* 0x000000ffff147224 */ /* 0x000fe200078e0a14 */
[----:B------:R-:W-:Y:S01]  /*a550*/  @!P6 IADD3 R18, R18, -R2, RZ ;  /* 0x800000021212e210 */ /* 0x000fe20007ffe0ff */
[----:B------:R-:W-:Y:S01]  /*a560*/  @!P4 IMAD.IADD R48, R48, 0x1, -R2 ;  /* 0x000000013030c824 */ /* 0x000fe200078e0a02 */
[C---:B------:R-:W-:Y:S01]  /*a570*/  ISETP.GT.U32.AND P6, PT, R2.reuse, R78, PT ;  /* 0x0000004e0200720c */ /* 0x040fe20003fc4070 */
[C---:B------:R-:W-:Y:S01]  /*a580*/  IMAD R108, R2.reuse, R19, R108 ;  /* 0x00000013026c7224 */ /* 0x040fe200078e026c */
[----:B------:R-:W-:Y:S01]  /*a590*/  IADD3 R21, -R21, RZ, RZ ;  /* 0x000000ff15157210 */ /* 0x000fe20007ffe1ff */
[C---:B------:R-:W-:Y:S01]  /*a5a0*/  IMAD R141, R2.reuse, R20, R141 ;  /* 0x00000014028d7224 */ /* 0x040fe200078e028d */
[----:B------:R-:W-:Y:S01]  /*a5b0*/  ISETP.GT.U32.AND P5, PT, R2, R48, PT ;  /* 0x000000300200720c */ /* 0x000fe20003fa4070 */
[----:B------:R-:W-:Y:S01]  /*a5c0*/  @!P0 IMAD.MOV R202, RZ, RZ, -R202 ;  /* 0x000000ffffca8224 */ /* 0x000fe200078e0aca */
[----:B------:R-:W-:Y:S01]  /*a5d0*/  ISETP.GE.AND P4, PT, R52, RZ, PT ;  /* 0x000000ff3400720c */ /* 0x000fe20003f86270 */
[----:B------:R-:W-:Y:S01]  /*a5e0*/  @!P1 IMAD.MOV R232, RZ, RZ, -R232 ;  /* 0x000000ffffe89224 */ /* 0x000fe200078e0ae8 */
[C---:B------:R-:W-:Y:S01]  /*a5f0*/  ISETP.GT.U32.AND P1, PT, R2.reuse, R141, PT ;  /* 0x0000008d0200720c */ /* 0x040fe20003f24070 */
[----:B------:R-:W-:Y:S01]  /*a600*/  IMAD R172, R2, R21, R172 ;  /* 0x0000001502ac7224 */ /* 0x000fe200078e02ac */
[----:B------:R-:W-:Y:S01]  /*a610*/  @!P2 IADD3 R18, -R18, RZ, RZ ;  /* 0x000000ff1212a210 */ /* 0x000fe20007ffe1ff */
[----:B------:R-:W-:Y:S01]  /*a620*/  IMAD.HI.U32 R19, R3, R203, RZ ;  /* 0x000000cb03137227 */ /* 0x000fe200078e00ff */
[----:B------:R-:W-:-:S03]  /*a630*/  ISETP.GE.AND P2, PT, R50, RZ, PT ;  /* 0x000000ff3200720c */ /* 0x000fc60003f46270 */
[----:B------:R-:W-:Y:S01]  /*a640*/  @!P6 IMAD.IADD R78, R78, 0x1, -R2 ;  /* 0x000000014e4ee824 */ /* 0x000fe200078e0a02 */
[----:B------:R-:W-:Y:S01]  /*a650*/  ISETP.GT.U32.AND P6, PT, R2, R108, PT ;  /* 0x0000006c0200720c */ /* 0x000fe20003fc4070 */
[----:B------:R-:W-:Y:S01]  /*a660*/  VIADD R50, R252, 0xe1 ;  /* 0x000000e1fc327836 */ /* 0x000fe20000000000 */
[----:B------:R-:W-:Y:S01]  /*a670*/  @!P5 IADD3 R48, R48, -R2, RZ ;  /* 0x800000023030d210 */ /* 0x000fe20007ffe0ff */
[----:B------:R-:W-:Y:S01]  /*a680*/  IMAD.MOV R19, RZ, RZ, -R19 ;  /* 0x000000ffff137224 */ /* 0x000fe200078e0a13 */
[----:B------:R-:W-:Y:S01]  /*a690*/  ISETP.GT.U32.AND P0, PT, R2, R78, PT ;  /* 0x0000004e0200720c */ /* 0x000fe20003f04070 */
[----:B------:R-:W-:Y:S01]  /*a6a0*/  VIADD R21, R252, 0xe3 ;  /* 0x000000e3fc157836 */ /* 0x000fe20000000000 */
[C---:B------:R-:W-:Y:S01]  /*a6b0*/  ISETP.GT.U32.AND P5, PT, R2.reuse, R172, PT ;  /* 0x000000ac0200720c */ /* 0x040fe20003fa4070 */
[----:B------:R-:W-:Y:S01]  /*a6c0*/  IMAD R203, R2, R19, R203 ;  /* 0x0000001302cb7224 */ /* 0x000fe200078e02cb */
[----:B------:R-:W-:Y:S02]  /*a6d0*/  IABS R233, R50 ;  /* 0x0000003200e97213 */ /* 0x000fe40000000000 */
[----:B------:R-:W-:-:S02]  /*a6e0*/  @!P1 IADD3 R141, R141, -R2, RZ ;  /* 0x800000028d8d9210 */ /* 0x000fc40007ffe0ff */
[----:B------:R-:W-:Y:S01]  /*a6f0*/  @!P3 IADD3 R48, -R48, RZ, RZ ;  /* 0x000000ff3030b210 */ /* 0x000fe20007ffe1ff */
[--C-:B------:R-:W-:Y:S01]  /*a700*/  @!P6 IMAD.IADD R108, R108, 0x1, -R2.reuse ;  /* 0x000000016c6ce824 */ /* 0x100fe200078e0a02 */
[----:B------:R-:W-:Y:S01]  /*a710*/  ISETP.GE.AND P6, PT, R51, RZ, PT ;  /* 0x000000ff3300720c */ /* 0x000fe20003fc6270 */
[----:B------:R-:W-:Y:S02]  /*a720*/  VIADD R51, R252, 0xe2 ;  /* 0x000000e2fc337836 */ /* 0x000fe40000000000 */
[----:B------:R-:W-:Y:S01]  /*a730*/  @!P0 IMAD.IADD R78, R78, 0x1, -R2 ;  /* 0x000000014e4e8824 */ /* 0x000fe200078e0a02 */
[C---:B------:R-:W-:Y:S01]  /*a740*/  ISETP.GT.U32.AND P1, PT, R2.reuse, R108, PT ;  /* 0x0000006c0200720c */ /* 0x040fe20003f24070 */
[----:B------:R-:W-:Y:S01]  /*a750*/  IMAD.HI.U32 R19, R3, R233, RZ ;  /* 0x000000e903137227 */ /* 0x000fe200078e00ff */
[----:B------:R-:W-:Y:S02]  /*a760*/  IABS R20, R51 ;  /* 0x0000003300147213 */ /* 0x000fe40000000000 */
[----:B------:R-:W-:Y:S01]  /*a770*/  ISETP.GE.AND P0, PT, R49, RZ, PT ;  /* 0x000000ff3100720c */ /* 0x000fe20003f06270 */
[----:B------:R-:W-:Y:S01]  /*a780*/  @!P4 IMAD.MOV R78, RZ, RZ, -R78 ;  /* 0x000000ffff4ec224 */ /* 0x000fe200078e0a4e */
[----:B------:R-:W-:Y:S01]  /*a790*/  ISETP.GT.U32.AND P4, PT, R2, R203, PT ;  /* 0x000000cb0200720c */ /* 0x000fe20003f84070 */
[----:B------:R-:W-:Y:S01]  /*a7a0*/  @!P5 IMAD.IADD R172, R172, 0x1, -R2 ;  /* 0x00000001acacd824 */ /* 0x000fe200078e0a02 */
[----:B------:R-:W-:Y:S01]  /*a7b0*/  ISETP.GT.U32.AND P5, PT, R2, R141, PT ;  /* 0x0000008d0200720c */ /* 0x000fe20003fa4070 */
[----:B------:R-:W-:Y:S01]  /*a7c0*/  IMAD.MOV R19, RZ, RZ, -R19 ;  /* 0x000000ffff137224 */ /* 0x000fe200078e0a13 */
[----:B------:R-:W-:-:S02]  /*a7d0*/  IABS R49, R21 ;  /* 0x0000001500317213 */ /* 0x000fc40000000000 */
[C---:B------:R-:W-:Y:S01]  /*a7e0*/  ISETP.GT.U32.AND P3, PT, R2.reuse, R172, PT ;  /* 0x000000ac0200720c */ /* 0x040fe20003f64070 */
[----:B------:R-:W-:Y:S01]  /*a7f0*/  IMAD R233, R2, R19, R233 ;  /* 0x0000001302e97224 */ /* 0x000fe200078e02e9 */
[----:B------:R-:W-:Y:S01]  /*a800*/  @!P1 IADD3 R108, R108, -R2, RZ ;  /* 0x800000026c6c9210 */ /* 0x000fe20007ffe0ff */
[----:B------:R-:W-:Y:S01]  /*a810*/  IMAD.HI.U32 R19, R3, R20, RZ ;  /* 0x0000001403137227 */ /* 0x000fe200078e00ff */
[----:B------:R-:W-:Y:S02]  /*a820*/  ISETP.GE.AND P1, PT, R22, RZ, PT ;  /* 0x000000ff1600720c */ /* 0x000fe40003f26270 */
[----:B------:R-:W-:Y:S01]  /*a830*/  @!P2 IADD3 R108, -R108, RZ, RZ ;  /* 0x000000ff6c6ca210 */ /* 0x000fe20007ffe1ff */
[--C-:B------:R-:W-:Y:S01]  /*a840*/  @!P4 IMAD.IADD R203, R203, 0x1, -R2.reuse ;  /* 0x00000001cbcbc824 */ /* 0x100fe200078e0a02 */
[----:B------:R-:W-:Y:S01]  /*a850*/  ISETP.GE.AND P4, PT, R51, RZ, PT ;  /* 0x000000ff3300720c */ /* 0x000fe20003f86270 */
[----:B------:R-:W-:Y:S01]  /*a860*/  IMAD.MOV R19, RZ, RZ, -R19 ;  /* 0x000000ffff137224 */ /* 0x000fe200078e0a13 */
[----:B------:R-:W-:Y:S01]  /*a870*/  IADD3 R51, R252, 0xe6, RZ ;  /* 0x000000e6fc337810 */ /* 0x000fe20007ffe0ff */
[----:B------:R-:W-:Y:S01]  /*a880*/  @!P5 IMAD.IADD R141, R141, 0x1, -R2 ;  /* 0x000000018d8dd824 */ /* 0x000fe200078e0a02 */
[C---:B------:R-:W-:Y:S01]  /*a890*/  ISETP.GT.U32.AND P2, PT, R2.reuse, R203, PT ;  /* 0x000000cb0200720c */ /* 0x040fe20003f44070 */
[----:B------:R-:W-:Y:S01]  /*a8a0*/  IMAD R19, R2, R19, R20 ;  /* 0x0000001302137224 */ /* 0x000fe200078e0214 */
[----:B------:R-:W-:Y:S01]  /*a8b0*/  @!P3 IADD3 R172, R172, -R2, RZ ;  /* 0x80000002acacb210 */ /* 0x000fe20007ffe0ff */
[----:B------:R-:W-:Y:S01]  /*a8c0*/  IMAD.HI.U32 R20, R3, R49, RZ ;  /* 0x0000003103147227 */ /* 0x000fe200078e00ff */
[----:B------:R-:W-:-:S02]  /*a8d0*/  ISETP.GT.U32.AND P3, PT, R2, R233, PT ;  /* 0x000000e90200720c */ /* 0x000fc40003f64070 */
[----:B------:R-:W-:Y:S01]  /*a8e0*/  ISETP.GE.AND P5, PT, R50, RZ, PT ;  /* 0x000000ff3200720c */ /* 0x000fe20003fa6270 */
[----:B------:R-:W-:Y:S01]  /*a8f0*/  IMAD.MOV R20, RZ, RZ, -R20 ;  /* 0x000000ffff147224 */ /* 0x000fe200078e0a14 */
[----:B------:R-:W-:Y:S01]  /*a900*/  IADD3 R50, R252, 0xe4, RZ ;  /* 0x000000e4fc327810 */ /* 0x000fe20007ffe0ff */
[----:B------:R-:W-:Y:S01]  /*a910*/  @!P0 IMAD.MOV R141, RZ, RZ, -R141 ;  /* 0x000000ffff8d8224 */ /* 0x000fe200078e0a8d */
[C---:B------:R-:W-:Y:S01]  /*a920*/  ISETP.GT.U32.AND P0, PT, R2.reuse, R19, PT ;  /* 0x000000130200720c */ /* 0x040fe20003f04070 */
[----:B------:R-:W-:Y:S01]  /*a930*/  IMAD R49, R2, R20, R49 ;  /* 0x0000001402317224 */ /* 0x000fe200078e0231 */
[----:B------:R-:W-:Y:S01]  /*a940*/  IABS R79, R50 ;  /* 0x00000032004f7213 */ /* 0x000fe20000000000 */
[--C-:B------:R-:W-:Y:S01]  /*a950*/  @!P2 IMAD.IADD R203, R203, 0x1, -R2.reuse ;  /* 0x00000001cbcba824 */ /* 0x100fe200078e0a02 */
[----:B------:R-:W-:Y:S01]  /*a960*/  @!P6 IADD3 R172, -R172, RZ, RZ ;  /* 0x000000ffacace210 */ /* 0x000fe20007ffe1ff */
[----:B------:R-:W-:Y:S01]  /*a970*/  VIADD R22, R252, 0xe5 ;  /* 0x000000e5fc167836 */ /* 0x000fe20000000000 */
[----:B------:R-:W-:Y:S01]  /*a980*/  ISETP.GT.U32.AND P2, PT, R2, R49, PT ;  /* 0x000000310200720c */ /* 0x000fe20003f44070 */
[----:B------:R-:W-:Y:S01]  /*a990*/  @!P3 IMAD.IADD R233, R233, 0x1, -R2 ;  /* 0x00000001e9e9b824 */ /* 0x000fe200078e0a02 */
[----:B------:R-:W-:Y:S01]  /*a9a0*/  ISETP.GE.AND P6, PT, R21, RZ, PT ;  /* 0x000000ff1500720c */ /* 0x000fe20003fc6270 */
[----:B------:R-:W-:Y:S01]  /*a9b0*/  IMAD.HI.U32 R20, R3, R79, RZ ;  /* 0x0000004f03147227 */ /* 0x000fe200078e00ff */
[----:B------:R-:W-:-:S02]  /*a9c0*/  IABS R109, R22 ;  /* 0x00000016006d7213 */ /* 0x000fc40000000000 */
[----:B------:R-:W-:Y:S01]  /*a9d0*/  ISETP.GT.U32.AND P3, PT, R2, R233, PT ;  /* 0x000000e90200720c */ /* 0x000fe20003f64070 */
[--C-:B------:R-:W-:Y:S01]  /*a9e0*/  @!P0 IMAD.IADD R19, R19, 0x1, -R2.reuse ;  /* 0x0000000113138824 */ /* 0x100fe200078e0a02 */
[----:B------:R-:W-:Y:S01]  /*a9f0*/  IABS R142, R51 ;  /* 0x00000033008e7213 */ /* 0x000fe20000000000 */
[----:B------:R-:W-:Y:S01]  /*aa00*/  IMAD.HI.U32 R21, R3, R109, RZ ;  /* 0x0000006d03157227 */ /* 0x000fe200078e00ff */
[----:B------:R-:W-:Y:S02]  /*aa10*/  ISETP.GE.AND P0, PT, R22, RZ, PT ;  /* 0x000000ff1600720c */ /* 0x000fe40003f06270 */
[----:B------:R-:W-:Y:S01]  /*aa20*/  @!P1 IADD3 R203, -R203, RZ, RZ ;  /* 0x000000ffcbcb9210 */ /* 0x000fe20007ffe1ff */
[----:B------:R-:W-:Y:S01]  /*aa30*/  @!P2 IMAD.IADD R49, R49, 0x1, -R2 ;  /* 0x000000013131a824 */ /* 0x000fe200078e0a02 */
[C---:B------:R-:W-:Y:S01]  /*aa40*/  ISETP.GT.U32.AND P2, PT, R2.reuse, R19, PT ;  /* 0x000000130200720c */ /* 0x040fe20003f44070 */
[----:B------:R-:W-:Y:S02]  /*aa50*/  IMAD.MOV R20, RZ, RZ, -R20 ;  /* 0x000000ffff147224 */ /* 0x000fe400078e0a14 */
[----:B------:R-:W-:Y:S01]  /*aa60*/  IMAD.MOV R21, RZ, RZ, -R21 ;  /* 0x000000ffff157224 */ /* 0x000fe200078e0a15 */
[C---:B------:R-:W-:Y:S01]  /*aa70*/  ISETP.GT.U32.AND P1, PT, R2.reuse, R49, PT ;  /* 0x000000310200720c */ /* 0x040fe20003f24070 */
[C---:B------:R-:W-:Y:S01]  /*aa80*/  IMAD R79, R2.reuse, R20, R79 ;  /* 0x00000014024f7224 */ /* 0x040fe200078e024f */
[----:B------:R-:W-:Y:S01]  /*aa90*/  @!P3 IADD3 R233, R233, -R2, RZ ;  /* 0x80000002e9e9b210 */ /* 0x000fe20007ffe0ff */
[----:B------:R-:W-:Y:S01]  /*aaa0*/  IMAD R109, R2, R21, R109 ;  /* 0x00000015026d7224 */ /* 0x000fe200078e026d */
[----:B------:R-:W-:Y:S01]  /*aab0*/  ISETP.GE.AND P3, PT, R50, RZ, PT ;  /* 0x000000ff3200720c */ /* 0x000fe20003f66270 */
[----:B------:R-:W-:Y:S01]  /*aac0*/  IMAD.HI.U32 R21, R3, R142, RZ ;  /* 0x0000008e03157227 */ /* 0x000fe200078e00ff */
[----:B------:R-:W-:-:S02]  /*aad0*/  @!P5 IADD3 R233, -R233, RZ, RZ ;  /* 0x000000ffe9e9d210 */ /* 0x000fc40007ffe1ff */
[C---:B------:R-:W-:Y:S01]  /*aae0*/  ISETP.GT.U32.AND P5, PT, R2.reuse, R79, PT ;  /* 0x0000004f0200720c */ /* 0x040fe20003fa4070 */
[----:B------:R-:W-:Y:S01]  /*aaf0*/  @!P2 IMAD.IADD R19, R19, 0x1, -R2 ;  /* 0x000000011313a824 */ /* 0x000fe200078e0a02 */
[----:B------:R-:W-:Y:S01]  /*ab00*/  ISETP.GT.U32.AND P2, PT, R2, R109, PT ;  /* 0x0000006d0200720c */ /* 0x000fe20003f44070 */
[----:B------:R-:W-:Y:S02]  /*ab10*/  IMAD.MOV R21, RZ, RZ, -R21 ;  /* 0x000000ffff157224 */ /* 0x000fe400078e0a15 */
[C---:B------:R-:W-:Y:S01]  /*ab20*/  VIADD R50, R252.reuse, 0xe7 ;  /* 0x000000e7fc327836 */ /* 0x040fe20000000000 */
[----:B------:R-:W-:Y:S01]  /*ab30*/  @!P4 IADD3 R19, -R19, RZ, RZ ;  /* 0x000000ff1313c210 */ /* 0x000fe20007ffe1ff */
[----:B------:R-:W-:Y:S01]  /*ab40*/  VIADD R22, R252, 0xe8 ;  /* 0x000000e8fc167836 */ /* 0x000fe20000000000 */
[----:B------:R-:W-:Y:S01]  /*ab50*/  @!P1 IADD3 R49, R49, -R2, RZ ;  /* 0x8000000231319210 */ /* 0x000fe20007ffe0ff */
[----:B------:R-:W-:Y:S01]  /*ab60*/  IMAD R142, R2, R21, R142 ;  /* 0x00000015028e7224 */ /* 0x000fe200078e028e */
[----:B------:R-:W-:Y:S01]  /*ab70*/  IABS R173, R50 ;  /* 0x0000003200ad7213 */ /* 0x000fe20000000000 */
[----:B------:R-:W-:Y:S01]  /*ab80*/  VIADD R20, R252, 0xe9 ;  /* 0x000000e9fc147836 */ /* 0x000fe20000000000 */
[----:B------:R-:W-:Y:S01]  /*ab90*/  IABS R204, R22 ;  /* 0x0000001600cc7213 */ /* 0x000fe20000000000 */
[--C-:B------:R-:W-:Y:S01]  /*aba0*/  @!P5 IMAD.IADD R79, R79, 0x1, -R2.reuse ;  /* 0x000000014f4fd824 */ /* 0x100fe200078e0a02 */
[C---:B------:R-:W-:Y:S01]  /*abb0*/  ISETP.GT.U32.AND P5, PT, R2.reuse, R142, PT ;  /* 0x0000008e0200720c */ /* 0x040fe20003fa4070 */
[----:B------:R-:W-:Y:S01]  /*abc0*/  @!P2 IMAD.IADD R109, R109, 0x1, -R2 ;  /* 0x000000016d6da824 */ /* 0x000fe200078e0a02 */
[----:B------:R-:W-:Y:S01]  /*abd0*/  IABS R234, R20 ;  /* 0x0000001400ea7213 */ /* 0x000fe20000000000 */
[----:B------:R-:W-:Y:S01]  /*abe0*/  IMAD.HI.U32 R21, R3, R173, RZ ;  /* 0x000000ad03157227 */ /* 0x000fe200078e00ff */
[----:B------:R-:W-:-:S02]  /*abf0*/  ISETP.GT.U32.AND P4, PT, R2, R79, PT ;  /* 0x0000004f0200720c */ /* 0x000fc40003f84070 */
[----:B------:R-:W-:Y:S01]  /*ac00*/  ISETP.GT.U32.AND P2, PT, R2, R109, PT ;  /* 0x0000006d0200720c */ /* 0x000fe20003f44070 */
[----:B------:R-:W-:Y:S01]  /*ac10*/  IMAD.HI.U32 R81, R3, R204, RZ ;  /* 0x000000cc03517227 */ /* 0x000fe200078e00ff */
[----:B------:R-:W-:Y:S02]  /*ac20*/  ISETP.GE.AND P1, PT, R51, RZ, PT ;  /* 0x000000ff3300720c */ /* 0x000fe40003f26270 */
[----:B------:R-:W-:Y:S01]  /*ac30*/  @!P6 IADD3 R49, -R49, RZ, RZ ;  /* 0x000000ff3131e210 */ /* 0x000fe20007ffe1ff */
[----:B------:R-:W-:Y:S01]  /*ac40*/  IMAD.MOV R21, RZ, RZ, -R21 ;  /* 0x000000ffff157224 */ /* 0x000fe200078e0a15 */
[----:B------:R-:W-:Y:S01]  /*ac50*/  ISETP.GE.AND P6, PT, R50, RZ, PT ;  /* 0x000000ff3200720c */ /* 0x000fe20003fc6270 */
[----:B------:R-:W-:Y:S01]  /*ac60*/  IMAD.MOV R81, RZ, RZ, -R81 ;  /* 0x000000ffff517224 */ /* 0x000fe200078e0a51 */
[----:B------:R-:W-:Y:S01]  /*ac70*/  IADD3 R50, R252, 0xeb, RZ ;  /* 0x000000ebfc327810 */ /* 0x000fe20007ffe0ff */
[----:B------:R-:W-:-:S04]  /*ac80*/  IMAD.HI.U32 R51, R3, R234, RZ ;  /* 0x000000ea03337227 */ /* 0x000fc800078e00ff */
[----:B------:R-:W-:Y:S01]  /*ac90*/  IMAD R173, R2, R21, R173 ;  /* 0x0000001502ad7224 */ /* 0x000fe200078e02ad */
[----:B------:R-:W-:Y:S01]  /*aca0*/  IADD3 R21, R252, 0xea, RZ ;  /* 0x000000eafc157810 */ /* 0x000fe20007ffe0ff */
[----:B------:R-:W-:Y:S02]  /*acb0*/  IMAD R204, R2, R81, R204 ;  /* 0x0000005102cc7224 */ /* 0x000fe400078e02cc */
[--C-:B------:R-:W-:Y:S01]  /*acc0*/  @!P5 IMAD.IADD R142, R142, 0x1, -R2.reuse ;  /* 0x000000018e8ed824 */ /* 0x100fe200078e0a02 */
[----:B------:R-:W-:Y:S01]  /*acd0*/  IABS R52, R21 ;  /* 0x0000001500347213 */ /* 0x000fe20000000000 */
[----:B------:R-:W-:Y:S02]  /*ace0*/  IMAD.MOV R51, RZ, RZ, -R51 ;  /* 0x000000ffff337224 */ /* 0x000fe400078e0a33 */
[--C-:B------:R-:W-:Y:S01]  /*acf0*/  @!P4 IMAD.IADD R79, R79, 0x1, -R2.reuse ;  /* 0x000000014f4fc824 */ /* 0x100fe200078e0a02 */
[C---:B------:R-:W-:Y:S01]  /*ad00*/  ISETP.GT.U32.AND P4, PT, R2.reuse, R173, PT ;  /* 0x000000ad0200720c */ /* 0x040fe20003f84070 */
[----:B------:R-:W-:Y:S01]  /*ad10*/  @!P2 IMAD.IADD R109, R109, 0x1, -R2 ;  /* 0x000000016d6da824 */ /* 0x000fe200078e0a02 */
[C---:B------:R-:W-:Y:S01]  /*ad20*/  ISETP.GT.U32.AND P2, PT, R2.reuse, R204, PT ;  /* 0x000000cc0200720c */ /* 0x040fe20003f44070 */
[C---:B------:R-:W-:Y:S01]  /*ad30*/  IMAD R234, R2.reuse, R51, R234 ;  /* 0x0000003302ea7224 */ /* 0x040fe200078e02ea */
[----:B------:R-:W-:Y:S01]  /*ad40*/  ISETP.GT.U32.AND P5, PT, R2, R142, PT ;  /* 0x0000008e0200720c */ /* 0x000fe20003fa4070 */
[----:B------:R-:W-:Y:S01]  /*ad50*/  @!P0 IMAD.MOV R109, RZ, RZ, -R109 ;  /* 0x000000ffff6d8224 */ /* 0x000fe200078e0a6d */
[----:B------:R-:W-:-:S02]  /*ad60*/  @!P3 IADD3 R79, -R79, RZ, RZ ;  /* 0x000000ff4f4fb210 */ /* 0x000fc40007ffe1ff */
[----:B------:R-:W-:Y:S02]  /*ad70*/  ISETP.GT.U32.AND P0, PT, R2, R234, PT ;  /* 0x000000ea0200720c */ /* 0x000fe40003f04070 */
[----:B------:R-:W-:Y:S01]  /*ad80*/  ISETP.GE.AND P3, PT, R22, RZ, PT ;  /* 0x000000ff1600720c */ /* 0x000fe20003f66270 */
[----:B------:R-:W-:Y:S01]  /*ad90*/  IMAD.HI.U32 R22, R3, R52, RZ ;  /* 0x0000003403167227 */ /* 0x000fe200078e00ff */
[----:B------:R-:W-:-:S03]  /*ada0*/  IADD3 R51, R252, 0xec, RZ ;  /* 0x000000ecfc337810 */ /* 0x000fc60007ffe0ff */
[----:B------:R-:W-:Y:S01]  /*adb0*/  @!P4 IMAD.IADD R173, R173, 0x1, -R2 ;  /* 0x00000001adadc824 */ /* 0x000fe200078e0a02 */
[----:B------:R-:W-:Y:S01]  /*adc0*/  IABS R80, R51 ;  /* 0x0000003300507213 */ /* 0x000fe20000000000 */
[----:B------:R-:W-:Y:S01]  /*add0*/  IMAD.MOV R81, RZ, RZ, -R22 ;  /* 0x000000ffff517224 */ /* 0x000fe200078e0a16 */
[----:B------:R-:W-:Y:S01]  /*ade0*/  IABS R22, R50 ;  /* 0x0000003200167213 */ /* 0x000fe20000000000 */
[--C-:B------:R-:W-:Y:S01]  /*adf0*/  @!P2 IMAD.IADD R204, R204, 0x1, -R2.reuse ;  /* 0x00000001cccca824 */ /* 0x100fe200078e0a02 */
[----:B------:R-:W-:Y:S01]  /*ae00*/  ISETP.GT.U32.AND P4, PT, R2, R173, PT ;  /* 0x000000ad0200720c */ /* 0x000fe20003f84070 */
[----:B------:R-:W-:Y:S01]  /*ae10*/  @!P5 IMAD.IADD R142, R142, 0x1, -R2 ;  /* 0x000000018e8ed824 */ /* 0x000fe200078e0a02 */
[----:B------:R-:W-:Y:S01]  /*ae20*/  ISETP.GE.AND P5, PT, R20, RZ, PT ;  /* 0x000000ff1400720c */ /* 0x000fe20003fa6270 */
[C---:B------:R-:W-:Y:S01]  /*ae30*/  IMAD R20, R2.reuse, R81, R52 ;  /* 0x0000005102147224 */ /* 0x040fe200078e0234 */
[----:B------:R-:W-:Y:S01]  /*ae40*/  ISETP.GT.U32.AND P2, PT, R2, R204, PT ;  /* 0x000000cc0200720c */ /* 0x000fe20003f44070 */
[----:B------:R-:W-:Y:S01]  /*ae50*/  IMAD.MOV.U32 R52, RZ, RZ, R22 ;  /* 0x000000ffff347224 */ /* 0x000fe200078e0016 */
[----:B------:R-:W-:Y:S01]  /*ae60*/  @!P0 IADD3 R234, R234, -R2, RZ ;  /* 0x80000002eaea8210 */ /* 0x000fe20007ffe0ff */
[----:B------:R-:W-:Y:S01]  /*ae70*/  @!P1 IMAD.MOV R142, RZ, RZ, -R142 ;  /* 0x000000ffff8e9224 */ /* 0x000fe200078e0a8e */
[C---:B------:R-:W-:Y:S01]  /*ae80*/  ISETP.GT.U32.AND P1, PT, R2.reuse, R20, PT ;  /* 0x000000140200720c */ /* 0x040fe20003f24070 */
[----:B------:R-:W-:Y:S01]  /*ae90*/  IMAD.HI.U32 R81, R3, R52, RZ ;  /* 0x0000003403517227 */ /* 0x000fe200078e00ff */
[----:B------:R-:W-:-:S03]  /*aea0*/  ISETP.GT.U32.AND P0, PT, R2, R234, PT ;  /* 0x000000ea0200720c */ /* 0x000fc60003f04070 */
[--C-:B------:R-:W-:Y:S01]  /*aeb0*/  @!P4 IMAD.IADD R173, R173, 0x1, -R2.reuse ;  /* 0x00000001adadc824 */ /* 0x100fe200078e0a02 */
[----:B------:R-:W-:Y:S01]  /*aec0*/  IADD3 R81, -R81, RZ, RZ ;  /* 0x000000ff51517210 */ /* 0x000fe20007ffe1ff */
[----:B------:R-:W-:Y:S01]  /*aed0*/  IMAD.HI.U32 R22, R3, R80, RZ ;  /* 0x0000005003167227 */ /* 0x000fe200078e00ff */
[----:B------:R-:W-:Y:S02]  /*aee0*/  ISETP.GE.AND P4, PT, R21, RZ, PT ;  /* 0x000000ff1500720c */ /* 0x000fe40003f86270 */
[----:B------:R-:W-:Y:S01]  /*aef0*/  @!P6 IADD3 R173, -R173, RZ, RZ ;  /* 0x000000ffadade210 */ /* 0x000fe20007ffe1ff */
[----:B------:R-:W-:Y:S01]  /*af00*/  @!P2 IMAD.IADD R204, R204, 0x1, -R2 ;  /* 0x00000001cccca824 */ /* 0x000fe200078e0a02 */
[----:B------:R-:W-:Y:S01]  /*af10*/  ISETP.GE.AND P2, PT, R50, RZ, PT ;  /* 0x000000ff3200720c */ /* 0x000fe20003f46270 */
[----:B------:R-:W-:Y:S01]  /*af20*/  VIADD R21, R252, 0xed ;  /* 0x000000edfc157836 */ /* 0x000fe20000000000 */
[----:B------:R-:W-:Y:S01]  /*af30*/  IADD3 R22, -R22, RZ, RZ ;  /* 0x000000ff16167210 */ /* 0x000fe20007ffe1ff */
[----:B------:R-:W-:Y:S01]  /*af40*/  IMAD R50, R2, R81, R52 ;  /* 0x0000005102327224 */ /* 0x000fe200078e0234 */
[----:B------:R-:W-:Y:S01]  /*af50*/  IADD3 R81, R252, 0xf3, RZ ;  /* 0x000000f3fc517810 */ /* 0x000fe20007ffe0ff */
[--C-:B------:R-:W-:Y:S01]  /*af60*/  @!P1 IMAD.IADD R20, R20, 0x1, -R2.reuse ;  /* 0x0000000114149824 */ /* 0x100fe200078e0a02 */
[----:B------:R-:W-:Y:S01]  /*af70*/  IABS R110, R21 ;  /* 0x00000015006e7213 */ /* 0x000fe20000000000 */
[----:B------:R-:W-:Y:S01]  /*af80*/  @!P0 IMAD.IADD R234, R234, 0x1, -R2 ;  /* 0x00000001eaea8824 */ /* 0x000fe200078e0a02 */
[C---:B------:R-:W-:Y:S01]  /*af90*/  ISETP.GT.U32.AND P0, PT, R2.reuse, R50, PT ;  /* 0x000000320200720c */ /* 0x040fe20003f04070 */
[C---:B------:R-:W-:Y:S01]  /*afa0*/  IMAD R80, R2.reuse, R22, R80 ;  /* 0x0000001602507224 */ /* 0x040fe200078e0250 */
[C---:B------:R-:W-:Y:S01]  /*afb0*/  ISETP.GT.U32.AND P6, PT, R2.reuse, R20, PT ;  /* 0x000000140200720c */ /* 0x040fe20003fc4070 */
[----:B------:R-:W-:Y:S01]  /*afc0*/  @!P5 IMAD.MOV R234, RZ, RZ, -R234 ;  /* 0x000000ffffead224 */ /* 0x000fe200078e0aea */
[----:B------:R-:W-:Y:S01]  /*afd0*/  ISETP.GE.AND P1, PT, R51, RZ, PT ;  /* 0x000000ff3300720c */ /* 0x000fe20003f26270 */
[----:B------:R-:W-:Y:S01]  /*afe0*/  IMAD.HI.U32 R51, R3, R110, RZ ;  /* 0x0000006e03337227 */ /* 0x000fe200078e00ff */
[----:B------:R-:W-:-:S02]  /*aff0*/  ISETP.GT.U32.AND P5, PT, R2, R80, PT ;  /* 0x000000500200720c */ /* 0x000fc40003fa4070 */
[----:B------:R-:W-:Y:S01]  /*b000*/  IABS R52, R81 ;  /* 0x0000005100347213 */ /* 0x000fe20000000000 */
[C---:B------:R-:W-:Y:S01]  /*b010*/  VIADD R22, R252.reuse, 0xef ;  /* 0x000000effc167836 */ /* 0x040fe20000000000 */
[----:B------:R-:W-:Y:S01]  /*b020*/  IADD3 R51, -R51, RZ, RZ ;  /* 0x000000ff33337210 */ /* 0x000fe20007ffe1ff */
[----:B------:R-:W-:Y:S01]  /*b030*/  @!P3 IMAD.MOV R204, RZ, RZ, -R204 ;  /* 0x000000ffffccb224 */ /* 0x000fe200078e0acc */
[----:B------:R-:W-:Y:S01]  /*b040*/  ISETP.GE.AND P3, PT, R21, RZ, PT ;  /* 0x000000ff1500720c */ /* 0x000fe20003f66270 */
[----:B------:R-:W-:Y:S01]  /*b050*/  VIADD R21, R252, 0xf0 ;  /* 0x000000f0fc157836 */ /* 0x000fe20000000000 */
[----:B------:R-:W-:Y:S01]  /*b060*/  @!P0 IADD3 R50, R50, -R2, RZ ;  /* 0x8000000232328210 */ /* 0x000fe20007ffe0ff */
[----:B------:R-:W-:Y:S01]  /*b070*/  @!P6 IMAD.IADD R20, R20, 0x1, -R2 ;  /* 0x000000011414e824 */ /* 0x000fe200078e0a02 */
[----:B------:R-:W-:Y:S01]  /*b080*/  ISETP.GE.AND P6, PT, R143, RZ, PT ;  /* 0x000000ff8f00720c */ /* 0x000fe20003fc6270 */
[C---:B------:R-:W-:Y:S01]  /*b090*/  IMAD R110, R2.reuse, R51, R110 ;  /* 0x00000033026e7224 */ /* 0x040fe200078e026e */
[----:B------:R-:W-:Y:S01]  /*b0a0*/  ISETP.GT.U32.AND P0, PT, R2, R50, PT ;  /* 0x000000320200720c */ /* 0x000fe20003f04070 */
[----:B------:R-:W-:Y:S01]  /*b0b0*/  @!P4 IMAD.MOV R20, RZ, RZ, -R20 ;  /* 0x000000ffff14c224 */ /* 0x000fe200078e0a14 */
[----:B------:R-:W-:-:S02]  /*b0c0*/  IABS R143, R143 ;  /* 0x0000008f008f7213 */ /* 0x000fc40000000000 */
[----:B------:R-:W-:Y:S02]  /*b0d0*/  ISETP.GT.U32.AND P4, PT, R2, R110, PT ;  /* 0x0000006e0200720c */ /* 0x000fe40003f84070 */
[----:B------:R-:W-:Y:S01]  /*b0e0*/  @!P5 IADD3 R80, R80, -R2, RZ ;  /* 0x800000025050d210 */ /* 0x000fe20007ffe0ff */
[----:B------:R-:W-:Y:S01]  /*b0f0*/  IMAD.HI.U32 R51, R3, R143, RZ ;  /* 0x0000008f03337227 */ /* 0x000fe200078e00ff */
[----:B------:R-:W-:Y:S02]  /*b100*/  IABS R174, R22 ;  /* 0x0000001600ae7213 */ /* 0x000fe40000000000 */
[----:B------:R-:W-:Y:S02]  /*b110*/  ISETP.GT.U32.AND P5, PT, R2, R80, PT ;  /* 0x000000500200720c */ /* 0x000fe40003fa4070 */
[----:B------:R-:W-:Y:S01]  /*b120*/  IADD3 R51, -R51, RZ, RZ ;  /* 0x000000ff33337210 */ /* 0x000fe20007ffe1ff */
[----:B------:R-:W-:Y:S01]  /*b130*/  @!P0 IMAD.IADD R50, R50, 0x1, -R2 ;  /* 0x0000000132328824 */ /* 0x000fe200078e0a02 */
[----:B------:R-:W-:Y:S01]  /*b140*/  ISETP.GE.AND P0, PT, R22, RZ, PT ;  /* 0x000000ff1600720c */ /* 0x000fe20003f06270 */
[----:B------:R-:W-:Y:S01]  /*b150*/  IMAD.HI.U32 R22, R3, R174, RZ ;  /* 0x000000ae03167227 */ /* 0x000fe200078e00ff */
[----:B------:R-:W-:-:S03]  /*b160*/  IABS R205, R21 ;  /* 0x0000001500cd7213 */ /* 0x000fc60000000000 */
[----:B------:R-:W-:Y:S02]  /*b170*/  @!P4 IMAD.IADD R110, R110, 0x1, -R2 ;  /* 0x000000016e6ec824 */ /* 0x000fe400078e0a02 */
[----:B------:R-:W-:Y:S02]  /*b180*/  IMAD.MOV R22, RZ, RZ, -R22 ;  /* 0x000000ffff167224 */ /* 0x000fe400078e0a16 */
[C---:B------:R-:W-:Y:S01]  /*b190*/  IMAD R143, R2.reuse, R51, R143 ;  /* 0x00000033028f7224 */ /* 0x040fe200078e028f */
[----:B------:R-:W-:Y:S01]  /*b1a0*/  ISETP.GT.U32.AND P4, PT, R2, R110, PT ;  /* 0x0000006e0200720c */ /* 0x000fe20003f84070 */
[----:B------:R-:W-:Y:S01]  /*b1b0*/  @!P2 IMAD.MOV R50, RZ, RZ, -R50 ;  /* 0x000000ffff32a224 */ /* 0x000fe200078e0a32 */
[----:B------:R-:W-:Y:S01]  /*b1c0*/  ISETP.GE.AND P2, PT, R21, RZ, PT ;  /* 0x000000ff1500720c */ /* 0x000fe20003f46270 */
[----:B------:R-:W-:Y:S01]  /*b1d0*/  IMAD.HI.U32 R21, R3, R205, RZ ;  /* 0x000000cd03157227 */ /* 0x000fe200078e00ff */
[----:B------:R-:W-:Y:S02]  /*b1e0*/  @!P5 IADD3 R80, R80, -R2, RZ ;  /* 0x800000025050d210 */ /* 0x000fe40007ffe0ff */
[C---:B------:R-:W-:Y:S01]  /*b1f0*/  ISETP.GT.U32.AND P5, PT, R2.reuse, R143, PT ;  /* 0x0000008f0200720c */ /* 0x040fe20003fa4070 */
[----:B------:R-:W-:-:S02]  /*b200*/  IMAD R174, R2, R22, R174 ;  /* 0x0000001602ae7224 */ /* 0x000fc400078e02ae */
[----:B------:R-:W-:Y:S01]  /*b210*/  IMAD.MOV R22, RZ, RZ, -R21 ;  /* 0x000000ffff167224 */ /* 0x000fe200078e0a15 */
[----:B------:R-:W-:Y:S01]  /*b220*/  IADD3 R21, R252, 0xf1, RZ ;  /* 0x000000f1fc157810 */ /* 0x000fe20007ffe0ff */
[----:B------:R-:W-:Y:S01]  /*b230*/  @!P1 IMAD.MOV R80, RZ, RZ, -R80 ;  /* 0x000000ffff509224 */ /* 0x000fe200078e0a50 */
[C---:B------:R-:W-:Y:S01]  /*b240*/  ISETP.GT.U32.AND P1, PT, R2.reuse, R174, PT ;  /* 0x000000ae0200720c */ /* 0x040fe20003f24070 */
[----:B------:R-:W-:Y:S01]  /*b250*/  IMAD R205, R2, R22, R205 ;  /* 0x0000001602cd7224 */ /* 0x000fe200078e02cd */
[----:B------:R-:W-:Y:S01]  /*b260*/  IABS R235, R21 ;  /* 0x0000001500eb7213 */ /* 0x000fe20000000000 */
[--C-:B------:R-:W-:Y:S02]  /*b270*/  @!P4 IMAD.IADD R110, R110, 0x1, -R2.reuse ;  /* 0x000000016e6ec824 */ /* 0x100fe400078e0a02 */
[----:B------:R-:W-:Y:S01]  /*b280*/  VIADD R22, R252, 0xf2 ;  /* 0x000000f2fc167836 */ /* 0x000fe20000000000 */
[----:B------:R-:W-:Y:S01]  /*b290*/  ISETP.GT.U32.AND P4, PT, R2, R205, PT ;  /* 0x000000cd0200720c */ /* 0x000fe20003f84070 */
[----:B------:R-:W-:-:S02]  /*b2a0*/  @!P5 IMAD.IADD R143, R143, 0x1, -R2 ;  /* 0x000000018f8fd824 */ /* 0x000fc400078e0a02 */
[C---:B------:R-:W-:Y:S01]  /*b2b0*/  IMAD.HI.U32 R82, R3.reuse, R235, RZ ;  /* 0x000000eb03527227 */ /* 0x040fe200078e00ff */
[----:B------:R-:W-:Y:S02]  /*b2c0*/  IABS R51, R22 ;  /* 0x0000001600337213 */ /* 0x000fe40000000000 */
[----:B------:R-:W-:Y:S01]  /*b2d0*/  ISETP.GT.U32.AND P5, PT, R2, R143, PT ;  /* 0x0000008f0200720c */ /* 0x000fe20003fa4070 */
[----:B------:R-:W-:Y:S01]  /*b2e0*/  @!P3 IMAD.MOV R110, RZ, RZ, -R110 ;  /* 0x000000ffff6eb224 */ /* 0x000fe200078e0a6e */
[----:B------:R-:W-:Y:S01]  /*b2f0*/  @!P1 IADD3 R174, R174, -R2, RZ ;  /* 0x80000002aeae9210 */ /* 0x000fe20007ffe0ff */
[----:B------:R-:W-:Y:S01]  /*b300*/  IMAD.HI.U32 R111, R3, R51, RZ ;  /* 0x00000033036f7227 */ /* 0x000fe200078e00ff */
[----:B------:R-:W-:Y:S02]  /*b310*/  ISETP.GE.AND P3, PT, R21, RZ, PT ;  /* 0x000000ff1500720c */ /* 0x000fe40003f66270 */
[----:B------:R-:W-:Y:S01]  /*b320*/  ISETP.GT.U32.AND P1, PT, R2, R174, PT ;  /* 0x000000ae0200720c */ /* 0x000fe20003f24070 */
[----:B------:R-:W-:-:S02]  /*b330*/  @!P4 IMAD.IADD R205, R205, 0x1, -R2 ;  /* 0x00000001cdcdc824 */ /* 0x000fc400078e0a02 */
[----:B------:R-:W-:Y:S01]  /*b340*/  IMAD.MOV R21, RZ, RZ, -R82 ;  /* 0x000000ffff157224 */ /* 0x000fe200078e0a52 */
[----:B------:R-:W-:Y:S02]  /*b350*/  IADD3 R82, -R111, RZ, RZ ;  /* 0x000000ff6f527210 */ /* 0x000fe40007ffe1ff */
[C---:B------:R-:W-:Y:S01]  /*b360*/  ISETP.GT.U32.AND P4, PT, R2.reuse, R205, PT ;  /* 0x000000cd0200720c */ /* 0x040fe20003f84070 */
[----:B------:R-:W-:Y:S02]  /*b370*/  IMAD R235, R2, R21, R235 ;  /* 0x0000001502eb7224 */ /* 0x000fe400078e02eb */
[----:B------:R-:W-:Y:S01]  /*b380*/  @!P5 IMAD.IADD R143, R143, 0x1, -R2 ;  /* 0x000000018f8fd824 */ /* 0x000fe200078e0a02 */
[----:B------:R-:W-:Y:S01]  /*b390*/  ISETP.GE.AND P5, PT, R22, RZ, PT ;  /* 0x000000ff1600720c */ /* 0x000fe20003fa6270 */
[----:B------:R-:W-:Y:S02]  /*b3a0*/  IMAD.HI.U32 R22, R3, R52, RZ ;  /* 0x0000003403167227 */ /* 0x000fe400078e00ff */
[----:B------:R-:W-:-:S02]  /*b3b0*/  @!P1 IADD3 R174, R174, -R2, RZ ;  /* 0x80000002aeae9210 */ /* 0x000fc40007ffe0ff */
[C---:B------:R-:W-:Y:S01]  /*b3c0*/  ISETP.GT.U32.AND P1, PT, R2.reuse, R235, PT ;  /* 0x000000eb0200720c */ /* 0x040fe20003f24070 */
[----:B------:R-:W-:Y:S01]  /*b3d0*/  IMAD R21, R2, R82, R51 ;  /* 0x0000005202157224 */ /* 0x000fe200078e0233 */
[----:B------:R-:W-:Y:S01]  /*b3e0*/  @!P0 IADD3 R174, -R174, RZ, RZ ;  /* 0x000000ffaeae8210 */ /* 0x000fe20007ffe1ff */
[----:B------:R-:W-:Y:S02]  /*b3f0*/  IMAD.MOV R51, RZ, RZ, -R22 ;  /* 0x000000ffff337224 */ /* 0x000fe400078e0a16 */
[----:B------:R-:W-:Y:S01]  /*b400*/  @!P4 IMAD.IADD R205, R205, 0x1, -R2 ;  /* 0x00000001cdcdc824 */ /* 0x000fe200078e0a02 */
[C---:B------:R-:W-:Y:S01]  /*b410*/  ISETP.GT.U32.AND P0, PT, R2.reuse, R21, PT ;  /* 0x000000150200720c */ /* 0x040fe20003f04070 */
[----:B------:R-:W-:Y:S01]  /*b420*/  IMAD R51, R2, R51, R52 ;  /* 0x0000003302337224 */ /* 0x000fe200078e0234 */
[C---:B------:R-:W-:Y:S01]  /*b430*/  IADD3 R52, R252.reuse, 0xf6, RZ ;  /* 0x000000f6fc347810 */ /* 0x040fe20007ffe0ff */
[----:B------:R-:W-:Y:S02]  /*b440*/  @!P2 IMAD.MOV R205, RZ, RZ, -R205 ;  /* 0x000000ffffcda224 */ /* 0x000fe400078e0acd */
[----:B------:R-:W-:Y:S01]  /*b450*/  VIADD R22, R252, 0xf4 ;  /* 0x000000f4fc167836 */ /* 0x000fe20000000000 */
[----:B------:R-:W-:Y:S01]  /*b460*/  ISETP.GT.U32.AND P2, PT, R2, R51, PT ;  /* 0x000000330200720c */ /* 0x000fe20003f44070 */
[----:B------:R-:W-:Y:S01]  /*b470*/  @!P1 IMAD.IADD R235, R235, 0x1, -R2 ;  /* 0x00000001ebeb9824 */ /* 0x000fe200078e0a02 */
[----:B------:R-:W-:Y:S01]  /*b480*/  IABS R144, R52 ;  /* 0x0000003400907213 */ /* 0x000fe20000000000 */
[----:B------:R-:W-:Y:S01]  /*b490*/  @!P6 IMAD.MOV R143, RZ, RZ, -R143 ;  /* 0x000000ffff8fe224 */ /* 0x000fe200078e0a8f */
[----:B------:R-:W-:Y:S01]  /*b4a0*/  ISETP.GE.AND P4, PT, R22, RZ, PT ;  /* 0x000000ff1600720c */ /* 0x000fe20003f86270 */
[----:B------:R-:W-:Y:S01]  /*b4b0*/  IMAD.HI.U32 R82, R3, R249, RZ ;  /* 0x000000f903527227 */ /* 0x000fe200078e00ff */
[----:B------:R-:W-:-:S02]  /*b4c0*/  ISETP.GT.U32.AND P1, PT, R2, R235, PT ;  /* 0x000000eb0200720c */ /* 0x000fc40003f24070 */
[----:B------:R-:W-:Y:S01]  /*b4d0*/  ISETP.GE.AND P6, PT, R81, RZ, PT ;  /* 0x000000ff5100720c */ /* 0x000fe20003fc6270 */
[----:B------:R-:W-:Y:S01]  /*b4e0*/  VIADD R81, R252, 0xf5 ;  /* 0x000000f5fc517836 */ /* 0x000fe20000000000 */
[----:B------:R-:W-:Y:S02]  /*b4f0*/  IABS R22, R22 ;  /* 0x0000001600167213 */ /* 0x000fe40000000000 */
[----:B------:R-:W-:Y:S01]  /*b500*/  @!P0 IADD3 R21, R21, -R2, RZ ;  /* 0x8000000215158210 */ /* 0x000fe20007ffe0ff */
[--C-:B------:R-:W-:Y:S01]  /*b510*/  @!P2 IMAD.IADD R51, R51, 0x1, -R2.reuse ;  /* 0x000000013333a824 */ /* 0x100fe200078e0a02 */
[----:B------:R-:W-:Y:S01]  /*b520*/  IABS R111, R81 ;  /* 0x00000051006f7213 */ /* 0x000fe20000000000 */
[----:B------:R-:W-:Y:S01]  /*b530*/  IMAD.HI.U32 R112, R3, R22, RZ ;  /* 0x0000001603707227 */ /* 0x000fe200078e00ff */
[C---:B------:R-:W-:Y:S02]  /*b540*/  ISETP.GT.U32.AND P0, PT, R2.reuse, R21, PT ;  /* 0x000000150200720c */ /* 0x040fe40003f04070 */
[----:B------:R-:W-:Y:S01]  /*b550*/  ISETP.GT.U32.AND P2, PT, R2, R51, PT ;  /* 0x000000330200720c */ /* 0x000fe20003f44070 */
[----:B------:R-:W-:Y:S01]  /*b560*/  @!P1 IMAD.IADD R235, R235, 0x1, -R2 ;  /* 0x00000001ebeb9824 */ /* 0x000fe200078e0a02 */
[----:B------:R-:W-:Y:S01]  /*b570*/  ISETP.GE.AND P1, PT, R81, RZ, PT ;  /* 0x000000ff5100720c */ /* 0x000fe20003f26270 */
[----:B------:R-:W-:Y:S01]  /*b580*/  IMAD.MOV R112, RZ, RZ, -R112 ;  /* 0x000000ffff707224 */ /* 0x000fe200078e0a70 */
[----:B------:R-:W-:Y:S01]  /*b590*/  IADD3 R81, -R82, RZ, RZ ;  /* 0x000000ff52517210 */ /* 0x000fe20007ffe1ff */
[----:B------:R-:W-:-:S04]  /*b5a0*/  IMAD.HI.U32 R82, R3, R144, RZ ;  /* 0x0000009003527227 */ /* 0x000fc800078e00ff */
[C---:B------:R-:W-:Y:S02]  /*b5b0*/  IMAD R249, R2.reuse, R81, R249 ;  /* 0x0000005102f97224 */ /* 0x040fe400078e02f9 */
[----:B------:R-:W-:Y:S01]  /*b5c0*/  IMAD R81, R2, R112, R22 ;  /* 0x0000007002517224 */ /* 0x000fe200078e0216 */
[----:B------:R-:W-:Y:S01]  /*b5d0*/  @!P0 IADD3 R21, R21, -R2, RZ ;  /* 0x8000000215158210 */ /* 0x000fe20007ffe0ff */
[----:B------:R-:W-:Y:S01]  /*b5e0*/  IMAD.MOV R82, RZ, RZ, -R82 ;  /* 0x000000ffff527224 */ /* 0x000fe200078e0a52 */
[----:B------:R-:W-:Y:S01]  /*b5f0*/  ISETP.GE.AND P0, PT, R52, RZ, PT ;  /* 0x000000ff3400720c */ /* 0x000fe20003f06270 */
[----:B------:R-:W-:Y:S01]  /*b600*/  @!P2 IMAD.IADD R51, R51, 0x1, -R2 ;  /* 0x000000013333a824 */ /* 0x000fe200078e0a02 */
[C---:B------:R-:W-:Y:S01]  /*b610*/  ISETP.GT.U32.AND P2, PT, R2.reuse, R81, PT ;  /* 0x000000510200720c */ /* 0x040fe20003f44070 */
[----:B------:R-:W-:Y:S01]  /*b620*/  IMAD.HI.U32 R145, R3, R111, RZ ;  /* 0x0000006f03917227 */ /* 0x000fe200078e00ff */
[----:B------:R-:W-:Y:S02]  /*b630*/  IABS R52, R176 ;  /* 0x000000b000347213 */ /* 0x000fe40000000000 */
[----:B------:R-:W-:Y:S01]  /*b640*/  @!P6 IADD3 R51, -R51, RZ, RZ ;  /* 0x000000ff3333e210 */ /* 0x000fe20007ffe1ff */
[----:B------:R-:W-:Y:S01]  /*b650*/  IMAD R144, R2, R82, R144 ;  /* 0x0000005202907224 */ /* 0x000fe200078e0290 */
[----:B------:R-:W-:Y:S01]  /*b660*/  IABS R22, R124 ;  /* 0x0000007c00167213 */ /* 0x000fe20000000000 */
[----:B------:R-:W-:-:S04]  /*b670*/  IMAD.HI.U32 R82, R3, R175, RZ ;  /* 0x000000af03527227 */ /* 0x000fc800078e00ff */
[----:B------:R-:W-:Y:S01]  /*b680*/  IMAD.MOV R145, RZ, RZ, -R145 ;  /* 0x000000ffff917224 */ /* 0x000fe200078e0a91 */
[----:B------:R-:W-:Y:S01]  /*b690*/  IADD3 R82, -R82, RZ, RZ ;  /* 0x000000ff52527210 */ /* 0x000fe20007ffe1ff */
[----:B------:R-:W-:Y:S02]  /*b6a0*/  @!P2 IMAD.IADD R81, R81, 0x1, -R2 ;  /* 0x000000015151a824 */ /* 0x000fe400078e0a02 */
[C---:B------:R-:W-:Y:S02]  /*b6b0*/  IMAD R111, R2.reuse, R145, R111 ;  /* 0x00000091026f7224 */ /* 0x040fe400078e026f */
[C---:B------:R-:W-:Y:S02]  /*b6c0*/  IMAD R175, R2.reuse, R82, R175 ;  /* 0x0000005202af7224 */ /* 0x040fe400078e02af */
[----:B------:R-:W-:Y:S01]  /*b6d0*/  IMAD.HI.U32 R145, R3, R236, RZ ;  /* 0x000000ec03917227 */ /* 0x000fe200078e00ff */
[C---:B------:R-:W-:Y:S02]  /*b6e0*/  ISETP.GT.U32.AND P2, PT, R2.reuse, R111, PT ;  /* 0x0000006f0200720c */ /* 0x040fe40003f44070 */
[----:B------:R-:W-:Y:S01]  /*b6f0*/  ISETP.GT.U32.AND P6, PT, R2, R175, PT ;  /* 0x000000af0200720c */ /* 0x000fe20003fc4070 */
[----:B------:R-:W-:-:S02]  /*b700*/  IMAD.MOV R82, RZ, RZ, -R145 ;  /* 0x000000ffff527224 */ /* 0x000fc400078e0a91 */
[----:B------:R-:W-:-:S04]  /*b710*/  IMAD.HI.U32 R145, R3, R52, RZ ;  /* 0x0000003403917227 */ /* 0x000fc800078e00ff */
[----:B------:R-:W-:Y:S02]  /*b720*/  IMAD.MOV R145, RZ, RZ, -R145 ;  /* 0x000000ffff917224 */ /* 0x000fe400078e0a91 */
[----:B------:R-:W-:Y:S02]  /*b730*/  @!P3 IMAD.MOV R235, RZ, RZ, -R235 ;  /* 0x000000ffffebb224 */ /* 0x000fe400078e0aeb */
[----:B------:R-:W-:Y:S01]  /*b740*/  @!P2 IADD3 R111, R111, -R2, RZ ;  /* 0x800000026f6fa210 */ /* 0x000fe20007ffe0ff */
[C---:B------:R-:W-:Y:S01]  /*b750*/  IMAD R52, R2.reuse, R145, R52 ;  /* 0x0000009102347224 */ /* 0x040fe200078e0234 */
[C---:B------:R-:W-:Y:S01]  /*b760*/  ISETP.GT.U32.AND P2, PT, R2.reuse, R81, PT ;  /* 0x000000510200720c */ /* 0x040fe20003f44070 */
[----:B------:R-:W-:Y:S01]  /*b770*/  @!P6 IMAD.IADD R175, R175, 0x1, -R2 ;  /* 0x00000001afafe824 */ /* 0x000fe200078e0a02 */
[C---:B------:R-:W-:Y:S01]  /*b780*/  ISETP.GT.U32.AND P3, PT, R2.reuse, R111, PT ;  /* 0x0000006f0200720c */ /* 0x040fe20003f64070 */
[----:B------:R-:W-:Y:S01]  /*b790*/  IMAD.HI.U32 R112, R3, R206, RZ ;  /* 0x000000ce03707227 */ /* 0x000fe200078e00ff */
[----:B------:R-:W-:-:S03]  /*b7a0*/  ISETP.GT.U32.AND P6, PT, R2, R52, PT ;  /* 0x000000340200720c */ /* 0x000fc60003fc4070 */
[----:B------:R-:W-:Y:S02]  /*b7b0*/  IMAD.MOV R112, RZ, RZ, -R112 ;  /* 0x000000ffff707224 */ /* 0x000fe400078e0a70 */
[----:B------:R-:W-:-:S04]  /*b7c0*/  IMAD.HI.U32 R125, R3, R22, RZ ;  /* 0x00000016037d7227 */ /* 0x000fc800078e00ff */
[----:B------:R-:W-:Y:S01]  /*b7d0*/  @!P5 IMAD.MOV R21, RZ, RZ, -R21 ;  /* 0x000000ffff15d224 */ /* 0x000fe200078e0a15 */
[C---:B------:R-:W-:Y:S01]  /*b7e0*/  ISETP.GT.U32.AND P5, PT, R2.reuse, R144, PT ;  /* 0x000000900200720c */ /* 0x040fe20003fa4070 */
[C---:B------:R-:W-:Y:S01]  /*b7f0*/  IMAD R206, R2.reuse, R112, R206 ;  /* 0x0000007002ce7224 */ /* 0x040fe200078e02ce */
[----:B------:R-:W-:Y:S01]  /*b800*/  @!P3 IADD3 R111, R111, -R2, RZ ;  /* 0x800000026f6fb210 */ /* 0x000fe20007ffe0ff */
[----:B------:R-:W-:Y:S01]  /*b810*/  IMAD R236, R2, R82, R236 ;  /* 0x0000005202ec7224 */ /* 0x000fe200078e02ec */
[----:B------:R-:W-:Y:S02]  /*b820*/  @!P6 IADD3 R52, R52, -R2, RZ ;  /* 0x800000023434e210 */ /* 0x000fe40007ffe0ff */
[----:B------:R-:W-:Y:S01]  /*b830*/  IADD3 R112, -R125, RZ, RZ ;  /* 0x000000ff7d707210 */ /* 0x000fe20007ffe1ff */
[----:B------:R-:W-:Y:S01]  /*b840*/  @!P1 IMAD.MOV R111, RZ, RZ, -R111 ;  /* 0x000000ffff6f9224 */ /* 0x000fe200078e0a6f */
[C---:B------:R-:W-:Y:S01]  /*b850*/  ISETP.GT.U32.AND P1, PT, R2.reuse, R52, PT ;  /* 0x000000340200720c */ /* 0x040fe20003f24070 */
[----:B------:R-:W-:Y:S01]  /*b860*/  @!P2 IMAD.IADD R81, R81, 0x1, -R2 ;  /* 0x000000015151a824 */ /* 0x000fe200078e0a02 */
[----:B------:R-:W-:Y:S01]  /*b870*/  IABS R82, R238 ;  /* 0x000000ee00527213 */ /* 0x000fe20000000000 */
[C---:B------:R-:W-:Y:S01]  /*b880*/  IMAD R22, R2.reuse, R112, R22 ;  /* 0x0000007002167224 */ /* 0x040fe200078e0216 */
[----:B------:R-:W-:Y:S01]  /*b890*/  ISETP.GT.U32.AND P2, PT, R2, R206, PT ;  /* 0x000000ce0200720c */ /* 0x000fe20003f44070 */
[----:B------:R-:W-:Y:S01]  /*b8a0*/  VIADD R125, R252, 0xfd ;  /* 0x000000fdfc7d7836 */ /* 0x000fe20000000000 */
[----:B------:R-:W-:Y:S01]  /*b8b0*/  @!P5 IADD3 R144, R144, -R2, RZ ;  /* 0x800000029090d210 */ /* 0x000fe20007ffe0ff */
[----:B-1----:R-:W-:Y:S01]  /*b8c0*/  IMAD.HI.U32 R177, R3, R82, RZ ;  /* 0x0000005203b17227 */ /* 0x002fe200078e00ff */
[----:B------:R-:W-:-:S02]  /*b8d0*/  ISETP.GT.U32.AND P5, PT, R2, R22, PT ;  /* 0x000000160200720c */ /* 0x000fc40003fa4070 */
[----:B------:R-:W-:Y:S02]  /*b8e0*/  ISETP.GT.U32.AND P3, PT, R2, R236, PT ;  /* 0x000000ec0200720c */ /* 0x000fe40003f64070 */
[----:B------:R-:W-:Y:S01]  /*b8f0*/  IABS R145, R125 ;  /* 0x0000007d00917213 */ /* 0x000fe20000000000 */
[--C-:B------:R-:W-:Y:S01]  /*b900*/  @!P1 IMAD.IADD R52, R52, 0x1, -R2.reuse ;  /* 0x0000000134349824 */ /* 0x100fe200078e0a02 */
[----:B------:R-:W-:Y:S02]  /*b910*/  ISETP.GE.AND P1, PT, R244, RZ, PT ;  /* 0x000000fff400720c */ /* 0x000fe40003f26270 */
[----:B------:R-:W1:Y:S01]  /*b920*/  S2R R244, SR_TID.X ;  /* 0x0000000000f47919 */ /* 0x000e620000002100 */
[----:B------:R-:W-:Y:S01]  /*b930*/  IABS R112, R113 ;  /* 0x0000007100707213 */ /* 0x000fe20000000000 */
[----:B------:R-:W-:Y:S02]  /*b940*/  @!P2 IMAD.IADD R206, R206, 0x1, -R2 ;  /* 0x00000001cecea824 */ /* 0x000fe400078e0a02 */
[----:B------:R-:W-:-:S04]  /*b950*/  IMAD.HI.U32 R146, R3, R145, RZ ;  /* 0x0000009103927227 */ /* 0x000fc800078e00ff */
[----:B------:R-:W-:Y:S01]  /*b960*/  IMAD.HI.U32 R125, R3, R112, RZ ;  /* 0x00000070037d7227 */ /* 0x000fe200078e00ff */
[----:B------:R-:W-:-:S03]  /*b970*/  @!P3 IADD3 R236, R236, -R2, RZ ;  /* 0x80000002ececb210 */ /* 0x000fc60007ffe0ff */
[----:B------:R-:W-:Y:S01]  /*b980*/  @!P4 IMAD.MOV R81, RZ, RZ, -R81 ;  /* 0x000000ffff51c224 */ /* 0x000fe200078e0a51 */
[----:B------:R-:W-:Y:S01]  /*b990*/  ISETP.GT.U32.AND P4, PT, R2, R175, PT ;  /* 0x000000af0200720c */ /* 0x000fe20003f84070 */
[----:B------:R-:W-:Y:S02]  /*b9a0*/  IMAD.MOV R3, RZ, RZ, -R177 ;  /* 0x000000ffff037224 */ /* 0x000fe400078e0ab1 */
[----:B------:R-:W-:Y:S01]  /*b9b0*/  @!P5 IMAD.IADD R22, R22, 0x1, -R2 ;  /* 0x000000011616d824 */ /* 0x000fe200078e0a02 */
[C---:B------:R-:W-:Y:S01]  /*b9c0*/  ISETP.GT.U32.AND P3, PT, R2.reuse, R206, PT ;  /* 0x000000ce0200720c */ /* 0x040fe20003f64070 */
[C---:B------:R-:W-:Y:S01]  /*b9d0*/  IMAD R82, R2.reuse, R3, R82 ;  /* 0x0000000302527224 */ /* 0x040fe200078e0252 */
[----:B------:R-:W-:Y:S01]  /*b9e0*/  UIADD3 UR8, UR8, 0x7f, URZ ;  /* 0x0000007f08087890 */ /* 0x000fe2000fffe03f */
[----:B------:R-:W-:Y:S01]  /*b9f0*/  IMAD.MOV R3, RZ, RZ, -R146 ;  /* 0x000000ffff037224 */ /* 0x000fe200078e0a92 */
[C---:B------:R-:W-:Y:S01]  /*ba00*/  ISETP.GT.U32.AND P6, PT, R2.reuse, R22, PT ;  /* 0x000000160200720c */ /* 0x040fe20003fc4070 */
[----:B------:R-:W-:Y:S01]  /*ba10*/  IMAD.MOV R125, RZ, RZ, -R125 ;  /* 0x000000ffff7d7224 */ /* 0x000fe200078e0a7d */
[----:B------:R-:W2:Y:S01]  /*ba20*/  LDL.LU R177, [R1+0x2c74] ;  /* 0x002c740001b17983 */ /* 0x000ea20000300800 */
[----:B------:R-:W-:-:S02]  /*ba30*/  IMAD R145, R2, R3, R145 ;  /* 0x0000000302917224 */ /* 0x000fc400078e0291 */
[----:B------:R-:W-:Y:S01]  /*ba40*/  IMAD R112, R2, R125, R112 ;  /* 0x0000007d02707224 */ /* 0x000fe200078e0270 */
[----:B------:R-:W-:-:S03]  /*ba50*/  @!P4 IADD3 R175, R175, -R2, RZ ;  /* 0x80000002afafc210 */ /* 0x000fc60007ffe0ff */
[----:B------:R-:W-:Y:S01]  /*ba60*/  @!P3 IMAD.IADD R206, R206, 0x1, -R2 ;  /* 0x00000001ceceb824 */ /* 0x000fe200078e0a02 */
[C---:B------:R-:W-:Y:S01]  /*ba70*/  ISETP.GT.U32.AND P4, PT, R2.reuse, R145, PT ;  /* 0x000000910200720c */ /* 0x040fe20003f84070 */
[----:B------:R-:W-:Y:S01]  /*ba80*/  UISETP.GT.AND UP0, UPT, UR8, 0x7f, UPT ;  /* 0x0000007f0800788c */ /* 0x000fe2000bf04270 */
[----:B------:R-:W-:Y:S01]  /*ba90*/  ISETP.GT.U32.AND P3, PT, R2, R112, PT ;  /* 0x000000700200720c */ /* 0x000fe20003f64070 */
[----:B------:R-:W3:Y:S01]  /*baa0*/  LDL.LU R146, [R1+0x2c70] ;  /* 0x002c700001927983 */ /* 0x000ee20000300800 */
[----:B------:R-:W-:Y:S02]  /*bab0*/  @!P6 IADD3 R22, R22, -R2, RZ ;  /* 0x800000021616e210 */ /* 0x000fe40007ffe0ff */
[C---:B------:R-:W-:Y:S02]  /*bac0*/  ISETP.GT.U32.AND P6, PT, R2.reuse, R249, PT ;  /* 0x000000f90200720c */ /* 0x040fe40003fc4070 */
[----:B------:R-:W-:Y:S01]  /*bad0*/  ISETP.GT.U32.AND P5, PT, R2, R236, PT ;  /* 0x000000ec0200720c */ /* 0x000fe20003fa4070 */
[----:B------:R-:W-:Y:S01]  /*bae0*/  USEL UR4, URZ, 0x4, !UP0 ;  /* 0x000000043f047887 */ /* 0x000fe2000c000000 */
[----:B-1----:R-:W-:Y:S01]  /*baf0*/  LOP3.LUT R244, R244, 0x3f, RZ, 0xc0, !PT ;  /* 0x0000003ff4f47812 */ /* 0x002fe200078ec0ff */
[----:B------:R-:W4:Y:S01]  /*bb00*/  LDL.LU R125, [R1+0x2c6c] ;  /* 0x002c6c00017d7983 */ /* 0x000f220000300800 */
[----:B------:R-:W-:-:S02]  /*bb10*/  ISETP.GT.U32.AND P2, PT, R2, R144, PT ;  /* 0x000000900200720c */ /* 0x000fc40003f44070 */
[-C--:B------:R-:W-:Y:S01]  /*bb20*/  @!P4 IADD3 R145, R145, -R2.reuse, RZ ;  /* 0x800000029191c210 */ /* 0x080fe20007ffe0ff */
[--C-:B------:R-:W-:Y:S01]  /*bb30*/  @!P3 IMAD.IADD R112, R112, 0x1, -R2.reuse ;  /* 0x000000017070b824 */ /* 0x100fe200078e0a02 */
[----:B------:R-:W-:Y:S01]  /*bb40*/  ISETP.GE.AND P4, PT, R124, RZ, PT ;  /* 0x000000ff7c00720c */ /* 0x000fe20003f86270 */
[----:B------:R-:W-:Y:S01]  /*bb50*/  IMAD.U32 R3, RZ, RZ, UR4 ;  /* 0x00000004ff037e24 */ /* 0x000fe2000f8e00ff */
[C---:B------:R-:W-:Y:S01]  /*bb60*/  LOP3.LUT R124, R244.reuse, 0x40, RZ, 0xfc, !PT ;  /* 0x00000040f47c7812 */ /* 0x040fe200078efcff */
[----:B------:R-:W-:Y:S01]  /*bb70*/  ULDC UR4, c[0x0][0x230] ;  /* 0x00008c0000047ab9 */ /* 0x000fe20000000800 */
[----:B------:R-:W-:Y:S01]  /*bb80*/  ISETP.GE.AND P3, PT, R244, UR5, PT ;  /* 0x00000005f4007c0c */ /* 0x000fe2000bf66270 */
[--C-:B------:R-:W-:Y:S01]  /*bb90*/  @!P5 IMAD.IADD R236, R236, 0x1, -R2.reuse ;  /* 0x00000001ececd824 */ /* 0x100fe200078e0a02 */
[----:B------:R-:W-:Y:S02]  /*bba0*/  @!P6 IADD3 R249, R249, -R2, RZ ;  /* 0x80000002f9f9e210 */ /* 0x000fe40007ffe0ff */
[----:B------:R-:W-:Y:S01]  /*bbb0*/  ISETP.GE.AND P6, PT, R124, UR4, PT ;  /* 0x000000047c007c0c */ /* 0x000fe2000bfc6270 */
[----:B------:R-:W-:Y:S01]  /*bbc0*/  @!P2 IMAD.IADD R144, R144, 0x1, -R2 ;  /* 0x000000019090a824 */ /* 0x000fe200078e0a02 */
[----:B------:R-:W-:Y:S01]  /*bbd0*/  ISETP.GE.AND P5, PT, R250, RZ, PT ;  /* 0x000000fffa00720c */ /* 0x000fe20003fa6270 */
[----:B------:R-:W-:Y:S01]  /*bbe0*/  ULDC.64 UR4, c[0x0][0x218] ;  /* 0x0000860000047ab9 */ /* 0x000fe20000000a00 */
[----:B------:R-:W-:Y:S01]  /*bbf0*/  SEL R124, R3, RZ, !P3 ;  /* 0x000000ff037c7207 */ /* 0x000fe20005800000 */
[----:B------:R-:W2:Y:S01]  /*bc00*/  LDL R250, [R1+0xa10] ;  /* 0x000a100001fa7983 */ /* 0x000ea20000100800 */
[----:B------:R-:W-:-:S02]  /*bc10*/  ISETP.GE.AND P3, PT, R176, RZ, PT ;  /* 0x000000ffb000720c */ /* 0x000fc40003f66270 */
[----:B------:R-:W-:Y:S01]  /*bc20*/  ISETP.GT.U32.AND P2, PT, R2, R82, PT ;  /* 0x000000520200720c */ /* 0x000fe20003f44070 */
[----:B------:R-:W3:-:S12]  /*bc30*/  LDL R176, [R1+0xa14] ;  /* 0x000a140001b07983 */ /* 0x000ed80000100800 */
[----:B------:R-:W-:Y:S01]  /*bc40*/  @!P2 IMAD.IADD R82, R82, 0x1, -R2 ;  /* 0x000000015252a824 */ /* 0x000fe200078e0a02 */
[----:B------:R-:W-:Y:S01]  /*bc50*/  ISETP.GE.AND P2, PT, R251, RZ, PT ;  /* 0x000000fffb00720c */ /* 0x000fe20003f46270 */
[----:B------:R-:W-:Y:S01]  /*bc60*/  @!P0 IMAD.MOV R144, RZ, RZ, -R144 ;  /* 0x000000ffff908224 */ /* 0x000fe200078e0a90 */
[----:B------:R-:W-:Y:S01]  /*bc70*/  @!P1 IADD3 R206, -R206, RZ, RZ ;  /* 0x000000ffcece9210 */ /* 0x000fe20007ffe1ff */
[----:B------:R-:W-:Y:S01]  /*bc80*/  @!P5 IMAD.MOV R175, RZ, RZ, -R175 ;  /* 0x000000ffffafd224 */ /* 0x000fe200078e0aaf */
[C---:B------:R-:W-:Y:S01]  /*bc90*/  ISETP.GT.U32.AND P0, PT, R2.reuse, R82, PT ;  /* 0x000000520200720c */ /* 0x040fe20003f04070 */
[----:B------:R-:W4:Y:S01]  /*bca0*/  LDL.LU R251, [R1+0x28] ;  /* 0x0000280001fb7983 */ /* 0x000f220000300800 */
[C---:B------:R-:W-:Y:S02]  /*bcb0*/  ISETP.GT.U32.AND P5, PT, R2.reuse, R145, PT ;  /* 0x000000910200720c */ /* 0x040fe40003fa4070 */
[----:B------:R-:W-:-:S05]  /*bcc0*/  ISETP.GT.U32.AND P1, PT, R2, R112, PT ;  /* 0x000000700200720c */ /* 0x000fca0003f24070 */
[----:B------:R-:W-:Y:S01]  /*bcd0*/  @!P2 IMAD.MOV R236, RZ, RZ, -R236 ;  /* 0x000000ffffeca224 */ /* 0x000fe200078e0aec */
[----:B------:R-:W-:Y:S02]  /*bce0*/  ISETP.GT.U32.AND P2, PT, R2, R249, PT ;  /* 0x000000f90200720c */ /* 0x000fe40003f44070 */
[----:B------:R-:W-:Y:S02]  /*bcf0*/  SEL R3, R3, RZ, !P6 ;  /* 0x000000ff03037207 */ /* 0x000fe40007000000 */
[----:B------:R-:W-:Y:S02]  /*bd00*/  @!P3 IADD3 R52, -R52, RZ, RZ ;  /* 0x000000ff3434b210 */ /* 0x000fe40007ffe1ff */
[----:B------:R-:W-:Y:S01]  /*bd10*/  ISETP.NE.U32.AND P3, PT, R3, RZ, PT ;  /* 0x000000ff0300720c */ /* 0x000fe20003f65070 */
[----:B------:R-:W-:Y:S01]  /*bd20*/  VIADD R3, R252, 0xfd ;  /* 0x000000fdfc037836 */ /* 0x000fe20000000000 */
[----:B------:R-:W-:Y:S01]  /*bd30*/  @!P5 IADD3 R145, R145, -R2, RZ ;  /* 0x800000029191d210 */ /* 0x000fe20007ffe0ff */
[----:B------:R-:W-:-:S02]  /*bd40*/  @!P0 IMAD.IADD R82, R82, 0x1, -R2 ;  /* 0x0000000152528824 */ /* 0x000fc400078e0a02 */
[--C-:B------:R-:W-:Y:S01]  /*bd50*/  @!P1 IMAD.IADD R112, R112, 0x1, -R2.reuse ;  /* 0x0000000170709824 */ /* 0x100fe200078e0a02 */
[----:B------:R-:W-:Y:S01]  /*bd60*/  ISETP.GE.AND P0, PT, R3, RZ, PT ;  /* 0x000000ff0300720c */ /* 0x000fe20003f06270 */
[----:B------:R-:W-:Y:S02]  /*bd70*/  @!P2 IMAD.IADD R249, R249, 0x1, -R2 ;  /* 0x00000001f9f9a824 */ /* 0x000fe400078e0a02 */
[----:B------:R-:W1:Y:S01]  /*bd80*/  LDC.64 R2, c[0x0][0x238] ;  /* 0x00008e00ff027b82 */ /* 0x000e620000000a00 */
[----:B------:R-:W-:Y:S01]  /*bd90*/  ISETP.GE.AND P5, PT, R252, RZ, PT ;  /* 0x000000fffc00720c */ /* 0x000fe20003fa6270 */
[----:B------:R-:W-:Y:S01]  /*bda0*/  @!P4 IMAD.MOV R22, RZ, RZ, -R22 ;  /* 0x000000ffff16c224 */ /* 0x000fe200078e0a16 */
[----:B------:R-:W-:Y:S02]  /*bdb0*/  ISETP.NE.U32.AND P6, PT, R124, RZ, PT ;  /* 0x000000ff7c00720c */ /* 0x000fe40003fc5070 */
[----:B------:R-:W4:Y:S01]  /*bdc0*/  LDL.LU R124, [R1+0x24] ;  /* 0x00002400017c7983 */ /* 0x000f220000300800 */
[----:B------:R-:W-:-:S03]  /*bdd0*/  ISETP.GE.AND P4, PT, R238, RZ, PT ;  /* 0x000000ffee00720c */ /* 0x000fc60003f86270 */
[----:B------:R-:W4:Y:S01]  /*bde0*/  LDL.LU R244, [R1+0x20] ;  /* 0x0000200001f47983 */ /* 0x000f220000300800 */
[----:B------:R-:W-:-:S03]  /*bdf0*/  ISETP.GE.AND P1, PT, R113, RZ, PT ;  /* 0x000000ff7100720c */ /* 0x000fc60003f26270 */
[----:B------:R-:W4:Y:S04]  /*be00*/  LDL.LU R238, [R1+0x1c] ;  /* 0x00001c0001ee7983 */ /* 0x000f280000300800 */
[----:B------:R1:W-:Y:S01]  /*be10*/  STL [R1+0x2c08], R252 ;  /* 0x002c08fc01007387 */ /* 0x0003e20000100800 */
[----:B------:R-:W-:-:S03]  /*be20*/  @!P5 IMAD.MOV R249, RZ, RZ, -R249 ;  /* 0x000000fffff9d224 */ /* 0x000fc600078e0af9 */
[----:B-1----:R-:W4:Y:S04]  /*be30*/  LDL.LU R252, [R1+0xc] ;  /* 0x00000c0001fc7983 */ /* 0x002f280000300800 */
[----:B------:R-:W4:Y:S04]  /*be40*/  LDL.LU R113, [R1+0x2c68] ;  /* 0x002c680001717983 */ /* 0x000f280000300800 */
[----:B------:R1:W-:Y:S04]  /*be50*/  STL [R1+0x2c0c], R2 ;  /* 0x002c0c0201007387 */ /* 0x0003e80000100800 */
[----:B-1----:R-:W4:Y:S01]  /*be60*/  LDL.LU R2, [R1+0x10] ;  /* 0x0000100001027983 */ /* 0x002f220000300800 */
[----:B--2---:R-:W-:-:S03]  /*be70*/  ISETP.GE.AND P2, PT, R250, RZ, PT ;  /* 0x000000fffa00720c */ /* 0x004fc60003f46270 */
[----:B------:R-:W2:Y:S01]  /*be80*/  LDL.LU R250, [R1+0x2c64] ;  /* 0x002c640001fa7983 */ /* 0x000ea20000300800 */
[----:B---3--:R-:W-:-:S03]  /*be90*/  ISETP.GE.AND P5, PT, R176, RZ, PT ;  /* 0x000000ffb000720c */ /* 0x008fc60003fa6270 */
[----:B------:R-:W3:Y:S01]  /*bea0*/  LDL.LU R176, [R1+0x2c60] ;  /* 0x002c600001b07983 */ /* 0x000ee20000300800 */
[----:B------:R-:W-:Y:S02]  /*beb0*/  @!P4 IADD3 R82, -R82, RZ, RZ ;  /* 0x000000ff5252c210 */ /* 0x000fe40007ffe1ff */
[----:B----4-:R-:W-:Y:S02]  /*bec0*/  ISETP.NE.AND P4, PT, R125, RZ, PT ;  /* 0x000000ff7d00720c */ /* 0x010fe40003f85270 */
[----:B------:R-:W-:-:S04]  /*bed0*/  LOP3.LUT R125, RZ, R125, RZ, 0x33, !PT ;  /* 0x0000007dff7d7212 */ /* 0x000fc800078e33ff */
[----:B------:R-:W-:-:S05]  /*bee0*/  SEL R249, R125, R249, !P4 ;  /* 0x000000f97df97207 */ /* 0x000fca0006000000 */
[----:B------:R1:W-:Y:S01]  /*bef0*/  STL [R1+0x80], R249 ;  /* 0x000080f901007387 */ /* 0x0003e20000100800 */
[----:B------:R-:W-:-:S03]  /*bf00*/  SEL R251, R125, R251, !P4 ;  /* 0x000000fb7dfb7207 */ /* 0x000fc60006000000 */
[----:B-1----:R-:W4:Y:S01]  /*bf10*/  LDL.LU R249, [R1+0x14] ;  /* 0x0000140001f97983 */ /* 0x002f220000300800 */
[C---:B------:R-:W-:Y:S02]  /*bf20*/  SEL R124, R125.reuse, R124, !P4 ;  /* 0x0000007c7d7c7207 */ /* 0x040fe40006000000 */
[C---:B------:R-:W-:Y:S02]  /*bf30*/  SEL R244, R125.reuse, R244, !P4 ;  /* 0x000000f47df47207 */ /* 0x040fe40006000000 */
[C---:B------:R-:W-:Y:S02]  /*bf40*/  SEL R238, R125.reuse, R238, !P4 ;  /* 0x000000ee7dee7207 */ /* 0x040fe40006000000 */
[----:B---3--:R-:W-:-:S05]  /*bf50*/  SEL R176, R125, R176, !P4 ;  /* 0x000000b07db07207 */ /* 0x008fca0006000000 */
[----:B------:R1:W-:Y:S04]  /*bf60*/  STL [R1+0x84], R176 ;  /* 0x000084b001007387 */ /* 0x0003e80000100800 */
[----:B-1----:R-:W3:Y:S04]  /*bf70*/  LDL.LU R176, [R1+0x18] ;  /* 0x0000180001b07983 */ /* 0x002ee80000300800 */
[----:B------:R1:W-:Y:S04]  /*bf80*/  STL [R1+0x7c], R251 ;  /* 0x00007cfb01007387 */ /* 0x0003e80000100800 */
[----:B-1----:R-:W2:Y:S04]  /*bf90*/  LDL.LU R251, [R1+0x2c5c] ;  /* 0x002c5c0001fb7983 */ /* 0x002ea80000300800 */
[----:B------:R1:W-:Y:S04]  /*bfa0*/  STL [R1+0x78], R124 ;  /* 0x0000787c01007387 */ /* 0x0003e80000100800 */
[----:B-1----:R-:W2:Y:S04]  /*bfb0*/  LDL.LU R124, [R1+0x2c58] ;  /* 0x002c5800017c7983 */ /* 0x002ea80000300800 */
[----:B------:R1:W-:Y:S04]  /*bfc0*/  STL [R1+0x74], R244 ;  /* 0x000074f401007387 */ /* 0x0003e80000100800 */
[----:B-1----:R-:W2:Y:S04]  /*bfd0*/  LDL.LU R244, [R1+0x2c54] ;  /* 0x002c540001f47983 */ /* 0x002ea80000300800 */
[----:B------:R1:W-:Y:S04]  /*bfe0*/  STL [R1+0x70], R238 ;  /* 0x000070ee01007387 */ /* 0x0003e80000100800 */
[----:B-1----:R-:W2:Y:S01]  /*bff0*/  LDL.LU R238, [R1+0x2c50] ;  /* 0x002c500001ee7983 */ /* 0x002ea20000300800 */
[----:B------:R-:W-:-:S02]  /*c000*/  SEL R179, R125, R179, !P4 ;  /* 0x000000b37db37207 */ /* 0x000fc40006000000 */
[----:B---3--:R-:W-:-:S05]  /*c010*/  SEL R176, R125, R176, !P4 ;  /* 0x000000b07db07207 */ /* 0x008fca0006000000 */
[----:B------:R4:W-:Y:S02]  /*c020*/  STL [R1+0x6c], R176 ;  /* 0x00006cb001007387 */ /* 0x0009e40000100800 */
[C---:B----4-:R-:W-:Y:S02]  /*c030*/  SEL R176, R125.reuse, R249, !P4 ;  /* 0x000000f97db07207 */ /* 0x050fe40006000000 */
[C---:B------:R-:W-:Y:S02]  /*c040*/  SEL R249, R125.reuse, R2, !P4 ;  /* 0x000000027df97207 */ /* 0x040fe40006000000 */
[C---:B------:R-:W-:Y:S01]  /*c050*/  SEL R2, R125.reuse, R252, !P4 ;  /* 0x000000fc7d027207 */ /* 0x040fe20006000000 */
[----:B------:R-:W-:Y:S04]  /*c060*/  STL [R1+0x68], R176 ;  /* 0x000068b001007387 */ /* 0x000fe80000100800 */
[----:B------:R2:W-:Y:S02]  /*c070*/  STL [R1+0x64], R249 ;  /* 0x000064f901007387 */ /* 0x0005e40000100800 */
[----:B--2---:R-:W-:-:S02]  /*c080*/  SEL R249, R125, R251, !P4 ;  /* 0x000000fb7df97207 */ /* 0x004fc40006000000 */
[C---:B------:R-:W-:Y:S02]  /*c090*/  SEL R176, R125.reuse, R238, !P4 ;  /* 0x000000ee7db07207 */ /* 0x040fe40006000000 */
[----:B------:R-:W2:Y:S04]  /*c0a0*/  LDL.LU R238, [R1+0x2c4c] ;  /* 0x002c4c0001ee7983 */ /* 0x000ea80000300800 */
[----:B------:R1:W-:Y:S02]  /*c0b0*/  STL [R1+0x60], R2 ;  /* 0x0000600201007387 */ /* 0x0003e40000100800 */
[C---:B-1----:R-:W-:Y:S02]  /*c0c0*/  SEL R2, R125.reuse, R244, !P4 ;  /* 0x000000f47d027207 */ /* 0x042fe40006000000 */
[----:B------:R-:W3:Y:S04]  /*c0d0*/  LDL.LU R244, [R1+0x2c48] ;  /* 0x002c480001f47983 */ /* 0x000ee80000300800 */
[----:B------:R1:W-:Y:S02]  /*c0e0*/  STL [R1+0x5c], R176 ;  /* 0x00005cb001007387 */ /* 0x0003e40000100800 */
[----:B-1----:R-:W-:-:S02]  /*c0f0*/  SEL R176, R125, R124, !P4 ;  /* 0x0000007c7db07207 */ /* 0x002fc40006000000 */
[----:B------:R-:W4:Y:S04]  /*c100*/  LDL.LU R124, [R1+0x2c44] ;  /* 0x002c4400017c7983 */ /* 0x000f280000300800 */
[----:B------:R1:W-:Y:S04]  /*c110*/  STL [R1+0x58], R2 ;  /* 0x0000580201007387 */ /* 0x0003e80000100800 */
[----:B------:R1:W-:Y:S02]  /*c120*/  STL [R1+0x54], R176 ;  /* 0x000054b001007387 */ /* 0x0003e40000100800 */
[----:B-1----:R-:W-:-:S02]  /*c130*/  SEL R2, R125, R250, !P4 ;  /* 0x000000fa7d027207 */ /* 0x002fc40006000000 */
[----:B------:R-:W-:Y:S01]  /*c140*/  STL [R1+0x50], R249 ;  /* 0x000050f901007387 */ /* 0x000fe20000100800 */
[----:B------:R-:W-:-:S03]  /*c150*/  SEL R176, R125, R113, !P4 ;  /* 0x000000717db07207 */ /* 0x000fc60006000000 */
[----:B------:R1:W-:Y:S01]  /*c160*/  STL [R1+0x4c], R2 ;  /* 0x00004c0201007387 */ /* 0x0003e20000100800 */
[C---:B------:R-:W-:Y:S02]  /*c170*/  SEL R113, R125.reuse, R146, !P4 ;  /* 0x000000927d717207 */ /* 0x040fe40006000000 */
[C---:B------:R-:W-:Y:S01]  /*c180*/  SEL R146, R125.reuse, R207, !P4 ;  /* 0x000000cf7d927207 */ /* 0x040fe20006000000 */
[----:B------:R-:W-:Y:S01]  /*c190*/  STL [R1+0x48], R176 ;  /* 0x000048b001007387 */ /* 0x000fe20000100800 */
[----:B-1----:R-:W-:-:S03]  /*c1a0*/  SEL R2, R125, R177, !P4 ;  /* 0x000000b17d027207 */ /* 0x002fc60006000000 */
[----:B------:R1:W-:Y:S04]  /*c1b0*/  STL [R1+0x44], R113 ;  /* 0x0000447101007387 */ /* 0x0003e80000100800 */
[----:B------:R1:W-:Y:S04]  /*c1c0*/  STL [R1+0x40], R2 ;  /* 0x0000400201007387 */ /* 0x0003e80000100800 */
[----:B------:R1:W-:Y:S02]  /*c1d0*/  STL [R1+0x3c], R146 ;  /* 0x00003c9201007387 */ /* 0x0003e40000100800 */
[----:B-1----:R-:W-:-:S02]  /*c1e0*/  SEL R113, R125, R245, !P4 ;  /* 0x000000f57d717207 */ /* 0x002fc40006000000 */
[----:B------:R-:W-:-:S03]  /*c1f0*/  SEL R2, R125, R23, !P4 ;  /* 0x000000177d027207 */ /* 0x000fc60006000000 */
[----:B------:R-:W-:Y:S01]  /*c200*/  STL [R1+0x38], R113 ;  /* 0x0000387101007387 */ /* 0x000fe20000100800 */
[C---:B------:R-:W-:Y:S02]  /*c210*/  SEL R23, R125.reuse, R114, !P4 ;  /* 0x000000727d177207 */ /* 0x040fe40006000000 */
[C---:B------:R-:W-:Y:S02]  /*c220*/  SEL R146, R125.reuse, R53, !P4 ;  /* 0x000000357d927207 */ /* 0x040fe40006000000 */
[C---:B------:R-:W-:Y:S01]  /*c230*/  SEL R53, R125.reuse, R83, !P4 ;  /* 0x000000537d357207 */ /* 0x040fe20006000000 */
[----:B------:R1:W-:Y:S04]  /*c240*/  STL [R1+0x34], R2 ;  /* 0x0000340201007387 */ /* 0x0003e80000100800 */
[----:B------:R1:W-:Y:S02]  /*c250*/  STL [R1+0x30], R53 ;  /* 0x0000303501007387 */ /* 0x0003e40000100800 */
[----:B-1----:R-:W-:-:S02]  /*c260*/  SEL R2, R125, R147, !P4 ;  /* 0x000000937d027207 */ /* 0x002fc40006000000 */
[----:B------:R1:W-:Y:S01]  /*c270*/  STL [R1+0x2c], R23 ;  /* 0x00002c1701007387 */ /* 0x0003e20000100800 */
[----:B------:R-:W-:-:S03]  /*c280*/  SEL R53, R125, R178, !P4 ;  /* 0x000000b27d357207 */ /* 0x000fc60006000000 */
[----:B------:R1:W-:Y:S02]  /*c290*/  STL [R1+0x28], R2 ;  /* 0x0000280201007387 */ /* 0x0003e40000100800 */
[C---:B-1----:R-:W-:Y:S02]  /*c2a0*/  SEL R23, R125.reuse, R208, !P4 ;  /* 0x000000d07d177207 */ /* 0x042fe40006000000 */
[----:B------:R-:W-:Y:S01]  /*c2b0*/  STL [R1+0x24], R53 ;  /* 0x0000243501007387 */ /* 0x000fe20000100800 */
[----:B------:R-:W-:-:S03]  /*c2c0*/  SEL R2, R125, R246, !P4 ;  /* 0x000000f67d027207 */ /* 0x000fc60006000000 */
[----:B------:R1:W-:Y:S04]  /*c2d0*/  STL [R1+0x20], R23 ;  /* 0x0000201701007387 */ /* 0x0003e80000100800 */
[----:B------:R1:W-:Y:S02]  /*c2e0*/  STL [R1+0x1c], R2 ;  /* 0x00001c0201007387 */ /* 0x0003e40000100800 */
[C---:B-1----:R-:W-:Y:S02]  /*c2f0*/  SEL R23, R125.reuse, R115, !P4 ;  /* 0x000000737d177207 */ /* 0x042fe40006000000 */
[----:B------:R-:W-:-:S03]  /*c300*/  SEL R2, R125, R148, !P4 ;  /* 0x000000947d027207 */ /* 0x000fc60006000000 */
[----:B------:R-:W-:Y:S04]  /*c310*/  STL [R1+0x18], R23 ;  /* 0x0000181701007387 */ /* 0x000fe80000100800 */
[----:B------:R-:W-:Y:S04]  /*c320*/  STL [R1+0x2c40], R179 ;  /* 0x002c40b301007387 */ /* 0x000fe80000100800 */
[----:B------:R1:W-:Y:S01]  /*c330*/  STL [R1+0x14], R2 ;  /* 0x0000140201007387 */ /* 0x0003e20000100800 */
[C---:B------:R-:W-:Y:S02]  /*c340*/  SEL R176, R125.reuse, R24, !P4 ;  /* 0x000000187db07207 */ /* 0x040fe40006000000 */
[----:B-1----:R-:W-:-:S05]  /*c350*/  SEL R2, R125, R209, !P4 ;  /* 0x000000d17d027207 */ /* 0x002fca0006000000 */
[----:B------:R1:W-:Y:S01]  /*c360*/  STL [R1+0x10], R2 ;  /* 0x0000100201007387 */ /* 0x0003e20000100800 */
[C---:B------:R-:W-:Y:S02]  /*c370*/  SEL R24, R125.reuse, R116, !P4 ;  /* 0x000000747d187207 */ /* 0x040fe40006000000 */
[C---:B------:R-:W-:Y:S02]  /*c380*/  SEL R23, R125.reuse, R149, !P4 ;  /* 0x000000957d177207 */ /* 0x040fe40006000000 */
[----:B-1----:R-:W-:-:S05]  /*c390*/  SEL R2, R125, R85, !P4 ;  /* 0x000000557d027207 */ /* 0x002fca0006000000 */
[----:B------:R1:W-:Y:S04]  /*c3a0*/  STL [R1+0xc], R2 ;  /* 0x00000c0201007387 */ /* 0x0003e80000100800 */
[----:B------:R1:W-:Y:S02]  /*c3b0*/  STL [R1+0x8], R24 ;  /* 0x0000081801007387 */ /* 0x0003e40000100800 */
[C---:B-1----:R-:W-:Y:S02]  /*c3c0*/  SEL R2, R125.reuse, R180, !P4 ;  /* 0x000000b47d027207 */ /* 0x042fe40006000000 */
[----:B------:R1:W-:Y:S01]  /*c3d0*/  STL [R1+0x4], R23 ;  /* 0x0000041701007387 */ /* 0x0003e20000100800 */
[----:B------:R-:W-:-:S03]  /*c3e0*/  SEL R177, R125, R54, !P4 ;  /* 0x000000367db17207 */ /* 0x000fc60006000000 */
[----:B------:R4:W-:Y:S01]  /*c3f0*/  STL [R1], R2 ;  /* 0x0000000201007387 */ /* 0x0009e20000100800 */
[----:B------:R-:W-:-:S03]  /*c400*/  SEL R209, R125, R55, !P4 ;  /* 0x000000377dd17207 */ /* 0x000fc60006000000 */
[----:B------:R-:W4:Y:S01]  /*c410*/  LDL.LU R180, [R1+0x80] ;  /* 0x0000800001b47983 */ /* 0x000f220000300800 */
[----:B------:R-:W-:-:S03]  /*c420*/  SEL R251, R125, R210, !P4 ;  /* 0x000000d27dfb7207 */ /* 0x000fc60006000000 */
[----:B------:R-:W4:Y:S04]  /*c430*/  LDL.LU R53, [R1+0x7c] ;  /* 0x00007c0001357983 */ /* 0x000f280000300800 */
[----:B------:R-:W4:Y:S04]  /*c440*/  LDL.LU R54, [R1+0x78] ;  /* 0x0000780001367983 */ /* 0x000f280000300800 */
[----:B------:R-:W4:Y:S04]  /*c450*/  LDL.LU R55, [R1+0x74] ;  /* 0x0000740001377983 */ /* 0x000f280000300800 */
[----:B------:R-:W4:Y:S04]  /*c460*/  LDL.LU R210, [R1+0x70] ;  /* 0x0000700001d27983 */ /* 0x000f280000300800 */
[----:B------:R-:W4:Y:S04]  /*c470*/  LDL.LU R83, [R1+0x6c] ;  /* 0x00006c0001537983 */ /* 0x000f280000300800 */
[----:B------:R-:W4:Y:S04]  /*c480*/  LDL.LU R147, [R1+0x68] ;  /* 0x0000680001937983 */ /* 0x000f280000300800 */
[----:B------:R-:W4:Y:S01]  /*c490*/  LDL.LU R149, [R1+0x64] ;  /* 0x0000640001957983 */ /* 0x000f220000300800 */
[----:B------:R-:W-:-:S03]  /*c4a0*/  SEL R178, R125, R84, !P4 ;  /* 0x000000547db27207 */ /* 0x000fc60006000000 */
[----:B------:R-:W4:Y:S04]  /*c4b0*/  LDL.LU R84, [R1+0x60] ;  /* 0x0000600001547983 */ /* 0x000f280000300800 */
[----:B------:R-:W4:Y:S01]  /*c4c0*/  LDL.LU R85, [R1+0x5c] ;  /* 0x00005c0001557983 */ /* 0x000f220000300800 */
[----:B------:R-:W-:-:S03]  /*c4d0*/  SEL R250, R125, R150, !P4 ;  /* 0x000000967dfa7207 */ /* 0x000fc60006000000 */
[----:B------:R-:W4:Y:S04]  /*c4e0*/  LDL.LU R148, [R1+0x58] ;  /* 0x0000580001947983 */ /* 0x000f280000300800 */
[----:B------:R-:W4:Y:S04]  /*c4f0*/  LDL.LU R113, [R1+0x54] ;  /* 0x0000540001717983 */ /* 0x000f280000300800 */
[----:B------:R-:W4:Y:S04]  /*c500*/  LDL.LU R114, [R1+0x50] ;  /* 0x0000500001727983 */ /* 0x000f280000300800 */
[----:B------:R-:W4:Y:S04]  /*c510*/  LDL.LU R115, [R1+0x4c] ;  /* 0x00004c0001737983 */ /* 0x000f280000300800 */
[----:B------:R-:W4:Y:S01]  /*c520*/  LDL.LU R150, [R1+0x48] ;  /* 0x0000480001967983 */ /* 0x000f220000300800 */
[----:B------:R-:W-:-:S03]  /*c530*/  SEL R249, R125, R117, !P4 ;  /* 0x000000757df97207 */ /* 0x000fc60006000000 */
[----:B------:R-:W4:Y:S04]  /*c540*/  LDL.LU R117, [R1+0x44] ;  /* 0x0000440001757983 */ /* 0x000f280000300800 */
[----:B------:R-:W4:Y:S04]  /*c550*/  LDL.LU R116, [R1+0x40] ;  /* 0x0000400001747983 */ /* 0x000f280000300800 */
[----:B------:R-:W4:Y:S01]  /*c560*/  LDL.LU R179, [R1+0x3c] ;  /* 0x00003c0001b37983 */ /* 0x000f220000300800 */
[----:B------:R-:W2:Y:S01]  /*c570*/  S2R R252, SR_TID.X ;  /* 0x0000000000fc7919 */ /* 0x000ea20000002100 */
[C---:B------:R-:W-:Y:S01]  /*c580*/  SEL R24, R125.reuse, R13, !P4 ;  /* 0x0000000d7d187207 */ /* 0x040fe20006000000 */
[----:B------:R-:W-:Y:S01]  /*c590*/  @!P0 IMAD.MOV R145, RZ, RZ, -R145 ;  /* 0x000000ffff918224 */ /* 0x000fe200078e0a91 */
[----:B------:R-:W-:-:S02]  /*c5a0*/  SEL R208, R125, R25, !P4 ;  /* 0x000000197dd07207 */ /* 0x000fc40006000000 */
[----:B------:R-:W-:Y:S02]  /*c5b0*/  @!P1 IADD3 R112, -R112, RZ, RZ ;  /* 0x000000ff70709210 */ /* 0x000fe40007ffe1ff */
[C---:B------:R-:W-:Y:S02]  /*c5c0*/  SEL R25, R125.reuse, R14, !P4 ;  /* 0x0000000e7d197207 */ /* 0x040fe40006000000 */
[C---:B-1----:R-:W-:Y:S02]  /*c5d0*/  SEL R23, R125.reuse, R12, !P4 ;  /* 0x0000000c7d177207 */ /* 0x042fe40006000000 */
[C---:B------:R-:W-:Y:S02]  /*c5e0*/  SEL R245, R125.reuse, R248, !P4 ;  /* 0x000000f87df57207 */ /* 0x040fe40006000000 */
[C---:B------:R-:W-:Y:S02]  /*c5f0*/  SEL R246, R125.reuse, R26, !P4 ;  /* 0x0000001a7df67207 */ /* 0x040fe40006000000 */
[----:B------:R-:W-:-:S02]  /*c600*/  SEL R248, R125, R86, !P4 ;  /* 0x000000567df87207 */ /* 0x000fc40006000000 */
[----:B--2---:R-:W-:-:S05]  /*c610*/  LOP3.LUT R252, R252, 0x3f, RZ, 0xc0, !PT ;  /* 0x0000003ffcfc7812 */ /* 0x004fca00078ec0ff */
[----:B------:R-:W-:-:S04]  /*c620*/  IMAD R13, R252, R3, RZ ;  /* 0x00000003fc0d7224 */ /* 0x000fc800078e02ff */
[----:B------:R-:W-:Y:S01]  /*c630*/  IMAD R3, R3, 0x40, R13 ;  /* 0x0000004003037824 */ /* 0x000fe200078e020d */
[----:B------:R-:W-:Y:S02]  /*c640*/  LEA R14, P1, R13, UR4, 0x2 ;  /* 0x000000040d0e7c11 */ /* 0x000fe4000f8210ff */
[----:B------:R-:W-:Y:S02]  /*c650*/  @!P5 IADD3 R238, -R238, RZ, RZ ;  /* 0x000000ffeeeed210 */ /* 0x000fe40007ffe1ff */
[C---:B------:R-:W-:Y:S02]  /*c660*/  SEL R26, R125.reuse, R15, !P4 ;  /* 0x0000000f7d1a7207 */ /* 0x040fe40006000000 */
[----:B------:R-:W-:Y:S02]  /*c670*/  SEL R207, R125, R247, !P4 ;  /* 0x000000f77dcf7207 */ /* 0x000fe40006000000 */
[----:B------:R-:W-:Y:S01]  /*c680*/  LEA.HI.X.SX32 R15, R13, UR5, 0x2, P1 ;  /* 0x000000050d0f7c11 */ /* 0x000fe200088f16ff */
[----:B---3--:R-:W-:Y:S01]  /*c690*/  @!P2 IMAD.MOV R244, RZ, RZ, -R244 ;  /* 0x000000fffff4a224 */ /* 0x008fe200078e0af4 */
[----:B------:R-:W-:-:S02]  /*c6a0*/  LEA R12, P2, R3, UR4, 0x2 ;  /* 0x00000004030c7c11 */ /* 0x000fc4000f8410ff */
[C---:B------:R-:W-:Y:S02]  /*c6b0*/  SEL R181, R125.reuse, R181, !P4 ;  /* 0x000000b57db57207 */ /* 0x040fe40006000000 */
[C---:B------:R-:W-:Y:S02]  /*c6c0*/  SEL R211, R125.reuse, R211, !P4 ;  /* 0x000000d37dd37207 */ /* 0x040fe40006000000 */
[----:B----4-:R-:W-:Y:S02]  /*c6d0*/  ISETP.NE.AND P0, PT, R124, RZ, PT ;  /* 0x000000ff7c00720c */ /* 0x010fe40003f05270 */
[C---:B------:R-:W-:Y:S02]  /*c6e0*/  SEL R137, R125.reuse, R137, !P4 ;  /* 0x000000897d897207 */ /* 0x040fe40006000000 */
[C---:B------:R-:W-:Y:S02]  /*c6f0*/  SEL R27, R125.reuse, R27, !P4 ;  /* 0x0000001b7d1b7207 */ /* 0x040fe40006000000 */
[----:B------:R-:W-:-:S02]  /*c700*/  SEL R57, R125, R57, !P4 ;  /* 0x000000397d397207 */ /* 0x000fc40006000000 */
[C---:B------:R-:W-:Y:S02]  /*c710*/  SEL R87, R125.reuse, R87, !P4 ;  /* 0x000000577d577207 */ /* 0x040fe40006000000 */
[C---:B------:R-:W-:Y:S02]  /*c720*/  SEL R118, R125.reuse, R118, !P4 ;  /* 0x000000767d767207 */ /* 0x040fe40006000000 */
[C---:B------:R-:W-:Y:S02]  /*c730*/  SEL R151, R125.reuse, R151, !P4 ;  /* 0x000000977d977207 */ /* 0x040fe40006000000 */
        /* <DEDUP_REMOVED lines=79> */
[----:B------:R-:W-:Y:S01]  /*cc30*/  SEL R161, R125, R161, !P4 ;  /* 0x000000a17da17207 */ /* 0x000fe20006000000 */
[----:B------:R-:W-:Y:S01]  /*cc40*/  IMAD R86, R147, UR26, RZ ;  /* 0x0000001a93567c24 */ /* 0x000fe2000f8e02ff */
[----:B------:R-:W-:-:S02]  /*cc50*/  LOP3.LUT R124, RZ, R124, RZ, 0x33, !PT ;  /* 0x0000007cff7c7212 */ /* 0x000fc400078e33ff */
        /* <DEDUP_REMOVED lines=114> */
[----:B------:R-:W-:Y:S01]  /*d380*/  SEL R112, R125, R112, !P4 ;  /* 0x000000707d707207 */ /* 0x000fe20006000000 */
[----:B------:R-:W-:Y:S01]  /*d390*/  IMAD R84, R84, UR26, RZ ;  /* 0x0000001a54547c24 */ /* 0x000fe2000f8e02ff */
[----:B------:R-:W-:Y:S01]  /*d3a0*/  SEL R2, R124, R244, !P0 ;  /* 0x000000f47c027207 */ /* 0x000fe20004000000 */
[----:B------:R-:W-:Y:S01]  /*d3b0*/  IMAD R116, R116, UR29, RZ ;  /* 0x0000001d74747c24 */ /* 0x000fe2000f8e02ff */
[----:B------:R-:W-:Y:S01]  /*d3c0*/  SEL R252, R124, R238, !P0 ;  /* 0x000000ee7cfc7207 */ /* 0x000fe20004000000 */
[----:B------:R-:W-:Y:S01]  /*d3d0*/  IMAD R249, R249, UR59, RZ ;  /* 0x0000003bf9f97c24 */ /* 0x000fe2000f8e02ff */
[----:B------:R-:W-:Y:S01]  /*d3e0*/  SEL R247, R125, R56, !P4 ;  /* 0x000000387df77207 */ /* 0x000fe20006000000 */
[----:B------:R1:W-:Y:S01]  /*d3f0*/  STL [R1+0x2c10], R2 ;  /* 0x002c100201007387 */ /* 0x0003e20000100800 */
[----:B------:R-:W-:Y:S01]  /*d400*/  LEA.HI.X.SX32 R13, R3, UR5, 0x2, P2 ;  /* 0x00000005030d7c11 */ /* 0x000fe200090f16ff */
[----:B------:R-:W-:Y:S01]  /*d410*/  IMAD R3, R180, UR26, RZ ;  /* 0x0000001ab4037c24 */ /* 0x000fe2000f8e02ff */
[----:B------:R-:W-:Y:S01]  /*d420*/  ULDC UR59, c[0x0][0x240] ;  /* 0x00009000003b7ab9 */ /* 0x000fe20000000800 */
[----:B------:R-:W-:Y:S01]  /*d430*/  STL [R1+0x2c14], R252 ;  /* 0x002c14fc01007387 */ /* 0x000fe20000100800 */
[----:B------:R-:W-:Y:S01]  /*d440*/  IMAD R56, R210, UR26, RZ ;  /* 0x0000001ad2387c24 */ /* 0x000fe2000f8e02ff */
[----:B------:R-:W-:Y:S01]  /*d450*/  ULDC UR4, c[0x0][0x240] ;  /* 0x0000900000047ab9 */ /* 0x000fe20000000800 */
[----:B------:R-:W-:Y:S01]  /*d460*/  IMAD R118, R118, UR10, RZ ;  /* 0x0000000a76767c24 */ /* 0x000fe2000f8e02ff */
[----:B------:R-:W2:Y:S01]  /*d470*/  LDL.LU R125, [R1+0x38] ;  /* 0x00003800017d7983 */ /* 0x000ea20000300800 */
[----:B------:R-:W-:Y:S01]  /*d480*/  IMAD R119, R119, UR18, RZ ;  /* 0x0000001277777c24 */ /* 0x000fe2000f8e02ff */
[----:B------:R-:W-:Y:S01]  /*d490*/  ULDC UR10, c[0x0][0x240] ;  /* 0x00009000000a7ab9 */ /* 0x000fe20000000800 */
[----:B-1----:R-:W-:Y:S01]  /*d4a0*/  IMAD R2, R149, UR26, RZ ;  /* 0x0000001a95027c24 */ /* 0x002fe2000f8e02ff */
[----:B------:R-:W3:Y:S01]  /*d4b0*/  LDL.LU R180, [R1+0x34] ;  /* 0x0000340001b47983 */ /* 0x000ee20000300800 */
[----:B------:R-:W-:Y:S01]  /*d4c0*/  IMAD R152, R152, UR19, RZ ;  /* 0x0000001398987c24 */ /* 0x000fe2000f8e02ff */
[----:B------:R-:W-:Y:S01]  /*d4d0*/  ULDC UR19, c[0x0][0x240] ;  /* 0x0000900000137ab9 */ /* 0x000fe20000000800 */
[----:B------:R-:W-:Y:S01]  /*d4e0*/  IMAD R181, R181, UR61, RZ ;  /* 0x0000003db5b57c24 */ /* 0x000fe2000f8e02ff */
[----:B------:R-:W4:Y:S01]  /*d4f0*/  LDL.LU R147, [R1+0x30] ;  /* 0x0000300001937983 */ /* 0x000f220000300800 */
[----:B------:R-:W-:Y:S01]  /*d500*/  IMAD R182, R182, UR12, RZ ;  /* 0x0000000cb6b67c24 */ /* 0x000fe2000f8e02ff */
[----:B------:R-:W-:Y:S01]  /*d510*/  ULDC UR18, c[0x0][0x240] ;  /* 0x0000900000127ab9 */ /* 0x000fe20000000800 */
[----:B------:R-:W-:Y:S01]  /*d520*/  IMAD R183, R183, UR20, RZ ;  /* 0x00000014b7b77c24 */ /* 0x000fe2000f8e02ff */
[----:B------:R1:W-:Y:S01]  /*d530*/  STL [R1+0x68], R86 ;  /* 0x0000685601007387 */ /* 0x0003e20000100800 */
[----:B------:R-:W-:Y:S01]  /*d540*/  IMAD R53, R53, UR26, RZ ;  /* 0x0000001a35357c24 */ /* 0x000fe2000f8e02ff */
[----:B------:R-:W-:Y:S01]  /*d550*/  ULDC UR29, c[0x0][0x240] ;  /* 0x00009000001d7ab9 */ /* 0x000fe20000000800 */
[----:B------:R-:W-:Y:S01]  /*d560*/  IMAD R54, R54, UR26, RZ ;  /* 0x0000001a36367c24 */ /* 0x000fe2000f8e02ff */
[----:B------:R-:W3:Y:S01]  /*d570*/  LDL.LU R244, [R1+0x2c] ;  /* 0x00002c0001f47983 */ /* 0x000ee20000300800 */
[----:B------:R-:W-:Y:S01]  /*d580*/  IMAD R55, R55, UR26, RZ ;  /* 0x0000001a37377c24 */ /* 0x000fe2000f8e02ff */
[----:B------:R-:W-:Y:S01]  /*d590*/  ULDC UR61, c[0x0][0x240] ;  /* 0x00009000003d7ab9 */ /* 0x000fe20000000800 */
[----:B------:R-:W-:Y:S01]  /*d5a0*/  IMAD R83, R83, UR26, RZ ;  /* 0x0000001a53537c24 */ /* 0x000fe2000f8e02ff */
[----:B------:R1:W-:Y:S01]  /*d5b0*/  STL [R1+0x64], R2 ;  /* 0x0000640201007387 */ /* 0x0003e20000100800 */
[----:B------:R-:W-:Y:S01]  /*d5c0*/  IMAD R85, R85, UR26, RZ ;  /* 0x0000001a55557c24 */ /* 0x000fe2000f8e02ff */
[----:B------:R-:W-:Y:S01]  /*d5d0*/  ULDC UR12, c[0x0][0x240] ;  /* 0x00009000000c7ab9 */ /* 0x000fe20000000800 */
[----:B------:R-:W-:Y:S01]  /*d5e0*/  IMAD R113, R113, UR26, RZ ;  /* 0x0000001a71717c24 */ /* 0x000fe2000f8e02ff */
[----:B------:R-:W4:Y:S01]  /*d5f0*/  LDL.LU R210, [R1+0x28] ;  /* 0x0000280001d27983 */ /* 0x000f220000300800 */
[----:B-1----:R-:W-:Y:S01]  /*d600*/  IMAD R86, R148, UR26, RZ ;  /* 0x0000001a94567c24 */ /* 0x002fe2000f8e02ff */
[----:B------:R-:W-:Y:S01]  /*d610*/  ULDC UR20, c[0x0][0x240] ;  /* 0x0000900000147ab9 */ /* 0x000fe20000000800 */
[----:B------:R-:W-:Y:S01]  /*d620*/  IMAD R114, R114, UR26, RZ ;  /* 0x0000001a72727c24 */ /* 0x000fe2000f8e02ff */
[----:B------:R-:W4:Y:S01]  /*d630*/  LDL.LU R148, [R1+0x24] ;  /* 0x0000240001947983 */ /* 0x000f220000300800 */
[----:B------:R-:W-:Y:S01]  /*d640*/  IMAD R115, R115, UR26, RZ ;  /* 0x0000001a73737c24 */ /* 0x000fe2000f8e02ff */
[----:B------:R-:W-:Y:S01]  /*d650*/  ULDC UR26, c[0x0][0x240] ;  /* 0x00009000001a7ab9 */ /* 0x000fe20000000800 */
[----:B------:R-:W-:Y:S01]  /*d660*/  IMAD R2, R150, UR27, RZ ;  /* 0x0000001b96027c24 */ /* 0x000fe2000f8e02ff */
[----:B------:R-:W4:Y:S01]  /*d670*/  LDL.LU R149, [R1+0x20] ;  /* 0x0000200001957983 */ /* 0x000f220000300800 */
[----:B------:R-:W-:Y:S01]  /*d680*/  ULDC UR27, c[0x0][0x240] ;  /* 0x00009000001b7ab9 */ /* 0x000fe20000000800 */
[----:B------:R-:W-:Y:S01]  /*d690*/  IMAD R178, R178, UR42, RZ ;  /* 0x0000002ab2b27c24 */ /* 0x000fe2000f8e02ff */
[----:B------:R-:W-:Y:S01]  /*d6a0*/  ULDC UR42, c[0x0][0x240] ;  /* 0x00009000002a7ab9 */ /* 0x000fe20000000800 */
        /* <DEDUP_REMOVED lines=15> */
[----:B-1----:R-:W-:Y:S01]  /*d7a0*/  IMAD R2, R117, UR28, RZ ;  /* 0x0000001c75027c24 */ /* 0x002fe2000f8e02ff */
[----:B------:R-:W-:Y:S01]  /*d7b0*/  ULDC UR28, c[0x0][0x240] ;  /* 0x00009000001c7ab9 */ /* 0x000fe20000000800 */
[----:B------:R-:W-:Y:S01]  /*d7c0*/  IMAD R117, R179, UR30, RZ ;  /* 0x0000001eb3757c24 */ /* 0x000fe2000f8e02ff */
[----:B------:R-:W-:Y:S01]  /*d7d0*/  ULDC UR30, c[0x0][0x240] ;  /* 0x00009000001e7ab9 */ /* 0x000fe20000000800 */
[----:B--2---:R-:W-:Y:S01]  /*d7e0*/  IMAD R124, R125, UR31, RZ ;  /* 0x0000001f7d7c7c24 */ /* 0x004fe2000f8e02ff */
[----:B------:R1:W-:Y:S01]  /*d7f0*/  STL [R1+0x44], R2 ;  /* 0x0000440201007387 */ /* 0x0003e20000100800 */
[----:B---3--:R-:W-:-:S03]  /*d800*/  IMAD R238, R244, UR35, RZ ;  /* 0x00000023f4ee7c24 */ /* 0x008fc6000f8e02ff */
[----:B------:R-:W2:Y:S01]  /*d810*/  LDL.LU R179, [R1+0x18] ;  /* 0x0000180001b37983 */ /* 0x000ea20000300800 */
[----:B------:R-:W-:Y:S01]  /*d820*/  IMAD R125, R180, UR32, RZ ;  /* 0x00000020b47d7c24 */ /* 0x000fe2000f8e02ff */
[----:B------:R-:W-:Y:S01]  /*d830*/  ULDC UR35, c[0x0][0x240] ;  /* 0x0000900000237ab9 */ /* 0x000fe20000000800 */
[----:B------:R-:W-:Y:S01]  /*d840*/  IMAD R153, R153, UR27, RZ ;  /* 0x0000001b99997c24 */ /* 0x000fe2000f8e02ff */
[----:B------:R-:W3:Y:S01]  /*d850*/  LDL.LU R252, [R1+0x14] ;  /* 0x0000140001fc7983 */ /* 0x000ee20000300800 */
[----:B----4-:R-:W-:-:S03]  /*d860*/  IMAD R148, R148, UR37, RZ ;  /* 0x0000002594947c24 */ /* 0x010fc6000f8e02ff */
[----:B------:R-:W4:Y:S01]  /*d870*/  LDL.LU R180, [R1+0x10] ;  /* 0x0000100001b47983 */ /* 0x000f220000300800 */
[----:B-1----:R-:W-:Y:S01]  /*d880*/  IMAD R2, R210, UR36, RZ ;  /* 0x00000024d2027c24 */ /* 0x002fe2000f8e02ff */
[----:B------:R-:W-:Y:S01]  /*d890*/  ULDC UR36, c[0x0][0x240] ;  /* 0x0000900000247ab9 */ /* 0x000fe20000000800 */
[----:B------:R-:W-:Y:S01]  /*d8a0*/  IMAD R184, R184, UR28, RZ ;  /* 0x0000001cb8b87c24 */ /* 0x000fe2000f8e02ff */
[----:B------:R1:W-:Y:S01]  /*d8b0*/  STL [R1+0x2c], R238 ;  /* 0x00002cee01007387 */ /* 0x0003e20000100800 */
[----:B------:R-:W-:Y:S01]  /*d8c0*/  IMAD R190, R190, UR19, RZ ;  /* 0x00000013bebe7c24 */ /* 0x000fe2000f8e02ff */
[----:B------:R-:W-:Y:S01]  /*d8d0*/  ULDC UR27, c[0x0][0x240] ;  /* 0x00009000001b7ab9 */ /* 0x000fe20000000800 */
[----:B------:R-:W-:Y:S01]  /*d8e0*/  IMAD R157, R157, UR59, RZ ;  /* 0x0000003b9d9d7c24 */ /* 0x000fe2000f8e02ff */
[----:B------:R-:W4:Y:S01]  /*d8f0*/  LDL.LU R210, [R1+0xc] ;  /* 0x00000c0001d27983 */ /* 0x000f220000300800 */
[----:B------:R-:W-:Y:S01]  /*d900*/  IMAD R147, R147, UR34, RZ ;  /* 0x0000002293937c24 */ /* 0x000fe2000f8e02ff */
[----:B------:R-:W-:Y:S01]  /*d910*/  ULDC UR59, c[0x0][0x240] ;  /* 0x00009000003b7ab9 */ /* 0x000fe20000000800 */
[----:B------:R-:W-:Y:S01]  /*d920*/  IMAD R158, R158, UR10, RZ ;  /* 0x0000000a9e9e7c24 */ /* 0x000fe2000f8e02ff */
[----:B------:R-:W-:Y:S01]  /*d930*/  ULDC UR34, c[0x0][0x240] ;  /* 0x0000900000227ab9 */ /* 0x000fe20000000800 */
[----:B------:R-:W-:Y:S01]  /*d940*/  IMAD R159, R159, UR18, RZ ;  /* 0x000000129f9f7c24 */ /* 0x000fe2000f8e02ff */
[----:B-1----:R-:W3:Y:S01]  /*d950*/  LDL.LU R238, [R1+0x8] ;  /* 0x0000080001ee7983 */ /* 0x002ee20000300800 */
        /* <DEDUP_REMOVED lines=13> */
[----:B-1----:R-:W4:Y:S01]  /*da30*/  LDL.LU R2, [R1+0x4] ;  /* 0x0000040001027983 */ /* 0x002f220000300800 */
[----:B------:R-:W-:Y:S01]  /*da40*/  IMAD R149, R149, UR38, RZ ;  /* 0x0000002695957c24 */ /* 0x000fe2000f8e02ff */
[----:B------:R-:W-:Y:S01]  /*da50*/  ULDC UR9, c[0x0][0x240] ;  /* 0x0000900000097ab9 */ /* 0x000fe20000000800 */
[----:B------:R-:W-:Y:S01]  /*da60*/  IMAD R211, R211, UR4, RZ ;  /* 0x00000004d3d37c24 */ /* 0x000fe2000f8e02ff */
[----:B------:R-:W4:Y:S01]  /*da70*/  LDL.LU R244, [R1] ;  /* 0x0000000001f47983 */ /* 0x000f220000300800 */
        /* <DEDUP_REMOVED lines=30> */
[----:B--2---:R-:W-:Y:S01]  /*dc60*/  IMAD R179, R179, UR43, RZ ;  /* 0x0000002bb3b37c24 */ /* 0x004fe2000f8e02ff */
[----:B------:R-:W-:Y:S01]  /*dc70*/  ULDC UR43, c[0x0][0x240] ;  /* 0x00009000002b7ab9 */ /* 0x000fe20000000800 */
        /* <DEDUP_REMOVED lines=13> */
[----:B-1----:R-:W2:Y:S01]  /*dd50*/  LDL.LU R179, [R1+0x2c40] ;  /* 0x002c400001b37983 */ /* 0x002ea20000300800 */
[----:B------:R-:W-:Y:S01]  /*dd60*/  IMAD R59, R59, UR24, RZ ;  /* 0x000000183b3b7c24 */ /* 0x000fe2000f8e02ff */
[----:B------:R-:W-:Y:S01]  /*dd70*/  ULDC UR22, c[0x0][0x240] ;  /* 0x0000900000167ab9 */ /* 0x000fe20000000800 */
[----:B------:R-:W-:Y:S01]  /*dd80*/  ULDC UR32, c[0x0][0x240] ;  /* 0x0000900000207ab9 */ /* 0x000fe20000000800 */
[----:B---3--:R-:W-:Y:S01]  /*dd90*/  IMAD R238, R238, UR51, RZ ;  /* 0x00000033eeee7c24 */ /* 0x008fe2000f8e02ff */
[----:B------:R-:W-:Y:S01]  /*dda0*/  ULDC UR51, c[0x0][0x240] ;  /* 0x0000900000337ab9 */ /* 0x000fe20000000800 */
[----:B------:R-:W-:Y:S01]  /*ddb0*/  IMAD R185, R185, UR36, RZ ;  /* 0x00000024b9b97c24 */ /* 0x000fe2000f8e02ff */
[----:B------:R-:W-:Y:S01]  /*ddc0*/  ULDC UR36, c[0x0][0x240] ;  /* 0x0000900000247ab9 */ /* 0x000fe20000000800 */
[----:B------:R-:W-:Y:S01]  /*ddd0*/  IMAD R252, R252, UR44, RZ ;  /* 0x0000002cfcfc7c24 */ /* 0x000fe2000f8e02ff */
[----:B------:R1:W-:Y:S01]  /*dde0*/  STL [R1+0x8], R238 ;  /* 0x000008ee01007387 */ /* 0x0003e20000100800 */
[----:B------:R-:W-:Y:S01]  /*ddf0*/  ULDC UR44, c[0x0][0x240] ;  /* 0x00009000002c7ab9 */ /* 0x000fe20000000800 */
[----:B----4-:R-:W-:Y:S01]  /*de00*/  IMAD R2, R2, UR52, RZ ;  /* 0x0000003402027c24 */ /* 0x010fe2000f8e02ff */
[----:B------:R-:W-:Y:S01]  /*de10*/  ULDC UR52, c[0x0][0x240] ;  /* 0x0000900000347ab9 */ /* 0x000fe20000000800 */
[----:B------:R-:W-:Y:S01]  /*de20*/  IMAD R191, R191, UR27, RZ ;  /* 0x0000001bbfbf7c24 */ /* 0x000fe2000f8e02ff */
[----:B------:R-:W-:Y:S01]  /*de30*/  ULDC UR27, c[0x0][0x240] ;  /* 0x00009000001b7ab9 */ /* 0x000fe20000000800 */
[----:B-1----:R-:W-:Y:S01]  /*de40*/  IMAD R238, R244, UR53, RZ ;  /* 0x00000035f4ee7c24 */ /* 0x002fe2000f8e02ff */
        /* <DEDUP_REMOVED lines=10> */
[----:B------:R1:W-:Y:S01]  /*def0*/  STL.64 [R1+0x2c28], R250 ;  /* 0x002c28fa01007387 */ /* 0x0003e20000100a00 */
        /* <DEDUP_REMOVED lines=11> */
[----:B-1----:R-:W2:Y:S01]  /*dfb0*/  LDL.LU R251, [R1+0x84] ;  /* 0x0000840001fb7983 */ /* 0x002ea20000300800 */
[----:B------:R-:W-:Y:S01]  /*dfc0*/  IMAD R193, R193, UR43, RZ ;  /* 0x0000002bc1c17c24 */ /* 0x000fe2000f8e02ff */
[----:B------:R-:W-:Y:S01]  /*dfd0*/  ULDC UR52, c[0x0][0x240] ;  /* 0x0000900000347ab9 */ /* 0x000fe20000000800 */
[----:B------:R-:W-:Y:S01]  /*dfe0*/  IMAD R195, R195, UR59, RZ ;  /* 0x0000003bc3c37c24 */ /* 0x000fe2000f8e02ff */
[----:B------:R-:W-:Y:S01]  /*dff0*/  ULDC UR30, c[0x0][0x240] ;  /* 0x00009000001e7ab9 */ /* 0x000fe20000000800 */
[C---:B---3--:R-:W-:Y:S01]  /*e000*/  IMAD.WIDE R118, R3.reuse, 0x4, R14 ;  /* 0x0000000403767825 */ /* 0x048fe200078e020e */
[----:B------:R-:W-:Y:S01]  /*e010*/  STL.64 [R1+0x2c20], R12 ;  /* 0x002c200c01007387 */ /* 0x000fe20000100a00 */
[----:B------:R-:W-:Y:S01]  /*e020*/  ULDC UR60, c[0x0][0x240] ;  /* 0x00009000003c7ab9 */ /* 0x000fe20000000800 */
[----:B------:R-:W-:Y:S01]  /*e030*/  ULDC UR11, c[0x0][0x240] ;  /* 0x00009000000b7ab9 */ /* 0x000fe20000000800 */
[----:B----4-:R-:W-:Y:S01]  /*e040*/  IMAD.WIDE R152, R3, 0x4, R12 ;  /* 0x0000000403987825 */ /* 0x010fe200078e020c */
[----:B------:R1:W-:Y:S01]  /*e050*/  STL.64 [R1+0xc68], R118 ;  /* 0x000c687601007387 */ /* 0x0003e20000100a00 */
[----:B------:R-:W-:Y:S01]  /*e060*/  ULDC UR35, c[0x0][0x240] ;  /* 0x0000900000237ab9 */ /* 0x000fe20000000800 */
[----:B------:R-:W-:Y:S01]  /*e070*/  ULDC UR43, c[0x0][0x240] ;  /* 0x00009000002b7ab9 */ /* 0x000fe20000000800 */
[----:B------:R-:W-:Y:S01]  /*e080*/  IMAD R194, R194, UR51, RZ ;  /* 0x00000033c2c27c24 */ /* 0x000fe2000f8e02ff */
[----:B------:R3:W-:Y:S01]  /*e090*/  STL.64 [R1+0xc70], R152 ;  /* 0x000c709801007387 */ /* 0x0007e20000100a00 */
        /* <DEDUP_REMOVED lines=8> */
[--C-:B-1----:R-:W-:Y:S01]  /*e120*/  IMAD.WIDE R118, R84, 0x4, R14.reuse ;  /* 0x0000000454767825 */ /* 0x102fe200078e020e */
[----:B------:R-:W-:Y:S01]  /*e130*/  ULDC UR10, c[0x0][0x240] ;  /* 0x00009000000a7ab9 */ /* 0x000fe20000000800 */
[----:B------:R-:W-:Y:S01]  /*e140*/  ULDC UR18, c[0x0][0x240] ;  /* 0x0000900000127ab9 */ /* 0x000fe20000000800 */
[----:B------:R-:W-:Y:S01]  /*e150*/  ULDC UR40, c[0x0][0x240] ;  /* 0x0000900000287ab9 */ /* 0x000fe20000000800 */
[--C-:B------:R-:W-:Y:S01]  /*e160*/  IMAD.WIDE R12, R116, 0x4, R14.reuse ;  /* 0x00000004740c7825 */ /* 0x100fe200078e020e */
[----:B------:R-:W-:Y:S01]  /*e170*/  STL.64 [R1+0xce8], R118 ;  /* 0x000ce87601007387 */ /* 0x000fe20000100a00 */
[----:B------:R-:W-:Y:S01]  /*e180*/  ULDC UR48, c[0x0][0x240] ;  /* 0x0000900000307ab9 */ /* 0x000fe20000000800 */
[----:B------:R-:W-:Y:S01]  /*e190*/  ULDC UR56, c[0x0][0x240] ;  /* 0x0000900000387ab9 */ /* 0x000fe20000000800 */
[--C-:B---3--:R-:W-:Y:S01]  /*e1a0*/  IMAD.WIDE R152, R148, 0x4, R14.reuse ;  /* 0x0000000494987825 */ /* 0x108fe200078e020e */
[----:B------:R1:W-:Y:S01]  /*e1b0*/  STL.64 [R1+0xd98], R12 ;  /* 0x000d980c01007387 */ /* 0x0003e20000100a00 */
[----:B------:R-:W-:Y:S01]  /*e1c0*/  ULDC UR6, c[0x0][0x240] ;  /* 0x0000900000067ab9 */ /* 0x000fe20000000800 */
[----:B------:R-:W-:Y:S01]  /*e1d0*/  ULDC UR15, c[0x0][0x240] ;  /* 0x00009000000f7ab9 */ /* 0x000fe20000000800 */
[----:B------:R-:W-:Y:S01]  /*e1e0*/  IMAD R160, R160, UR26, RZ ;  /* 0x0000001aa0a07c24 */ /* 0x000fe2000f8e02ff */
[----:B------:R3:W-:Y:S01]  /*e1f0*/  STL.64 [R1+0xe18], R152 ;  /* 0x000e189801007387 */ /* 0x0007e20000100a00 */
        /* <DEDUP_REMOVED lines=11> */
[----:B---3--:R-:W-:Y:S01]  /*e2b0*/  IMAD.WIDE R152, R181, 0x4, R14 ;  /* 0x00000004b5987825 */ /* 0x008fe200078e020e */
[----:B------:R-:W-:Y:S01]  /*e2c0*/  ULDC UR57, c[0x0][0x240] ;  /* 0x0000900000397ab9 */ /* 0x000fe20000000800 */
[----:B------:R-:W-:Y:S01]  /*e2d0*/  ULDC UR7, c[0x0][0x240] ;  /* 0x0000900000077ab9 */ /* 0x000fe20000000800 */
        /* <DEDUP_REMOVED lines=13> */
[----:B------:R-:W-:-:S02]  /*e3b0*/  IMAD R202, R202, UR58, RZ ;  /* 0x0000003acaca7c24 */ /* 0x000fc4000f8e02ff */
[----:B------:R-:W-:Y:S02]  /*e3c0*/  IMAD R201, R201, UR50, RZ ;  /* 0x00000032c9c97c24 */ /* 0x000fe4000f8e02ff */
        /* <DEDUP_REMOVED lines=40> */
[----:B------:R-:W-:Y:S02]  /*e650*/  IMAD R233, R233, UR10, RZ ;  /* 0x0000000ae9e97c24 */ /* 0x000fe4000f8e02ff */
[----:B------:R-:W-:Y:S02]  /*e660*/  IMAD R234, R234, UR18, RZ ;  /* 0x00000012eaea7c24 */ /* 0x000fe4000f8e02ff */
[----:B------:R-:W-:Y:S02]  /*e670*/  IMAD R235, R235, UR26, RZ ;  /* 0x0000001aebeb7c24 */ /* 0x000fe4000f8e02ff */
[----:B------:R-:W-:-:S02]  /*e680*/  IMAD R236, R236, UR34, RZ ;  /* 0x00000022ecec7c24 */ /* 0x000fc4000f8e02ff */
[----:B--2---:R-:W-:Y:S01]  /*e690*/  IMAD R179, R179, UR45, RZ ;  /* 0x0000002db3b37c24 */ /* 0x004fe2000f8e02ff */
[----:B------:R-:W-:Y:S01]  /*e6a0*/  ULDC UR45, c[0x0][0x240] ;  /* 0x00009000002d7ab9 */ /* 0x000fe20000000800 */
[----:B------:R-:W-:Y:S01]  /*e6b0*/  IMAD R240, R240, UR38, RZ ;  /* 0x00000026f0f07c24 */ /* 0x000fe2000f8e02ff */
[----:B------:R-:W-:Y:S01]  /*e6c0*/  ULDC UR38, c[0x0][0x240] ;  /* 0x0000900000267ab9 */ /* 0x000fe20000000800 */
[----:B------:R-:W-:-:S04]  /*e6d0*/  IMAD.WIDE R118, R179, 0x4, R14 ;  /* 0x00000004b3767825 */ /* 0x000fc800078e020e */
        /* <DEDUP_REMOVED lines=18> */
[----:B--2---:R-:W-:Y:S01]  /*e800*/  IMAD.WIDE R12, R183, 0x4, R14 ;  /* 0x00000004b70c7825 */ /* 0x004fe200078e020e */
[----:B------:R1:W-:Y:S03]  /*e810*/  STL.64 [R1+0x10b8], R118 ;  /* 0x0010b87601007387 */ /* 0x0003e60000100a00 */
[----:B------:R-:W-:-:S02]  /*e820*/  IMAD R11, R11, UR61, RZ ;  /* 0x0000003d0b0b7c24 */ /* 0x000fc4000f8e02ff */
[----:B------:R-:W-:Y:S02]  /*e830*/  IMAD R23, R23, UR12, RZ ;  /* 0x0000000c17177c24 */ /* 0x000fe4000f8e02ff */
[----:B------:R-:W-:Y:S02]  /*e840*/  IMAD R24, R24, UR20, RZ ;  /* 0x0000001418187c24 */ /* 0x000fe4000f8e02ff */
[----:B------:R-:W-:Y:S02]  /*e850*/  IMAD R30, R30, UR31, RZ ;  /* 0x0000001f1e1e7c24 */ /* 0x000fe4000f8e02ff */
[----:B------:R-:W-:Y:S02]  /*e860*/  IMAD R31, R31, UR39, RZ ;  /* 0x000000271f1f7c24 */ /* 0x000fe4000f8e02ff */
[----:B------:R-:W-:Y:S02]  /*e870*/  IMAD R32, R32, UR47, RZ ;  /* 0x0000002f20207c24 */ /* 0x000fe4000f8e02ff */
        /* <DEDUP_REMOVED lines=17> */
[----:B------:R-:W-:Y:S01]  /*e990*/  IMAD R96, R96, UR24, RZ ;  /* 0x0000001860607c24 */ /* 0x000fe2000f8e02ff */
[----:B------:R-:W-:Y:S01]  /*e9a0*/  USHF.L.U32 UR9, UR9, 0x7, URZ ;  /* 0x0000000709097899 */ /* 0x000fe2000800063f */
[--C-:B---3--:R-:W-:Y:S01]  /*e9b0*/  IMAD.WIDE R152, R184, 0x4, R14.reuse ;  /* 0x00000004b8987825 */ /* 0x108fe200078e020e */
[----:B------:R2:W-:Y:S01]  /*e9c0*/  STL.64 [R1+0x1188], R12 ;  /* 0x0011880c01007387 */ /* 0x0005e20000100a00 */
[----:B------:R-:W-:Y:S01]  /*e9d0*/  ULDC UR61, c[0x0][0x240] ;  /* 0x00009000003d7ab9 */ /* 0x000fe20000000800 */
[----:B------:R-:W-:Y:S01]  /*e9e0*/  ULDC UR12, c[0x0][0x240] ;  /* 0x00009000000c7ab9 */ /* 0x000fe20000000800 */
[--C-:B-1----:R-:W-:Y:S01]  /*e9f0*/  IMAD.WIDE R118, R185, 0x4, R14.reuse ;  /* 0x00000004b9767825 */ /* 0x102fe200078e020e */
        /* <DEDUP_REMOVED lines=9> */
[--C-:B--2---:R-:W-:Y:S01]  /*ea90*/  IMAD.WIDE R12, R186, 0x4, R14.reuse ;  /* 0x00000004ba0c7825 */ /* 0x104fe200078e020e */
[----:B------:R-:W-:Y:S01]  /*eaa0*/  ULDC UR53, c[0x0][0x240] ;  /* 0x0000900000357ab9 */ /* 0x000fe20000000800 */
[----:B------:R-:W-:Y:S01]  /*eab0*/  ULDC UR39, c[0x0][0x240] ;  /* 0x0000900000277ab9 */ /* 0x000fe20000000800 */
[----:B------:R-:W-:Y:S01]  /*eac0*/  ULDC UR47, c[0x0][0x240] ;  /* 0x00009000002f7ab9 */ /* 0x000fe20000000800 */
[--C-:B-1----:R-:W-:Y:S01]  /*ead0*/  IMAD.WIDE R152, R187, 0x4, R14.reuse ;  /* 0x00000004bb987825 */ /* 0x102fe200078e020e */
[----:B------:R1:W-:Y:S01]  /*eae0*/  STL.64 [R1+0x1160], R12 ;  /* 0x0011600c01007387 */ /* 0x0003e20000100a00 */
        /* <DEDUP_REMOVED lines=16> */
[--C-:B--2---:R-:W-:Y:S01]  /*ebf0*/  IMAD.WIDE R152, R190, 0x4, R14.reuse ;  /* 0x00000004be987825 */ /* 0x104fe200078e020e */
        /* <DEDUP_REMOVED lines=21> */
[----:B---3--:R-:W-:Y:S01]  /*ed50*/  IMAD.WIDE R118, R194, 0x4, R14 ;  /* 0x00000004c2767825 */ /* 0x008fe200078e020e */
[----:B------:R2:W-:Y:S01]  /*ed60*/  STL.64 [R1+0x1128], R152 ;  /* 0x0011289801007387 */ /* 0x0005e20000100a00 */
[----:B------:R-:W-:-:S03]  /*ed70*/  ULDC UR10, c[0x0][0x23c] ;  /* 0x00008f00000a7ab9 */ /* 0x000fc60000000800 */
[----:B------:R3:W-:Y:S01]  /*ed80*/  STL.64 [R1+0x1120], R118 ;  /* 0x0011207601007387 */ /* 0x0007e20000100a00 */
[----:B-1----:R-:W-:-:S04]  /*ed90*/  IMAD.WIDE R12, R195, 0x4, R14 ;  /* 0x00000004c30c7825 */ /* 0x002fc800078e020e */
[--C-:B--2---:R-:W-:Y:S01]  /*eda0*/  IMAD.WIDE R152, R196, 0x4, R14.reuse ;  /* 0x00000004c4987825 */ /* 0x104fe200078e020e */
[----:B------:R1:W-:Y:S03]  /*edb0*/  STL.64 [R1+0x1118], R12 ;  /* 0x0011180c01007387 */ /* 0x0003e60000100a00 */
[--C-:B---3--:R-:W-:Y:S01]  /*edc0*/  IMAD.WIDE R118, R197, 0x4, R14.reuse ;  /* 0x00000004c5767825 */ /* 0x108fe200078e020e */
[----:B------:R2:W-:Y:S04]  /*edd0*/  STL.64 [R1+0x1110], R152 ;  /* 0x0011109801007387 */ /* 0x0005e80000100a00 */
        /* <DEDUP_REMOVED lines=130> */
[----:B---3--:R-:W-:Y:S01]  /*f600*/  IMAD.WIDE R118, R26, 0x4, R14 ;  /* 0x000000041a767825 */ /* 0x008fe200078e020e */
[----:B------:R2:W-:Y:S04]  /*f610*/  STL.64 [R1+0x1360], R152 ;  /* 0x0013609801007387 */ /* 0x0005e80000100a00 */
[----:B------:R3:W-:Y:S01]  /*f620*/  STL.64 [R1+0x1358], R118 ;  /* 0x0013587601007387 */ /* 0x0007e20000100a00 */
[----:B------:R-:W-:-:S02]  /*f630*/  IMAD R20, R20, UR19, RZ ;  /* 0x0000001314147c24 */ /* 0x000fc4000f8e02ff */
[----:B-1----:R-:W-:-:S04]  /*f640*/  IMAD.WIDE R12, R151, 0x4, R14 ;  /* 0x00000004970c7825 */ /* 0x002fc800078e020e */
[--C-:B--2---:R-:W-:Y:S01]  /*f650*/  IMAD.WIDE R152, R17, 0x4, R14.reuse ;  /* 0x0000000411987825 */ /* 0x104fe200078e020e */
[----:B------:R1:W-:Y:S03]  /*f660*/  STL.64 [R1+0x1350], R12 ;  /* 0x0013500c01007387 */ /* 0x0003e60000100a00 */
[----:B---3--:R-:W-:Y:S01]  /*f670*/  IMAD.WIDE R118, R18, 0x4, R14 ;  /* 0x0000000412767825 */ /* 0x008fe200078e020e */
[----:B------:R2:W-:Y:S03]  /*f680*/  STL.64 [R1+0x1340], R152 ;  /* 0x0013409801007387 */ /* 0x0005e60000100a00 */
[----:B------:R-:W-:Y:S01]  /*f690*/  IMAD R21, R21, UR27, RZ ;  /* 0x0000001b15157c24 */ /* 0x000fe2000f8e02ff */
[----:B------:R3:W-:Y:S01]  /*f6a0*/  STL.64 [R1+0x1338], R118 ;  /* 0x0013387601007387 */ /* 0x0007e20000100a00 */
[----:B------:R-:W-:-:S02]  /*f6b0*/  IMAD R22, R22, UR35, RZ ;  /* 0x0000002316167c24 */ /* 0x000fc4000f8e02ff */
        /* <DEDUP_REMOVED lines=34> */
[----:B------:R2:W-:Y:S03]  /*f8e0*/  STL.64 [R1+0x1400], R152 ;  /* 0x0014009801007387 */ /* 0x0005e60000100a00 */
[----:B------:R-:W-:Y:S01]  /*f8f0*/  IMAD R38, R38, UR38, RZ ;  /* 0x0000002626267c24 */ /* 0x000fe2000f8e02ff */
[----:B------:R3:W-:Y:S01]  /*f900*/  STL.64 [R1+0x1408], R118 ;  /* 0x0014087601007387 */ /* 0x0007e20000100a00 */
[----:B------:R-:W-:Y:S01]  /*f910*/  IMAD R39, R39, UR46, RZ ;  /* 0x0000002e27277c24 */ /* 0x000fe2000f8e02ff */
[----:B------:R-:W-:Y:S01]  /*f920*/  ULDC UR38, c[0x0][0x240] ;  /* 0x0000900000267ab9 */ /* 0x000fe20000000800 */
[----:B------:R-:W-:Y:S01]  /*f930*/  IMAD R40, R40, UR54, RZ ;  /* 0x0000003628287c24 */ /* 0x000fe2000f8e02ff */
[----:B------:R-:W-:Y:S01]  /*f940*/  ULDC UR46, c[0x0][0x240] ;  /* 0x00009000002e7ab9 */ /* 0x000fe20000000800 */
[----:B-1----:R-:W-:Y:S01]  /*f950*/  IMAD.WIDE R12, R35, 0x4, R14 ;  /* 0x00000004230c7825 */ /* 0x002fe200078e020e */
[----:B------:R-:W-:-:S03]  /*f960*/  ULDC UR54, c[0x0][0x240] ;  /* 0x0000900000367ab9 */ /* 0x000fc60000000800 */
        /* <DEDUP_REMOVED lines=42> */
[----:B------:R2:W-:Y:S03]  /*fc10*/  STL.64 [R1+0x1440], R152 ;  /* 0x0014409801007387 */ /* 0x0005e60000100a00 */
[----:B------:R-:W-:Y:S02]  /*fc20*/  IMAD R51, R51, UR28, RZ ;  /* 0x0000001c33337c24 */ /* 0x000fe4000f8e02ff */
[----:B------:R-:W-:Y:S01]  /*fc30*/  IMAD R52, R52, UR36, RZ ;  /* 0x0000002434347c24 */ /* 0x000fe2000f8e02ff */
        /* <DEDUP_REMOVED lines=31> */
[----:B------:R-:W-:Y:S01]  /*fe30*/  IMAD R67, R67, UR31, RZ ;  /* 0x0000001f43437c24 */ /* 0x000fe2000f8e02ff */
[----:B------:R-:W-:Y:S01]  /*fe40*/  ULDC UR31, c[0x0][0x240] ;  /* 0x00009000001f7ab9 */ /* 0x000fe20000000800 */
        /* <DEDUP_REMOVED lines=54> */
[----:B------:R-:W-:Y:S02]  /*101b0*/  IMAD R81, R81, UR29, RZ ;  /* 0x0000001d51517c24 */ /* 0x000fe4000f8e02ff */
[--C-:B---3--:R-:W-:Y:S01]  /*101c0*/  IMAD.WIDE R118, R80, 0x4, R14.reuse ;  /* 0x0000000450767825 */ /* 0x108fe200078e020e */
[----:B------:R2:W-:Y:S03]  /*101d0*/  STL.64 [R1+0x1538], R152 ;  /* 0x0015389801007387 */ /* 0x0005e60000100a00 */
        /* <DEDUP_REMOVED lines=10> */
[----:B------:R-:W-:Y:S03]  /*10280*/  STL.64 [R1+0x15a8], R12 ;  /* 0x0015a80c01007387 */ /* 0x000fe60000100a00 */
[--C-:B---3--:R-:W-:Y:S01]  /*10290*/  IMAD.WIDE R118, R178, 0x4, R14.reuse ;  /* 0x00000004b2767825 */ /* 0x108fe200078e020e */
[----:B------:R-:W-:Y:S04]  /*102a0*/  STL.64 [R1+0x15b0], R152 ;  /* 0x0015b09801007387 */ /* 0x000fe80000100a00 */
[----:B------:R1:W-:Y:S04]  /*102b0*/  STL.64 [R1+0x15b8], R118 ;  /* 0x0015b87601007387 */ /* 0x0003e80000100a00 */
[----:B-1----:R-:W2:Y:S01]  /*102c0*/  LDL R119, [R1+0x68] ;  /* 0x0000680001777983 */ /* 0x002ea20000100800 */
[----:B------:R-:W-:-:S04]  /*102d0*/  IMAD.WIDE R12, R210, 0x4, R14 ;  /* 0x00000004d20c7825 */ /* 0x000fc800078e020e */
[----:B------:R-:W-:Y:S01]  /*102e0*/  IMAD.WIDE R152, R248, 0x4, R14 ;  /* 0x00000004f8987825 */ /* 0x000fe200078e020e */
[----:B------:R1:W-:Y:S03]  /*102f0*/  STL.64 [R1+0x15c0], R12 ;  /* 0x0015c00c01007387 */ /* 0x0003e60000100a00 */
[----:B------:R-:W-:Y:S01]  /*10300*/  IMAD R98, R98, UR40, RZ ;  /* 0x0000002862627c24 */ /* 0x000fe2000f8e02ff */
[----:B------:R-:W-:Y:S01]  /*10310*/  ULDC UR40, c[0x0][0x240] ;  /* 0x0000900000287ab9 */ /* 0x000fe20000000800 */
[----:B-1----:R-:W3:Y:S04]  /*10320*/  LDL R13, [R1+0x48] ;  /* 0x00004800010d7983 */ /* 0x002ee80000100800 */
[----:B------:R1:W-:Y:S01]  /*10330*/  STL.64 [R1+0x15c8], R152 ;  /* 0x0015c89801007387 */ /* 0x0003e20000100a00 */
[----:B------:R-:W-:Y:S01]  /*10340*/  IMAD R138, R138, UR40, RZ ;  /* 0x000000288a8a7c24 */ /* 0x000fe2000f8e02ff */
[----:B------:R-:W-:-:S02]  /*10350*/  ULDC UR40, c[0x0][0x240] ;  /* 0x0000900000287ab9 */ /* 0x000fc40000000800 */
[----:B------:R-:W4:Y:S04]  /*10360*/  LDL R3, [R1+0x2c] ;  /* 0x00002c0001037983 */ /* 0x000f280000100800 */
[----:B------:R-:W4:Y:S01]  /*10370*/  LDL R250, [R1+0x18] ;  /* 0x0000180001fa7983 */ /* 0x000f220000100800 */
[----:B-1----:R-:W-:-:S05]  /*10380*/  IMAD.WIDE R152, R87, 0x4, R14 ;  /* 0x0000000457987825 */ /* 0x002fca00078e020e */
[----:B------:R1:W-:Y:S01]  /*10390*/  STL.64 [R1+0x15d0], R152 ;  /* 0x0015d09801007387 */ /* 0x0003e20000100a00 */
[----:B------:R-:W-:-:S03]  /*103a0*/  IMAD R16, R251, UR40, RZ ;  /* 0x00000028fb107c24 */ /* 0x000fc6000f8e02ff */
[----:B------:R-:W4:Y:S01]  /*103b0*/  LDL R251, [R1+0x8] ;  /* 0x0000080001fb7983 */ /* 0x000f220000100800 */
[----:B-1----:R-:W-:-:S05]  /*103c0*/  IMAD.WIDE R152, R88, 0x4, R14 ;  /* 0x0000000458987825 */ /* 0x002fca00078e020e */
[----:B------:R1:W-:Y:S02]  /*103d0*/  STL.64 [R1+0x15d8], R152 ;  /* 0x0015d89801007387 */ /* 0x0003e40000100a00 */
        /* <DEDUP_REMOVED lines=11> */
[----:B------:R1:W-:Y:S01]  /*10490*/  STL.64 [R1+0x1608], R152 ;  /* 0x0016089801007387 */ /* 0x0003e20000100a00 */
[----:B------:R-:W-:Y:S01]  /*104a0*/  IMAD R97, R97, UR32, RZ ;  /* 0x0000002061617c24 */ /* 0x000fe2000f8e02ff */
[----:B------:R-:W-:Y:S01]  /*104b0*/  ULDC UR32, c[0x0][0x240] ;  /* 0x0000900000207ab9 */ /* 0x000fe20000000800 */
[----:B-1----:R-:W-:-:S05]  /*104c0*/  IMAD.WIDE R152, R95, 0x4, R14 ;  /* 0x000000045f987825 */ /* 0x002fca00078e020e */
[----:B------:R1:W-:Y:S02]  /*104d0*/  STL.64 [R1+0x1610], R152 ;  /* 0x0016109801007387 */ /* 0x0003e40000100a00 */
[----:B-1----:R-:W-:-:S05]  /*104e0*/  IMAD.WIDE R152, R96, 0x4, R14 ;  /* 0x0000000460987825 */ /* 0x002fca00078e020e */
[----:B------:R1:W-:Y:S01]  /*104f0*/  STL.64 [R1+0x1618], R152 ;  /* 0x0016189801007387 */ /* 0x0003e20000100a00 */
[----:B------:R-:W-:Y:S01]  /*10500*/  IMAD R99, R99, UR48, RZ ;  /* 0x0000003063637c24 */ /* 0x000fe2000f8e02ff */
[----:B------:R-:W-:Y:S01]  /*10510*/  ULDC UR48, c[0x0][0x240] ;  /* 0x0000900000307ab9 */ /* 0x000fe20000000800 */
        /* <DEDUP_REMOVED lines=26> */
[----:B------:R-:W-:Y:S02]  /*106c0*/  IMAD R106, R106, UR47, RZ ;  /* 0x0000002f6a6a7c24 */ /* 0x000fe4000f8e02ff */
[----:B-1----:R-:W-:-:S05]  /*106d0*/  IMAD.WIDE R152, R104, 0x4, R14 ;  /* 0x0000000468987825 */ /* 0x002fca00078e020e */
[----:B------:R1:W-:Y:S01]  /*106e0*/  STL.64 [R1+0x1660], R152 ;  /* 0x0016609801007387 */ /* 0x0003e20000100a00 */
[----:B------:R-:W-:Y:S02]  /*106f0*/  IMAD R107, R107, UR55, RZ ;  /* 0x000000376b6b7c24 */ /* 0x000fe4000f8e02ff */
        /* <DEDUP_REMOVED lines=18> */
[----:B--2---:R-:W-:-:S04]  /*10820*/  IMAD.WIDE R118, R119, 0x4, R14 ;  /* 0x0000000477767825 */ /* 0x004fc800078e020e */
[----:B-1----:R-:W-:-:S05]  /*10830*/  IMAD.WIDE R152, R111, 0x4, R14 ;  /* 0x000000046f987825 */ /* 0x002fca00078e020e */
[----:B------:R1:W-:Y:S02]  /*10840*/  STL.64 [R1+0x1628], R152 ;  /* 0x0016289801007387 */ /* 0x0003e40000100a00 */
[----:B-1----:R-:W-:-:S05]  /*10850*/  IMAD.WIDE R152, R145, 0x4, R14 ;  /* 0x0000000491987825 */ /* 0x002fca00078e020e */
[----:B------:R1:W-:Y:S04]  /*10860*/  STL.64 [R1+0x1620], R152 ;  /* 0x0016209801007387 */ /* 0x0003e80000100a00 */
[----:B-1----:R-:W2:Y:S04]  /*10870*/  LDL.LU.64 R152, [R1+0x2c38] ;  /* 0x002c380001987983 */ /* 0x002ea80000300a00 */
[----:B------:R1:W-:Y:S04]  /*10880*/  STL.64 [R1+0x16a0], R118 ;  /* 0x0016a07601007387 */ /* 0x0003e80000100a00 */
[----:B-1----:R-:W2:Y:S01]  /*10890*/  LDL.LU.64 R118, [R1+0x2c30] ;  /* 0x002c300001767983 */ /* 0x002ea20000300a00 */
[----:B---3--:R-:W-:-:S05]  /*108a0*/  IMAD.WIDE R12, R13, 0x4, R14 ;  /* 0x000000040d0c7825 */ /* 0x008fca00078e020e */
[----:B------:R4:W-:Y:S02]  /*108b0*/  STL.64 [R1+0x16a8], R12 ;  /* 0x0016a80c01007387 */ /* 0x0009e40000100a00 */
[----:B----4-:R-:W-:-:S05]  /*108c0*/  IMAD.WIDE R12, R3, 0x4, R14 ;  /* 0x00000004030c7825 */ /* 0x010fca00078e020e */
[----:B------:R1:W-:Y:S02]  /*108d0*/  STL.64 [R1+0x16b0], R12 ;  /* 0x0016b00c01007387 */ /* 0x0003e40000100a00 */
[----:B-1----:R-:W-:-:S04]  /*108e0*/  IMAD.WIDE R12, R250, 0x4, R14 ;  /* 0x00000004fa0c7825 */ /* 0x002fc800078e020e */
[--C-:B------:R-:W-:Y:S01]  /*108f0*/  IMAD.WIDE R250, R251, 0x4, R14.reuse ;  /* 0x00000004fbfa7825 */ /* 0x100fe200078e020e */
[----:B------:R1:W-:Y:S04]  /*10900*/  STL.64 [R1+0x16b8], R12 ;  /* 0x0016b80c01007387 */ /* 0x0003e80000100a00 */
[----:B-1----:R-:W3:Y:S04]  /*10910*/  LDL R13, [R1+0x64] ;  /* 0x00006400010d7983 */ /* 0x002ee80000100800 */
[----:B------:R-:W4:Y:S04]  /*10920*/  LDL.LU R3, [R1+0x28] ;  /* 0x0000280001037983 */ /* 0x000f280000300800 */
[----:B------:R1:W-:Y:S02]  /*10930*/  STL.64 [R1+0x16c0], R250 ;  /* 0x0016c0fa01007387 */ /* 0x0003e40000100a00 */
[----:B-1----:R-:W-:-:S05]  /*10940*/  IMAD.WIDE R250, R249, 0x4, R14 ;  /* 0x00000004f9fa7825 */ /* 0x002fca00078e020e */
        /* <DEDUP_REMOVED lines=22> */
[----:B--2---:R-:W-:-:S05]  /*10ab0*/  IMAD.WIDE R250, R118, 0x4, R14 ;  /* 0x0000000476fa7825 */ /* 0x004fca00078e020e */
        /* <DEDUP_REMOVED lines=50> */
[----:B------:R1:W-:Y:S04]  /*10de0*/  STL.64 [R1+0x1730], R250 ;  /* 0x001730fa01007387 */ /* 0x0003e80000100a00 */
[----:B-1----:R-:W2:Y:S04]  /*10df0*/  LDL.LU.64 R250, [R1+0x2c28] ;  /* 0x002c280001fa7983 */ /* 0x002ea80000300a00 */
[----:B------:R1:W-:Y:S04]  /*10e00*/  STL [R1+0x2c18], R112 ;  /* 0x002c187001007387 */ /* 0x0003e80000100800 */
[----:B-1----:R-:W4:Y:S01]  /*10e10*/  LDL.LU R112, [R1+0x44] ;  /* 0x0000440001707983 */ /* 0x002f220000300800 */
[----:B---3--:R-:W-:-:S05]  /*10e20*/  IMAD.WIDE R12, R13, 0x4, R14 ;  /* 0x000000040d0c7825 */ /* 0x008fca00078e020e */
[----:B------:R4:W-:Y:S01]  /*10e30*/  STL.64 [R1+0x17c0], R12 ;  /* 0x0017c00c01007387 */ /* 0x0009e20000100a00 */
[----:B------:R-:W-:Y:S02]  /*10e40*/  IMAD R169, R169, UR41, RZ ;  /* 0x00000029a9a97c24 */ /* 0x000fe4000f8e02ff */
[----:B------:R-:W-:Y:S02]  /*10e50*/  IMAD R170, R170, UR49, RZ ;  /* 0x00000031aaaa7c24 */ /* 0x000fe4000f8e02ff */
[----:B------:R-:W-:Y:S02]  /*10e60*/  IMAD R171, R171, UR57, RZ ;  /* 0x00000039abab7c24 */ /* 0x000fe4000f8e02ff */
[----:B------:R-:W-:Y:S01]  /*10e70*/  IMAD R172, R172, UR7, RZ ;  /* 0x00000007acac7c24 */ /* 0x000fe2000f8e02ff */
[----:B------:R-:W1:Y:S01]  /*10e80*/  S2UR UR4, SR_CgaCtaId ;  /* 0x00000000000479c3 */ /* 0x000e620000008800 */
[----:B------:R-:W-:Y:S01]  /*10e90*/  IMAD R173, R173, UR16, RZ ;  /* 0x00000010adad7c24 */ /* 0x000fe2000f8e02ff */
[----:B------:R-:W-:Y:S01]  /*10ea0*/  ULDC.64 UR6, c[0x0][0x210] ;  /* 0x0000840000067ab9 */ /* 0x000fe20000000a00 */
[----:B------:R-:W-:-:S02]  /*10eb0*/  IMAD R174, R174, UR24, RZ ;  /* 0x00000018aeae7c24 */ /* 0x000fc4000f8e02ff */
[----:B------:R-:W-:Y:S02]  /*10ec0*/  IMAD R175, R175, UR32, RZ ;  /* 0x00000020afaf7c24 */ /* 0x000fe4000f8e02ff */
[----:B----4-:R-:W-:-:S05]  /*10ed0*/  IMAD.WIDE R12, R112, 0x4, R14 ;  /* 0x00000004700c7825 */ /* 0x010fca00078e020e */
[----:B------:R3:W-:Y:S02]  /*10ee0*/  STL.64 [R1+0x17c8], R12 ;  /* 0x0017c80c01007387 */ /* 0x0007e40000100a00 */
[----:B---3--:R-:W-:-:S05]  /*10ef0*/  IMAD.WIDE R12, R3, 0x4, R14 ;  /* 0x00000004030c7825 */ /* 0x008fca00078e020e */
[----:B------:R3:W-:Y:S02]  /*10f00*/  STL.64 [R1+0x17d0], R12 ;  /* 0x0017d00c01007387 */ /* 0x0007e40000100a00 */
[----:B---3--:R-:W-:-:S05]  /*10f10*/  IMAD.WIDE R12, R252, 0x4, R14 ;  /* 0x00000004fc0c7825 */ /* 0x008fca00078e020e */
[----:B------:R3:W-:Y:S02]  /*10f20*/  STL.64 [R1+0x17d8], R12 ;  /* 0x0017d80c01007387 */ /* 0x0007e40000100a00 */
[----:B---3--:R-:W-:-:S05]  /*10f30*/  IMAD.WIDE R12, R2, 0x4, R14 ;  /* 0x00000004020c7825 */ /* 0x008fca00078e020e */
[----:B------:R2:W-:Y:S02]  /*10f40*/  STL.64 [R1+0x17e0], R12 ;  /* 0x0017e00c01007387 */ /* 0x0005e40000100a00 */
[----:B--2---:R-:W-:-:S05]  /*10f50*/  IMAD.WIDE R12, R251, 0x4, R14 ;  /* 0x00000004fb0c7825 */ /* 0x004fca00078e020e */
        /* <DEDUP_REMOVED lines=50> */
[----:B------:R2:W-:Y:S04]  /*11280*/  STL.64 [R1+0x18d0], R12 ;  /* 0x0018d00c01007387 */ /* 0x0005e80000100a00 */
[----:B--2---:R-:W2:Y:S01]  /*11290*/  LDL.LU.64 R12, [R1+0x2c20] ;  /* 0x002c2000010c7983 */ /* 0x004ea20000300a00 */
[----:B------:R-:W-:-:S05]  /*112a0*/  IMAD.WIDE R14, R16, 0x4, R14 ;  /* 0x00000004100e7825 */ /* 0x000fca00078e020e */
        /* <DEDUP_REMOVED lines=15> */
[----:B--2---:R-:W-:-:S04]  /*113a0*/  IMAD.WIDE R14, R183, 0x4, R12 ;  /* 0x00000004b70e7825 */ /* 0x004fc800078e020c */
[--C-:B------:R-:W-:Y:S01]  /*113b0*/  IMAD.WIDE R182, R184, 0x4, R12.reuse ;  /* 0x00000004b8b67825 */ /* 0x100fe200078e020c */
[----:B------:R2:W-:Y:S04]  /*113c0*/  STL.64 [R1+0x10a0], R14 ;  /* 0x0010a00e01007387 */ /* 0x0005e80000100a00 */
[----:B------:R3:W-:Y:S01]  /*113d0*/  STL.64 [R1+0x1088], R182 ;  /* 0x001088b601007387 */ /* 0x0007e20000100a00 */
[----:B--2---:R-:W-:-:S04]  /*113e0*/  IMAD.WIDE R14, R185, 0x4, R12 ;  /* 0x00000004b90e7825 */ /* 0x004fc800078e020c */
[--C-:B---3--:R-:W-:Y:S01]  /*113f0*/  IMAD.WIDE R182, R186, 0x4, R12.reuse ;  /* 0x00000004bab67825 */ /* 0x108fe200078e020c */
[----:B------:R2:W-:Y:S01]  /*11400*/  STL.64 [R1+0x1080], R14 ;  /* 0x0010800e01007387 */ /* 0x0005e20000100a00 */
[----:B------:R-:W-:Y:S01]  /*11410*/  ULDC.64 UR14, c[0x0][0x208] ;  /* 0x00008200000e7ab9 */ /* 0x000fe20000000a00 */
[----:B------:R-:W3:Y:S01]  /*11420*/  LDC R186, c[0x0][0x230] ;  /* 0x00008c00ffba7b82 */ /* 0x000ee20000000800 */
[--C-:B------:R-:W-:Y:S01]  /*11430*/  IMAD.WIDE R184, R187, 0x4, R12.reuse ;  /* 0x00000004bbb87825 */ /* 0x100fe200078e020c */
[----:B------:R4:W-:Y:S04]  /*11440*/  STL.64 [R1+0x1078], R182 ;  /* 0x001078b601007387 */ /* 0x0009e80000100a00 */
[----:B------:R1:W-:Y:S01]  /*11450*/  STL.64 [R1+0x1070], R184 ;  /* 0x001070b801007387 */ /* 0x0003e20000100a00 */
[----:B--2---:R-:W-:-:S02]  /*11460*/  IMAD.WIDE R14, R188, 0x4, R12 ;  /* 0x00000004bc0e7825 */ /* 0x004fc400078e020c */
[----:B------:R-:W2:Y:S02]  /*11470*/  LDC R188, c[0x0][0x230] ;  /* 0x00008c00ffbc7b82 */ /* 0x000ea40000000800 */
[--C-:B----4-:R-:W-:Y:S01]  /*11480*/  IMAD.WIDE R182, R189, 0x4, R12.reuse ;  /* 0x00000004bdb67825 */ /* 0x110fe200078e020c */
[----:B------:R4:W-:Y:S03]  /*11490*/  STL.64 [R1+0x1068], R14 ;  /* 0x0010680e01007387 */ /* 0x0009e60000100a00 */
[--C-:B-1----:R-:W-:Y:S01]  /*114a0*/  IMAD.WIDE R184, R190, 0x4, R12.reuse ;  /* 0x00000004beb87825 */ /* 0x102fe200078e020c */
[----:B------:R1:W-:Y:S01]  /*114b0*/  STL.64 [R1+0x1060], R182 ;  /* 0x001060b601007387 */ /* 0x0003e20000100a00 */
[----:B------:R-:W2:Y:S03]  /*114c0*/  LDC R189, c[0x0][0x230] ;  /* 0x00008c00ffbd7b82 */ /* 0x000ea60000000800 */
[----:B------:R1:W-:Y:S01]  /*114d0*/  STL.64 [R1+0x1058], R184 ;  /* 0x001058b801007387 */ /* 0x0003e20000100a00 */
[----:B----4-:R-:W-:-:S04]  /*114e0*/  IMAD.WIDE R14, R191, 0x4, R12 ;  /* 0x00000004bf0e7825 */ /* 0x010fc800078e020c */
[----:B------:R-:W4:Y:S01]  /*114f0*/  LDC R190, c[0x0][0x230] ;  /* 0x00008c00ffbe7b82 */ /* 0x000f220000000800 */
[--C-:B-1----:R-:W-:Y:S01]  /*11500*/  IMAD.WIDE R182, R192, 0x4, R12.reuse ;  /* 0x00000004c0b67825 */ /* 0x102fe200078e020c */
[----:B------:R1:W-:Y:S03]  /*11510*/  STL.64 [R1+0x1050], R14 ;  /* 0x0010500e01007387 */ /* 0x0003e60000100a00 */
[--C-:B------:R-:W-:Y:S01]  /*11520*/  IMAD.WIDE R184, R193, 0x4, R12.reuse ;  /* 0x00000004c1b87825 */ /* 0x100fe200078e020c */
[----:B------:R1:W-:Y:S03]  /*11530*/  STL.64 [R1+0x1048], R182 ;  /* 0x001048b601007387 */ /* 0x0003e60000100a00 */
[--C-:B------:R-:W-:Y:S01]  /*11540*/  IMAD.WIDE R84, R85, 0x4, R12.reuse ;  /* 0x0000000455547825 */ /* 0x100fe200078e020c */
[----:B------:R1:W-:Y:S01]  /*11550*/  STL.64 [R1+0x1040], R184 ;  /* 0x001040b801007387 */ /* 0x0003e20000100a00 */
[----:B---3--:R-:W-:Y:S01]  /*11560*/  IADD3 R186, R186, -0x6b, RZ ;  /* 0xffffff95baba7810 */ /* 0x008fe20007ffe0ff */
[----:B------:R-:W3:Y:S01]  /*11570*/  LDC R191, c[0x0][0x230] ;  /* 0x00008c00ffbf7b82 */ /* 0x000ee20000000800 */
[----:B-1----:R-:W-:-:S04]  /*11580*/  IMAD.WIDE R14, R194, 0x4, R12 ;  /* 0x00000004c20e7825 */ /* 0x002fc800078e020c */
[--C-:B------:R-:W-:Y:S01]  /*11590*/  IMAD.WIDE R182, R195, 0x4, R12.reuse ;  /* 0x00000004c3b67825 */ /* 0x100fe200078e020c */
[----:B------:R1:W-:Y:S02]  /*115a0*/  STL.64 [R1+0x1038], R14 ;  /* 0x0010380e01007387 */ /* 0x0003e40000100a00 */
[----:B------:R-:W3:Y:S01]  /*115b0*/  LDC R192, c[0x0][0x230] ;  /* 0x00008c00ffc07b82 */ /* 0x000ee20000000800 */
[--C-:B------:R-:W-:Y:S01]  /*115c0*/  IMAD.WIDE R184, R196, 0x4, R12.reuse ;  /* 0x00000004c4b87825 */ /* 0x100fe200078e020c */
[----:B------:R1:W-:Y:S04]  /*115d0*/  STL.64 [R1+0x1030], R182 ;  /* 0x001030b601007387 */ /* 0x0003e80000100a00 */
[----:B------:R4:W-:Y:S01]  /*115e0*/  STL.64 [R1+0x1028], R184 ;  /* 0x001028b801007387 */ /* 0x0009e20000100a00 */
[----:B--2---:R-:W-:Y:S01]  /*115f0*/  VIADD R188, R188, 0xffffff91 ;  /* 0xffffff91bcbc7836 */ /* 0x004fe20000000000 */
[----:B------:R-:W2:Y:S01]  /*11600*/  LDC R193, c[0x0][0x230] ;  /* 0x00008c00ffc17b82 */ /* 0x000ea20000000800 */
[----:B-1----:R-:W-:-:S04]  /*11610*/  IMAD.WIDE R14, R197, 0x4, R12 ;  /* 0x00000004c50e7825 */ /* 0x002fc800078e020c */
[--C-:B------:R-:W-:Y:S01]  /*11620*/  IMAD.WIDE R182, R198, 0x4, R12.reuse ;  /* 0x00000004c6b67825 */ /* 0x100fe200078e020c */
[----:B------:R1:W-:Y:S02]  /*11630*/  STL.64 [R1+0x1020], R14 ;  /* 0x0010200e01007387 */ /* 0x0003e40000100a00 */
[----:B------:R-:W3:Y:S01]  /*11640*/  LDC R196, c[0x0][0x230] ;  /* 0x00008c00ffc47b82 */ /* 0x000ee20000000800 */
[--C-:B----4-:R-:W-:Y:S01]  /*11650*/  IMAD.WIDE R184, R199, 0x4, R12.reuse ;  /* 0x00000004c7b87825 */ /* 0x110fe200078e020c */
[----:B------:R4:W-:Y:S04]  /*11660*/  STL.64 [R1+0x1018], R182 ;  /* 0x001018b601007387 */ /* 0x0009e80000100a00 */
[----:B------:R4:W-:Y:S01]  /*11670*/  STL.64 [R1+0x1010], R184 ;  /* 0x001010b801007387 */ /* 0x0009e20000100a00 */
[----:B-1----:R-:W-:-:S04]  /*11680*/  IMAD.WIDE R14, R239, 0x4, R12 ;  /* 0x00000004ef0e7825 */ /* 0x002fc800078e020c */
[--C-:B----4-:R-:W-:Y:S01]  /*11690*/  IMAD.WIDE R182, R201, 0x4, R12.reuse ;  /* 0x00000004c9b67825 */ /* 0x110fe200078e020c */
[----:B------:R1:W-:Y:S03]  /*116a0*/  STL.64 [R1+0xff8], R14 ;  /* 0x000ff80e01007387 */ /* 0x0003e60000100a00 */
[--C-:B------:R-:W-:Y:S01]  /*116b0*/  IMAD.WIDE R184, R202, 0x4, R12.reuse ;  /* 0x00000004cab87825 */ /* 0x100fe200078e020c */
[----:B------:R4:W-:Y:S04]  /*116c0*/  STL.64 [R1+0xfc8], R182 ;  /* 0x000fc8b601007387 */ /* 0x0009e80000100a00 */
[----:B------:R2:W-:Y:S01]  /*116d0*/  STL.64 [R1+0xf00], R184 ;  /* 0x000f00b801007387 */ /* 0x0005e20000100a00 */
[----:B-1----:R-:W-:-:S04]  /*116e0*/  IMAD.WIDE R14, R203, 0x4, R12 ;  /* 0x00000004cb0e7825 */ /* 0x002fc800078e020c */
[--C-:B----4-:R-:W-:Y:S01]  /*116f0*/  IMAD.WIDE R182, R204, 0x4, R12.reuse ;  /* 0x00000004ccb67825 */ /* 0x110fe200078e020c */
[----:B------:R1:W-:Y:S01]  /*11700*/  STL.64 [R1+0xe58], R14 ;  /* 0x000e580e01007387 */ /* 0x0003e20000100a00 */
[----:B------:R-:W4:Y:S02]  /*11710*/  LDC R204, c[0x0][0x230] ;  /* 0x00008c00ffcc7b82 */ /* 0x000f240000000800 */
[--C-:B--2---:R-:W-:Y:S01]  /*11720*/  IMAD.WIDE R184, R205, 0x4, R12.reuse ;  /* 0x00000004cdb87825 */ /* 0x104fe200078e020c */
[----:B------:R2:W-:Y:S04]  /*11730*/  STL.64 [R1+0xda8], R182 ;  /* 0x000da8b601007387 */ /* 0x0005e80000100a00 */
[----:B------:R-:W-:Y:S01]  /*11740*/  STL.64 [R1+0xc80], R184 ;  /* 0x000c80b801007387 */ /* 0x000fe20000100a00 */
[----:B-1----:R-:W-:-:S04]  /*11750*/  IMAD.WIDE R14, R206, 0x4, R12 ;  /* 0x00000004ce0e7825 */ /* 0x002fc800078e020c */
[--C-:B--2---:R-:W-:Y:S01]  /*11760*/  IMAD.WIDE R182, R53, 0x4, R12.reuse ;  /* 0x0000000435b67825 */ /* 0x104fe200078e020c */
[----:B------:R1:W-:Y:S04]  /*11770*/  STL.64 [R1+0xc78], R14 ;  /* 0x000c780e01007387 */ /* 0x0003e80000100a00 */
[----:B------:R2:W-:Y:S04]  /*11780*/  STL.64 [R1+0xcf8], R182 ;  /* 0x000cf8b601007387 */ /* 0x0005e80000100a00 */
[----:B------:R3:W-:Y:S01]  /*11790*/  STL.64 [R1+0xd08], R84 ;  /* 0x000d085401007387 */ /* 0x0007e20000100a00 */
[----:B-1----:R-:W-:-:S04]  /*117a0*/  IMAD.WIDE R14, R117, 0x4, R12 ;  /* 0x00000004750e7825 */ /* 0x002fc800078e020c */
[--C-:B------:R-:W-:Y:S01]  /*117b0*/  IMAD.WIDE R116, R149, 0x4, R12.reuse ;  /* 0x0000000495747825 */ /* 0x100fe200078e020c */
[----:B------:R1:W-:Y:S01]  /*117c0*/  STL.64 [R1+0xdb0], R14 ;  /* 0x000db00e01007387 */ /* 0x0003e20000100a00 */
[----:B--2---:R-:W2:Y:S02]  /*117d0*/  LDC R182, c[0x0][0x230] ;  /* 0x00008c00ffb67b82 */ /* 0x004ea40000000800 */
[--C-:B---3--:R-:W-:Y:S01]  /*117e0*/  IMAD.WIDE R84, R180, 0x4, R12.reuse ;  /* 0x00000004b4547825 */ /* 0x108fe200078e020c */
[----:B------:R3:W-:Y:S04]  /*117f0*/  STL.64 [R1+0xe70], R116 ;  /* 0x000e707401007387 */ /* 0x0007e80000100a00 */
[----:B------:R4:W-:Y:S01]  /*11800*/  STL.64 [R1+0xf20], R84 ;  /* 0x000f205401007387 */ /* 0x0009e20000100a00 */
[----:B-1----:R-:W-:-:S02]  /*11810*/  IMAD.WIDE R14, R244, 0x4, R12 ;  /* 0x00000004f40e7825 */ /* 0x002fc400078e020c */
[----:B------:R-:W1:Y:S02]  /*11820*/  LDC R244, c[0x0][0x230] ;  /* 0x00008c00fff47b82 */ /* 0x000e640000000800 */
[--C-:B---3--:R-:W-:Y:S01]  /*11830*/  IMAD.WIDE R116, R211, 0x4, R12.reuse ;  /* 0x00000004d3747825 */ /* 0x108fe200078e020c */
[----:B------:R3:W-:Y:S03]  /*11840*/  STL.64 [R1+0xff0], R14 ;  /* 0x000ff00e01007387 */ /* 0x0007e60000100a00 */
[--C-:B----4-:R-:W-:Y:S01]  /*11850*/  IMAD.WIDE R84, R212, 0x4, R12.reuse ;  /* 0x00000004d4547825 */ /* 0x110fe200078e020c */
[----:B------:R4:W-:Y:S01]  /*11860*/  STL.64 [R1+0x1008], R116 ;  /* 0x0010087401007387 */ /* 0x0009e20000100a00 */
[----:B------:R-:W2:Y:S03]  /*11870*/  LDC R212, c[0x0][0x230] ;  /* 0x00008c00ffd47b82 */ /* 0x000ea60000000800 */
[----:B------:R4:W-:Y:S01]  /*11880*/  STL.64 [R1+0x1000], R84 ;  /* 0x0010005401007387 */ /* 0x0009e20000100a00 */
[----:B---3--:R-:W-:-:S04]  /*11890*/  IMAD.WIDE R14, R213, 0x4, R12 ;  /* 0x00000004d50e7825 */ /* 0x008fc800078e020c */
[--C-:B----4-:R-:W-:Y:S01]  /*118a0*/  IMAD.WIDE R116, R214, 0x4, R12.reuse ;  /* 0x00000004d6747825 */ /* 0x110fe200078e020c */
[----:B------:R3:W-:Y:S03]  /*118b0*/  STL.64 [R1+0xfe8], R14 ;  /* 0x000fe80e01007387 */ /* 0x0007e60000100a00 */
[--C-:B------:R-:W-:Y:S01]  /*118c0*/  IMAD.WIDE R84, R215, 0x4, R12.reuse ;  /* 0x00000004d7547825 */ /* 0x100fe200078e020c */
[----:B------:R4:W-:Y:S04]  /*118d0*/  STL.64 [R1+0xfe0], R116 ;  /* 0x000fe07401007387 */ /* 0x0009e80000100a00 */
[----:B------:R4:W-:Y:S01]  /*118e0*/  STL.64 [R1+0xfd8], R84 ;  /* 0x000fd85401007387 */ /* 0x0009e20000100a00 */
[----:B---3--:R-:W-:-:S02]  /*118f0*/  IMAD.WIDE R14, R216, 0x4, R12 ;  /* 0x00000004d80e7825 */ /* 0x008fc400078e020c */
[----:B------:R-:W3:Y:S02]  /*11900*/  LDC R216, c[0x0][0x230] ;  /* 0x00008c00ffd87b82 */ /* 0x000ee40000000800 */
[--C-:B----4-:R-:W-:Y:S01]  /*11910*/  IMAD.WIDE R116, R217, 0x4, R12.reuse ;  /* 0x00000004d9747825 */ /* 0x110fe200078e020c */
[----:B------:R4:W-:Y:S03]  /*11920*/  STL.64 [R1+0xfd0], R14 ;  /* 0x000fd00e01007387 */ /* 0x0009e60000100a00 */
[--C-:B------:R-:W-:Y:S01]  /*11930*/  IMAD.WIDE R84, R218, 0x4, R12.reuse ;  /* 0x00000004da547825 */ /* 0x100fe200078e020c */
[----:B------:R1:W-:Y:S04]  /*11940*/  STL.64 [R1+0xfb8], R116 ;  /* 0x000fb87401007387 */ /* 0x0003e80000100a00 */
[----:B------:R2:W-:Y:S01]  /*11950*/  STL.64 [R1+0xfb0], R84 ;  /* 0x000fb05401007387 */ /* 0x0005e20000100a00 */
[----:B----4-:R-:W-:-:S04]  /*11960*/  IMAD.WIDE R14, R219, 0x4, R12 ;  /* 0x00000004db0e7825 */ /* 0x010fc800078e020c */
[--C-:B-1----:R-:W-:Y:S01]  /*11970*/  IMAD.WIDE R116, R220, 0x4, R12.reuse ;  /* 0x00000004dc747825 */ /* 0x102fe200078e020c */
[----:B------:R1:W-:Y:S01]  /*11980*/  STL.64 [R1+0xfa0], R14 ;  /* 0x000fa00e01007387 */ /* 0x0003e20000100a00 */
[----:B------:R-:W4:Y:S02]  /*11990*/  LDC R220, c[0x0][0x230] ;  /* 0x00008c00ffdc7b82 */ /* 0x000f240000000800 */
[--C-:B--2---:R-:W-:Y:S01]  /*119a0*/  IMAD.WIDE R84, R221, 0x4, R12.reuse ;  /* 0x00000004dd547825 */ /* 0x104fe200078e020c */
[----:B------:R2:W-:Y:S04]  /*119b0*/  STL.64 [R1+0xf98], R116 ;  /* 0x000f987401007387 */ /* 0x0005e80000100a00 */
[----:B------:R2:W-:Y:S01]  /*119c0*/  STL.64 [R1+0xf90], R84 ;  /* 0x000f905401007387 */ /* 0x0005e20000100a00 */
[----:B-1----:R-:W-:-:S04]  /*119d0*/  IMAD.WIDE R14, R222, 0x4, R12 ;  /* 0x00000004de0e7825 */ /* 0x002fc800078e020c */
[--C-:B--2---:R-:W-:Y:S01]  /*119e0*/  IMAD.WIDE R116, R223, 0x4, R12.reuse ;  /* 0x00000004df747825 */ /* 0x104fe200078e020c */
[----:B------:R1:W-:Y:S03]  /*119f0*/  STL.64 [R1+0xf88], R14 ;  /* 0x000f880e01007387 */ /* 0x0003e60000100a00 */
[--C-:B------:R-:W-:Y:S01]  /*11a00*/  IMAD.WIDE R84, R224, 0x4, R12.reuse ;  /* 0x00000004e0547825 */ /* 0x100fe200078e020c */
[----:B------:R2:W-:Y:S01]  /*11a10*/  STL.64 [R1+0xf80], R116 ;  /* 0x000f807401007387 */ /* 0x0005e20000100a00 */
[----:B------:R-:W4:Y:S03]  /*11a20*/  LDC R224, c[0x0][0x230] ;  /* 0x00008c00ffe07b82 */ /* 0x000f260000000800 */
        /* <DEDUP_REMOVED lines=8> */
[----:B------:R-:W-:Y:S01]  /*11ab0*/  VIADD R196, R196, 0xffffffc8 ;  /* 0xffffffc8c4c47836 */ /* 0x000fe20000000000 */
[----:B------:R1:W-:Y:S01]  /*11ac0*/  STL.64 [R1+0xf58], R14 ;  /* 0x000f580e01007387 */ /* 0x0003e20000100a00 */
[----:B--2---:R-:W-:-:S04]  /*11ad0*/  IMAD.WIDE R116, R229, 0x4, R12 ;  /* 0x00000004e5747825 */ /* 0x004fc800078e020c */
[----:B------:R-:W-:Y:S02]  /*11ae0*/  VIADD R204, R204, 0xffffffc0 ;  /* 0xffffffc0cccc7836 */ /* 0x000fe40000000000 */
[--C-:B---3--:R-:W-:Y:S01]  /*11af0*/  IMAD.WIDE R84, R230, 0x4, R12.reuse ;  /* 0x00000004e6547825 */ /* 0x108fe200078e020c */
[----:B------:R2:W-:Y:S01]  /*11b00*/  STL.64 [R1+0xf50], R116 ;  /* 0x000f507401007387 */ /* 0x0005e20000100a00 */
[----:B------:R-:W-:Y:S01]  /*11b10*/  IADD3 R212, R212, -0x48, RZ ;  /* 0xffffffb8d4d47810 */ /* 0x000fe20007ffe0ff */
[----:B------:R-:W3:Y:S01]  /*11b20*/  LDC R228, c[0x0][0x230] ;  /* 0x00008c00ffe47b82 */ /* 0x000ee20000000800 */
[--C-:B-1----:R-:W-:Y:S01]  /*11b30*/  IMAD.WIDE R14, R231, 0x4, R12.reuse ;  /* 0x00000004e70e7825 */ /* 0x102fe200078e020c */
[----:B------:R1:W-:Y:S04]  /*11b40*/  STL.64 [R1+0xf38], R84 ;  /* 0x000f385401007387 */ /* 0x0003e80000100a00 */
[----:B------:R4:W-:Y:S01]  /*11b50*/  STL.64 [R1+0xf30], R14 ;  /* 0x000f300e01007387 */ /* 0x0009e20000100a00 */
[----:B--2---:R-:W-:-:S02]  /*11b60*/  IMAD.WIDE R116, R232, 0x4, R12 ;  /* 0x00000004e8747825 */ /* 0x004fc400078e020c */
[----:B------:R-:W2:Y:S02]  /*11b70*/  LDC R232, c[0x0][0x230] ;  /* 0x00008c00ffe87b82 */ /* 0x000ea40000000800 */
[--C-:B-1----:R-:W-:Y:S01]  /*11b80*/  IMAD.WIDE R84, R233, 0x4, R12.reuse ;  /* 0x00000004e9547825 */ /* 0x102fe200078e020c */
[----:B------:R1:W-:Y:S03]  /*11b90*/  STL.64 [R1+0xf10], R116 ;  /* 0x000f107401007387 */ /* 0x0003e60000100a00 */
[--C-:B----4-:R-:W-:Y:S01]  /*11ba0*/  IMAD.WIDE R14, R234, 0x4, R12.reuse ;  /* 0x00000004ea0e7825 */ /* 0x110fe200078e020c */
[----:B------:R4:W-:Y:S04]  /*11bb0*/  STL.64 [R1+0xe78], R84 ;  /* 0x000e785401007387 */ /* 0x0009e80000100a00 */
[----:B------:R4:W-:Y:S01]  /*11bc0*/  STL.64 [R1+0xd40], R14 ;  /* 0x000d400e01007387 */ /* 0x0009e20000100a00 */
[----:B-1----:R-:W-:-:S04]  /*11bd0*/  IMAD.WIDE R116, R235, 0x4, R12 ;  /* 0x00000004eb747825 */ /* 0x002fc800078e020c */
[--C-:B----4-:R-:W-:Y:S01]  /*11be0*/  IMAD.WIDE R84, R236, 0x4, R12.reuse ;  /* 0x00000004ec547825 */ /* 0x110fe200078e020c */
[----:B------:R1:W-:Y:S01]  /*11bf0*/  STL.64 [R1+0xc90], R116 ;  /* 0x000c907401007387 */ /* 0x0003e20000100a00 */
[----:B------:R-:W4:Y:S02]  /*11c00*/  LDC R236, c[0x0][0x230] ;  /* 0x00008c00ffec7b82 */ /* 0x000f240000000800 */
[--C-:B------:R-:W-:Y:S01]  /*11c10*/  IMAD.WIDE R14, R54, 0x4, R12.reuse ;  /* 0x00000004360e7825 */ /* 0x100fe200078e020c */
[----:B------:R3:W-:Y:S04]  /*11c20*/  STL.64 [R1+0xc88], R84 ;  /* 0x000c885401007387 */ /* 0x0007e80000100a00 */
[----:B------:R3:W-:Y:S01]  /*11c30*/  STL.64 [R1+0xd20], R14 ;  /* 0x000d200e01007387 */ /* 0x0007e20000100a00 */
[----:B-1----:R-:W-:-:S04]  /*11c40*/  IMAD.WIDE R116, R86, 0x4, R12 ;  /* 0x0000000456747825 */ /* 0x002fc800078e020c */
[--C-:B---3--:R-:W-:Y:S01]  /*11c50*/  IMAD.WIDE R84, R124, 0x4, R12.reuse ;  /* 0x000000047c547825 */ /* 0x108fe200078e020c */
[----:B------:R1:W-:Y:S01]  /*11c60*/  STL.64 [R1+0xdb8], R116 ;  /* 0x000db87401007387 */ /* 0x0003e20000100a00 */
[----:B------:R-:W3:Y:S02]  /*11c70*/  LDC R124, c[0x0][0x230] ;  /* 0x00008c00ff7c7b82 */ /* 0x000ee40000000800 */
[--C-:B------:R-:W-:Y:S01]  /*11c80*/  IMAD.WIDE R14, R150, 0x4, R12.reuse ;  /* 0x00000004960e7825 */ /* 0x100fe200078e020c */
[----:B------:R2:W-:Y:S04]  /*11c90*/  STL.64 [R1+0xdc0], R84 ;  /* 0x000dc05401007387 */ /* 0x0005e80000100a00 */
[----:B------:R2:W-:Y:S01]  /*11ca0*/  STL.64 [R1+0xe80], R14 ;  /* 0x000e800e01007387 */ /* 0x0005e20000100a00 */
[----:B------:R-:W4:Y:S01]  /*11cb0*/  LDC R150, c[0x0][0x230] ;  /* 0x00008c00ff967b82 */ /* 0x000f220000000800 */
[----:B-1----:R-:W-:-:S04]  /*11cc0*/  IMAD.WIDE R116, R207, 0x4, R12 ;  /* 0x00000004cf747825 */ /* 0x002fc800078e020c */
[--C-:B--2---:R-:W-:Y:S01]  /*11cd0*/  IMAD.WIDE R84, R245, 0x4, R12.reuse ;  /* 0x00000004f5547825 */ /* 0x104fe200078e020c */
[----:B------:R1:W-:Y:S03]  /*11ce0*/  STL.64 [R1+0xf28], R116 ;  /* 0x000f287401007387 */ /* 0x0003e60000100a00 */
[--C-:B------:R-:W-:Y:S01]  /*11cf0*/  IMAD.WIDE R14, R137, 0x4, R12.reuse ;  /* 0x00000004890e7825 */ /* 0x100fe200078e020c */
[----:B------:R2:W-:Y:S04]  /*11d00*/  STL.64 [R1+0xf48], R84 ;  /* 0x000f485401007387 */ /* 0x0005e80000100a00 */
[----:B------:R2:W-:Y:S01]  /*11d10*/  STL.64 [R1+0xf40], R14 ;  /* 0x000f400e01007387 */ /* 0x0005e20000100a00 */
[----:B-1----:R-:W-:-:S02]  /*11d20*/  IMAD.WIDE R116, R200, 0x4, R12 ;  /* 0x00000004c8747825 */ /* 0x002fc400078e020c */
[----:B------:R-:W1:Y:S02]  /*11d30*/  LDC R200, c[0x0][0x230] ;  /* 0x00008c00ffc87b82 */ /* 0x000e640000000800 */
[--C-:B--2---:R-:W-:Y:S01]  /*11d40*/  IMAD.WIDE R84, R242, 0x4, R12.reuse ;  /* 0x00000004f2547825 */ /* 0x104fe200078e020c */
[----:B------:R2:W-:Y:S03]  /*11d50*/  STL.64 [R1+0xf18], R116 ;  /* 0x000f187401007387 */ /* 0x0005e60000100a00 */
[--C-:B------:R-:W-:Y:S01]  /*11d60*/  IMAD.WIDE R14, R241, 0x4, R12.reuse ;  /* 0x00000004f10e7825 */ /* 0x100fe200078e020c */
[----:B------:R3:W-:Y:S04]  /*11d70*/  STL.64 [R1+0xf08], R84 ;  /* 0x000f085401007387 */ /* 0x0007e80000100a00 */
[----:B------:R4:W-:Y:S01]  /*11d80*/  STL.64 [R1+0xef8], R14 ;  /* 0x000ef80e01007387 */ /* 0x0009e20000100a00 */
[----:B--2---:R-:W-:-:S04]  /*11d90*/  IMAD.WIDE R116, R240, 0x4, R12 ;  /* 0x00000004f0747825 */ /* 0x004fc800078e020c */
[----:B------:R-:W-:Y:S02]  /*11da0*/  VIADD R216, R216, 0xffffffb4 ;  /* 0xffffffb4d8d87836 */ /* 0x000fe40000000000 */
[--C-:B---3--:R-:W-:Y:S01]  /*11db0*/  IMAD.WIDE R84, R237, 0x4, R12.reuse ;  /* 0x00000004ed547825 */ /* 0x108fe200078e020c */
[----:B------:R2:W-:Y:S03]  /*11dc0*/  STL.64 [R1+0xef0], R116 ;  /* 0x000ef07401007387 */ /* 0x0005e60000100a00 */
[----:B------:R-:W-:Y:S02]  /*11dd0*/  VIADD R220, R220, 0xffffffb0 ;  /* 0xffffffb0dcdc7836 */ /* 0x000fe40000000000 */
[--C-:B----4-:R-:W-:Y:S01]  /*11de0*/  IMAD.WIDE R14, R0, 0x4, R12.reuse ;  /* 0x00000004000e7825 */ /* 0x110fe200078e020c */
[----:B------:R3:W-:Y:S01]  /*11df0*/  STL.64 [R1+0xee0], R84 ;  /* 0x000ee05401007387 */ /* 0x0007e20000100a00 */
[----:B-1----:R-:W-:Y:S01]  /*11e00*/  IADD3 R200, R200, -0x3c, RZ ;  /* 0xffffffc4c8c87810 */ /* 0x002fe20007ffe0ff */
[----:B------:R-:W1:Y:S02]  /*11e10*/  LDC R240, c[0x0][0x230] ;  /* 0x00008c00fff07b82 */ /* 0x000e640000000800 */
[----:B------:R4:W-:Y:S01]  /*11e20*/  STL.64 [R1+0xed0], R14 ;  /* 0x000ed00e01007387 */ /* 0x0009e20000100a00 */
[----:B--2---:R-:W-:-:S04]  /*11e30*/  IMAD.WIDE R116, R4, 0x4, R12 ;  /* 0x0000000404747825 */ /* 0x004fc800078e020c */
[--C-:B---3--:R-:W-:Y:S01]  /*11e40*/  IMAD.WIDE R84, R5, 0x4, R12.reuse ;  /* 0x0000000405547825 */ /* 0x108fe200078e020c */
[----:B------:R-:W-:Y:S03]  /*11e50*/  STL.64 [R1+0xec8], R116 ;  /* 0x000ec87401007387 */ /* 0x000fe60000100a00 */
[--C-:B----4-:R-:W-:Y:S01]  /*11e60*/  IMAD.WIDE R14, R6, 0x4, R12.reuse ;  /* 0x00000004060e7825 */ /* 0x110fe200078e020c */
[----:B------:R-:W-:Y:S03]  /*11e70*/  STL.64 [R1+0xec0], R84 ;  /* 0x000ec05401007387 */ /* 0x000fe60000100a00 */
[--C-:B------:R-:W-:Y:S01]  /*11e80*/  IMAD.WIDE R4, R7, 0x4, R12.reuse ;  /* 0x0000000407047825 */ /* 0x100fe200078e020c */
[----:B------:R-:W-:Y:S03]  /*11e90*/  STL.64 [R1+0xeb8], R14 ;  /* 0x000eb80e01007387 */ /* 0x000fe60000100a00 */
[--C-:B------:R-:W-:Y:S01]  /*11ea0*/  IMAD.WIDE R6, R8, 0x4, R12.reuse ;  /* 0x0000000408067825 */ /* 0x100fe200078e020c */
[----:B------:R2:W-:Y:S03]  /*11eb0*/  STL.64 [R1+0xeb0], R4 ;  /* 0x000eb00401007387 */ /* 0x0005e60000100a00 */
[--C-:B------:R-:W-:Y:S01]  /*11ec0*/  IMAD.WIDE R8, R9, 0x4, R12.reuse ;  /* 0x0000000409087825 */ /* 0x100fe200078e020c */
[----:B------:R3:W-:Y:S04]  /*11ed0*/  STL.64 [R1+0xea8], R6 ;  /* 0x000ea80601007387 */ /* 0x0007e80000100a00 */
[----:B------:R4:W-:Y:S01]  /*11ee0*/  STL.64 [R1+0xea0], R8 ;  /* 0x000ea00801007387 */ /* 0x0009e20000100a00 */
[----:B--2---:R-:W-:-:S02]  /*11ef0*/  IMAD.WIDE R4, R10, 0x4, R12 ;  /* 0x000000040a047825 */ /* 0x004fc400078e020c */
[----:B------:R-:W2:Y:S02]  /*11f00*/  LDC R10, c[0x0][0x230] ;  /* 0x00008c00ff0a7b82 */ /* 0x000ea40000000800 */
[--C-:B---3--:R-:W-:Y:S01]  /*11f10*/  IMAD.WIDE R6, R11, 0x4, R12.reuse ;  /* 0x000000040b067825 */ /* 0x108fe200078e020c */
[----:B------:R3:W-:Y:S03]  /*11f20*/  STL.64 [R1+0xe98], R4 ;  /* 0x000e980401007387 */ /* 0x0007e60000100a00 */
[--C-:B----4-:R-:W-:Y:S01]  /*11f30*/  IMAD.WIDE R8, R23, 0x4, R12.reuse ;  /* 0x0000000417087825 */ /* 0x110fe200078e020c */
[----:B------:R4:W-:Y:S01]  /*11f40*/  STL.64 [R1+0xe90], R6 ;  /* 0x000e900601007387 */ /* 0x0009e20000100a00 */
[----:B------:R-:W1:Y:S03]  /*11f50*/  LDC R11, c[0x0][0x230] ;  /* 0x00008c00ff0b7b82 */ /* 0x000e660000000800 */
[----:B------:R4:W-:Y:S01]  /*11f60*/  STL.64 [R1+0xe88], R8 ;  /* 0x000e880801007387 */ /* 0x0009e20000100a00 */
[----:B---3--:R-:W-:-:S04]  /*11f70*/  IMAD.WIDE R4, R24, 0x4, R12 ;  /* 0x0000000418047825 */ /* 0x008fc800078e020c */
[--C-:B----4-:R-:W-:Y:S01]  /*11f80*/  IMAD.WIDE R6, R25, 0x4, R12.reuse ;  /* 0x0000000419067825 */ /* 0x110fe200078e020c */
[----:B------:R3:W-:Y:S03]  /*11f90*/  STL.64 [R1+0xe68], R4 ;  /* 0x000e680401007387 */ /* 0x0007e60000100a00 */
[--C-:B------:R-:W-:Y:S01]  /*11fa0*/  IMAD.WIDE R8, R26, 0x4, R12.reuse ;  /* 0x000000041a087825 */ /* 0x100fe200078e020c */
[----:B------:R4:W-:Y:S04]  /*11fb0*/  STL.64 [R1+0xe60], R6 ;  /* 0x000e600601007387 */ /* 0x0009e80000100a00 */
        /* <DEDUP_REMOVED lines=10> */
[--C-:B--2---:R-:W-:Y:S01]  /*12060*/  IMAD.WIDE R8, R21, 0x4, R12.reuse ;  /* 0x0000000415087825 */ /* 0x104fe200078e020c */
[----:B------:R2:W-:Y:S04]  /*12070*/  STL.64 [R1+0xd50], R6 ;  /* 0x000d500601007387 */ /* 0x0005e80000100a00 */
[----:B------:R4:W-:Y:S01]  /*12080*/  STL.64 [R1+0xca0], R8 ;  /* 0x000ca00801007387 */ /* 0x0009e20000100a00 */
[----:B---3--:R-:W-:-:S04]  /*12090*/  IMAD.WIDE R4, R22, 0x4, R12 ;  /* 0x0000000416047825 */ /* 0x008fc800078e020c */
[--C-:B--2---:R-:W-:Y:S01]  /*120a0*/  IMAD.WIDE R6, R55, 0x4, R12.reuse ;  /* 0x0000000437067825 */ /* 0x104fe200078e020c */
[----:B------:R2:W-:Y:S03]  /*120b0*/  STL.64 [R1+0xc98], R4 ;  /* 0x000c980401007387 */ /* 0x0005e60000100a00 */
[--C-:B----4-:R-:W-:Y:S01]  /*120c0*/  IMAD.WIDE R8, R113, 0x4, R12.reuse ;  /* 0x0000000471087825 */ /* 0x110fe200078e020c */
[----:B------:R3:W-:Y:S04]  /*120d0*/  STL.64 [R1+0xd48], R6 ;  /* 0x000d480601007387 */ /* 0x0007e80000100a00 */
[----:B------:R4:W-:Y:S01]  /*120e0*/  STL.64 [R1+0xdd0], R8 ;  /* 0x000dd00801007387 */ /* 0x0009e20000100a00 */
[----:B--2---:R-:W-:-:S04]  /*120f0*/  IMAD.WIDE R4, R125, 0x4, R12 ;  /* 0x000000047d047825 */ /* 0x004fc800078e020c */
[--C-:B---3--:R-:W-:Y:S01]  /*12100*/  IMAD.WIDE R6, R176, 0x4, R12.reuse ;  /* 0x00000004b0067825 */ /* 0x108fe200078e020c */
[----:B------:R2:W-:Y:S03]  /*12110*/  STL.64 [R1+0xe10], R4 ;  /* 0x000e100401007387 */ /* 0x0005e60000100a00 */
[--C-:B----4-:R-:W-:Y:S01]  /*12120*/  IMAD.WIDE R8, R208, 0x4, R12.reuse ;  /* 0x00000004d0087825 */ /* 0x110fe200078e020c */
[----:B------:R3:W-:Y:S01]  /*12130*/  STL.64 [R1+0xe28], R6 ;  /* 0x000e280601007387 */ /* 0x0007e20000100a00 */
[----:B------:R-:W4:Y:S03]  /*12140*/  LDC R208, c[0x0][0x230] ;  /* 0x00008c00ffd07b82 */ /* 0x000f260000000800 */
[----:B------:R1:W-:Y:S01]  /*12150*/  STL.64 [R1+0xe20], R8 ;  /* 0x000e200801007387 */ /* 0x0003e20000100a00 */
[----:B--2---:R-:W-:-:S04]  /*12160*/  IMAD.WIDE R4, R246, 0x4, R12 ;  /* 0x00000004f6047825 */ /* 0x004fc800078e020c */
[--C-:B---3--:R-:W-:Y:S01]  /*12170*/  IMAD.WIDE R6, R27, 0x4, R12.reuse ;  /* 0x000000041b067825 */ /* 0x108fe200078e020c */
[----:B------:R2:W-:Y:S03]  /*12180*/  STL.64 [R1+0xe08], R4 ;  /* 0x000e080401007387 */ /* 0x0005e60000100a00 */
[--C-:B-1----:R-:W-:Y:S01]  /*12190*/  IMAD.WIDE R8, R28, 0x4, R12.reuse ;  /* 0x000000041c087825 */ /* 0x102fe200078e020c */
[----:B------:R1:W-:Y:S01]  /*121a0*/  STL.64 [R1+0xe00], R6 ;  /* 0x000e000601007387 */ /* 0x0003e20000100a00 */
[----:B------:R-:W3:Y:S03]  /*121b0*/  LDC R28, c[0x0][0x230] ;  /* 0x00008c00ff1c7b82 */ /* 0x000ee60000000800 */
[----:B------:R1:W-:Y:S01]  /*121c0*/  STL.64 [R1+0xdf8], R8 ;  /* 0x000df80801007387 */ /* 0x0003e20000100a00 */
[----:B--2---:R-:W-:-:S04]  /*121d0*/  IMAD.WIDE R4, R29, 0x4, R12 ;  /* 0x000000041d047825 */ /* 0x004fc800078e020c */
[--C-:B-1----:R-:W-:Y:S01]  /*121e0*/  IMAD.WIDE R6, R30, 0x4, R12.reuse ;  /* 0x000000041e067825 */ /* 0x102fe200078e020c */
        /* <DEDUP_REMOVED lines=8> */
[--C-:B----4-:R-:W-:Y:S01]  /*12270*/  IMAD.WIDE R8, R34, 0x4, R12.reuse ;  /* 0x0000000422087825 */ /* 0x110fe200078e020c */
[----:B------:R4:W-:Y:S04]  /*12280*/  STL.64 [R1+0xd90], R6 ;  /* 0x000d900601007387 */ /* 0x0009e80000100a00 */
[----:B------:R3:W-:Y:S01]  /*12290*/  STL.64 [R1+0xd88], R8 ;  /* 0x000d880801007387 */ /* 0x0007e20000100a00 */
[----:B--2---:R-:W-:-:S04]  /*122a0*/  IMAD.WIDE R4, R35, 0x4, R12 ;  /* 0x0000000423047825 */ /* 0x004fc800078e020c */
[--C-:B----4-:R-:W-:Y:S01]  /*122b0*/  IMAD.WIDE R6, R36, 0x4, R12.reuse ;  /* 0x0000000424067825 */ /* 0x110fe200078e020c */
[----:B------:R2:W-:Y:S01]  /*122c0*/  STL.64 [R1+0xd80], R4 ;  /* 0x000d800401007387 */ /* 0x0005e20000100a00 */
[----:B------:R-:W4:Y:S02]  /*122d0*/  LDC R36, c[0x0][0x230] ;  /* 0x00008c00ff247b82 */ /* 0x000f240000000800 */
[--C-:B---3--:R-:W-:Y:S01]  /*122e0*/  IMAD.WIDE R8, R37, 0x4, R12.reuse ;  /* 0x0000000425087825 */ /* 0x108fe200078e020c */
[----:B------:R3:W-:Y:S04]  /*122f0*/  STL.64 [R1+0xd78], R6 ;  /* 0x000d780601007387 */ /* 0x0007e80000100a00 */
[----:B------:R3:W-:Y:S01]  /*12300*/  STL.64 [R1+0xd70], R8 ;  /* 0x000d700801007387 */ /* 0x0007e20000100a00 */
[----:B--2---:R-:W-:-:S04]  /*12310*/  IMAD.WIDE R4, R38, 0x4, R12 ;  /* 0x0000000426047825 */ /* 0x004fc800078e020c */
[--C-:B---3--:R-:W-:Y:S01]  /*12320*/  IMAD.WIDE R6, R39, 0x4, R12.reuse ;  /* 0x0000000427067825 */ /* 0x108fe200078e020c */
[----:B------:R2:W-:Y:S03]  /*12330*/  STL.64 [R1+0xd68], R4 ;  /* 0x000d680401007387 */ /* 0x0005e60000100a00 */
[--C-:B------:R-:W-:Y:S01]  /*12340*/  IMAD.WIDE R8, R40, 0x4, R12.reuse ;  /* 0x0000000428087825 */ /* 0x100fe200078e020c */
[----:B------:R3:W-:Y:S01]  /*12350*/  STL.64 [R1+0xd60], R6 ;  /* 0x000d600601007387 */ /* 0x0007e20000100a00 */
[----:B------:R-:W4:Y:S03]  /*12360*/  LDC R40, c[0x0][0x230] ;  /* 0x00008c00ff287b82 */ /* 0x000f260000000800 */
[----:B------:R1:W-:Y:S01]  /*12370*/  STL.64 [R1+0xd58], R8 ;  /* 0x000d580801007387 */ /* 0x0003e20000100a00 */
[----:B--2---:R-:W-:-:S04]  /*12380*/  IMAD.WIDE R4, R41, 0x4, R12 ;  /* 0x0000000429047825 */ /* 0x004fc800078e020c */
[--C-:B---3--:R-:W-:Y:S01]  /*12390*/  IMAD.WIDE R6, R42, 0x4, R12.reuse ;  /* 0x000000042a067825 */ /* 0x108fe200078e020c */
[----:B------:R2:W-:Y:S03]  /*123a0*/  STL.64 [R1+0xd38], R4 ;  /* 0x000d380401007387 */ /* 0x0005e60000100a00 */
[--C-:B-1----:R-:W-:Y:S01]  /*123b0*/  IMAD.WIDE R8, R43, 0x4, R12.reuse ;  /* 0x000000042b087825 */ /* 0x102fe200078e020c */
[----:B------:R1:W-:Y:S04]  /*123c0*/  STL.64 [R1+0xd30], R6 ;  /* 0x000d300601007387 */ /* 0x0003e80000100a00 */
[----:B------:R3:W-:Y:S01]  /*123d0*/  STL.64 [R1+0xd28], R8 ;  /* 0x000d280801007387 */ /* 0x0007e20000100a00 */
[----:B--2---:R-:W-:-:S02]  /*123e0*/  IMAD.WIDE R4, R44, 0x4, R12 ;  /* 0x000000042c047825 */ /* 0x004fc400078e020c */
[----:B------:R-:W2:Y:S02]  /*123f0*/  LDC R44, c[0x0][0x230] ;  /* 0x00008c00ff2c7b82 */ /* 0x000ea40000000800 */
[--C-:B-1----:R-:W-:Y:S01]  /*12400*/  IMAD.WIDE R6, R45, 0x4, R12.reuse ;  /* 0x000000042d067825 */ /* 0x102fe200078e020c */
[----:B------:R1:W-:Y:S03]  /*12410*/  STL.64 [R1+0xd18], R4 ;  /* 0x000d180401007387 */ /* 0x0003e60000100a00 */
[--C-:B---3--:R-:W-:Y:S01]  /*12420*/  IMAD.WIDE R8, R46, 0x4, R12.reuse ;  /* 0x000000042e087825 */ /* 0x108fe200078e020c */
[----:B------:R3:W-:Y:S04]  /*12430*/  STL.64 [R1+0xd10], R6 ;  /* 0x000d100601007387 */ /* 0x0007e80000100a00 */
[----:B------:R4:W-:Y:S01]  /*12440*/  STL.64 [R1+0xd00], R8 ;  /* 0x000d000801007387 */ /* 0x0009e20000100a00 */
[----:B-1----:R-:W-:-:S04]  /*12450*/  IMAD.WIDE R4, R47, 0x4, R12 ;  /* 0x000000042f047825 */ /* 0x002fc800078e020c */
[--C-:B---3--:R-:W-:Y:S01]  /*12460*/  IMAD.WIDE R6, R48, 0x4, R12.reuse ;  /* 0x0000000430067825 */ /* 0x108fe200078e020c */
[----:B------:R1:W-:Y:S01]  /*12470*/  STL.64 [R1+0xce0], R4 ;  /* 0x000ce00401007387 */ /* 0x0003e20000100a00 */
[----:B------:R-:W3:Y:S02]  /*12480*/  LDC R48, c[0x0][0x230] ;  /* 0x00008c00ff307b82 */ /* 0x000ee40000000800 */
[--C-:B----4-:R-:W-:Y:S01]  /*12490*/  IMAD.WIDE R8, R49, 0x4, R12.reuse ;  /* 0x0000000431087825 */ /* 0x110fe200078e020c */
[----:B------:R4:W-:Y:S04]  /*124a0*/  STL.64 [R1+0xcc8], R6 ;  /* 0x000cc80601007387 */ /* 0x0009e80000100a00 */
[----:B------:R4:W-:Y:S01]  /*124b0*/  STL.64 [R1+0xcb0], R8 ;  /* 0x000cb00801007387 */ /* 0x0009e20000100a00 */
[----:B-1----:R-:W-:-:S04]  /*124c0*/  IMAD.WIDE R4, R50, 0x4, R12 ;  /* 0x0000000432047825 */ /* 0x002fc800078e020c */
[--C-:B----4-:R-:W-:Y:S01]  /*124d0*/  IMAD.WIDE R6, R51, 0x4, R12.reuse ;  /* 0x0000000433067825 */ /* 0x110fe200078e020c */
[----:B------:R1:W-:Y:S03]  /*124e0*/  STL.64 [R1+0xca8], R4 ;  /* 0x000ca80401007387 */ /* 0x0003e60000100a00 */
[--C-:B------:R-:W-:Y:S01]  /*124f0*/  IMAD.WIDE R8, R52, 0x4, R12.reuse ;  /* 0x0000000434087825 */ /* 0x100fe200078e020c */
[----:B------:R4:W-:Y:S01]  /*12500*/  STL.64 [R1+0xc60], R6 ;  /* 0x000c600601007387 */ /* 0x0009e20000100a00 */
[----:B------:R-:W3:Y:S03]  /*12510*/  LDC R52, c[0x0][0x230] ;  /* 0x00008c00ff347b82 */ /* 0x000ee60000000800 */
[----:B------:R2:W-:Y:S01]  /*12520*/  STL.64 [R1+0xc58], R8 ;  /* 0x000c580801007387 */ /* 0x0005e20000100a00 */
[----:B-1----:R-:W-:-:S04]  /*12530*/  IMAD.WIDE R4, R56, 0x4, R12 ;  /* 0x0000000438047825 */ /* 0x002fc800078e020c */
[----:B------:R-:W1:Y:S01]  /*12540*/  LDC R56, c[0x0][0x230] ;  /* 0x00008c00ff387b82 */ /* 0x000e620000000800 */
[--C-:B----4-:R-:W-:Y:S01]  /*12550*/  IMAD.WIDE R6, R114, 0x4, R12.reuse ;  /* 0x0000000472067825 */ /* 0x110fe200078e020c */
[----:B------:R4:W-:Y:S03]  /*12560*/  STL.64 [R1+0xcb8], R4 ;  /* 0x000cb80401007387 */ /* 0x0009e60000100a00 */
[--C-:B--2---:R-:W-:Y:S01]  /*12570*/  IMAD.WIDE R8, R146, 0x4, R12.reuse ;  /* 0x0000000492087825 */ /* 0x104fe200078e020c */
[----:B------:R2:W-:Y:S02]  /*12580*/  STL.64 [R1+0xcc0], R6 ;  /* 0x000cc00601007387 */ /* 0x0005e40000100a00 */
[----:B------:R-:W1:Y:S02]  /*12590*/  LDC R146, c[0x0][0x230] ;  /* 0x00008c00ff927b82 */ /* 0x000e640000000800 */
[----:B------:R2:W-:Y:S01]  /*125a0*/  STL.64 [R1+0xcd8], R8 ;  /* 0x000cd80801007387 */ /* 0x0005e20000100a00 */
[----:B----4-:R-:W-:-:S04]  /*125b0*/  IMAD.WIDE R4, R177, 0x4, R12 ;  /* 0x00000004b1047825 */ /* 0x010fc800078e020c */
[--C-:B--2---:R-:W-:Y:S01]  /*125c0*/  IMAD.WIDE R6, R209, 0x4, R12.reuse ;  /* 0x00000004d1067825 */ /* 0x104fe200078e020c */
[----:B------:R2:W-:Y:S03]  /*125d0*/  STL.64 [R1+0xcd0], R4 ;  /* 0x000cd00401007387 */ /* 0x0005e60000100a00 */
[--C-:B------:R-:W-:Y:S01]  /*125e0*/  IMAD.WIDE R8, R247, 0x4, R12.reuse ;  /* 0x00000004f7087825 */ /* 0x100fe200078e020c */
[----:B------:R4:W-:Y:S04]  /*125f0*/  STL.64 [R1+0xc50], R6 ;  /* 0x000c500601007387 */ /* 0x0009e80000100a00 */
[----:B------:R3:W-:Y:S01]  /*12600*/  STL.64 [R1+0xc48], R8 ;  /* 0x000c480801007387 */ /* 0x0007e20000100a00 */
[----:B--2---:R-:W-:-:S04]  /*12610*/  IMAD.WIDE R4, R57, 0x4, R12 ;  /* 0x0000000439047825 */ /* 0x004fc800078e020c */
[--C-:B----4-:R-:W-:Y:S01]  /*12620*/  IMAD.WIDE R6, R58, 0x4, R12.reuse ;  /* 0x000000043a067825 */ /* 0x110fe200078e020c */
[----:B------:R2:W-:Y:S03]  /*12630*/  STL.64 [R1+0xc40], R4 ;  /* 0x000c400401007387 */ /* 0x0005e60000100a00 */
[--C-:B---3--:R-:W-:Y:S01]  /*12640*/  IMAD.WIDE R8, R59, 0x4, R12.reuse ;  /* 0x000000043b087825 */ /* 0x108fe200078e020c */
[----:B------:R3:W-:Y:S04]  /*12650*/  STL.64 [R1+0xc38], R6 ;  /* 0x000c380601007387 */ /* 0x0007e80000100a00 */
[----:B------:R4:W-:Y:S01]  /*12660*/  STL.64 [R1+0x918], R8 ;  /* 0x0009180801007387 */ /* 0x0009e20000100a00 */
[----:B--2---:R-:W-:-:S02]  /*12670*/  IMAD.WIDE R4, R60, 0x4, R12 ;  /* 0x000000043c047825 */ /* 0x004fc400078e020c */
[----:B------:R-:W2:Y:S02]  /*12680*/  LDC R60, c[0x0][0x230] ;  /* 0x00008c00ff3c7b82 */ /* 0x000ea40000000800 */
[--C-:B---3--:R-:W-:Y:S01]  /*12690*/  IMAD.WIDE R6, R61, 0x4, R12.reuse ;  /* 0x000000043d067825 */ /* 0x108fe200078e020c */
[----:B------:R3:W-:Y:S03]  /*126a0*/  STL.64 [R1+0x910], R4 ;  /* 0x0009100401007387 */ /* 0x0007e60000100a00 */
[--C-:B----4-:R-:W-:Y:S01]  /*126b0*/  IMAD.WIDE R8, R62, 0x4, R12.reuse ;  /* 0x000000043e087825 */ /* 0x110fe200078e020c */
[----:B------:R4:W-:Y:S04]  /*126c0*/  STL.64 [R1+0x908], R6 ;  /* 0x0009080601007387 */ /* 0x0009e80000100a00 */
[----:B------:R1:W-:Y:S01]  /*126d0*/  STL.64 [R1+0x900], R8 ;  /* 0x0009000801007387 */ /* 0x0003e20000100a00 */
[----:B---3--:R-:W-:-:S04]  /*126e0*/  IMAD.WIDE R4, R63, 0x4, R12 ;  /* 0x000000043f047825 */ /* 0x008fc800078e020c */
[--C-:B----4-:R-:W-:Y:S01]  /*126f0*/  IMAD.WIDE R6, R64, 0x4, R12.reuse ;  /* 0x0000000440067825 */ /* 0x110fe200078e020c */
[----:B------:R3:W-:Y:S01]  /*12700*/  STL.64 [R1+0x8f8], R4 ;  /* 0x0008f80401007387 */ /* 0x0007e20000100a00 */
[----:B------:R-:W4:Y:S02]  /*12710*/  LDC R64, c[0x0][0x230] ;  /* 0x00008c00ff407b82 */ /* 0x000f240000000800 */
[--C-:B-1----:R-:W-:Y:S01]  /*12720*/  IMAD.WIDE R8, R65, 0x4, R12.reuse ;  /* 0x0000000441087825 */ /* 0x102fe200078e020c */
[----:B------:R1:W-:Y:S04]  /*12730*/  STL.64 [R1+0x8f0], R6 ;  /* 0x0008f00601007387 */ /* 0x0003e80000100a00 */
[----:B------:R1:W-:Y:S01]  /*12740*/  STL.64 [R1+0x8e8], R8 ;  /* 0x0008e80801007387 */ /* 0x0003e20000100a00 */
[----:B---3--:R-:W-:-:S04]  /*12750*/  IMAD.WIDE R4, R66, 0x4, R12 ;  /* 0x0000000442047825 */ /* 0x008fc800078e020c */
[--C-:B-1----:R-:W-:Y:S01]  /*12760*/  IMAD.WIDE R6, R67, 0x4, R12.reuse ;  /* 0x0000000443067825 */ /* 0x102fe200078e020c */
[----:B------:R1:W-:Y:S03]  /*12770*/  STL.64 [R1+0x8e0], R4 ;  /* 0x0008e00401007387 */ /* 0x0003e60000100a00 */
[--C-:B------:R-:W-:Y:S01]  /*12780*/  IMAD.WIDE R8, R68, 0x4, R12.reuse ;  /* 0x0000000444087825 */ /* 0x100fe200078e020c */
[----:B------:R3:W-:Y:S01]  /*12790*/  STL.64 [R1+0x8d8], R6 ;  /* 0x0008d80601007387 */ /* 0x0007e20000100a00 */
[----:B------:R-:W2:Y:S03]  /*127a0*/  LDC R68, c[0x0][0x230] ;  /* 0x00008c00ff447b82 */ /* 0x000ea60000000800 */
[----:B------:R3:W-:Y:S01]  /*127b0*/  STL.64 [R1+0x8d0], R8 ;  /* 0x0008d00801007387 */ /* 0x0007e20000100a00 */
[----:B-1----:R-:W-:-:S04]  /*127c0*/  IMAD.WIDE R4, R69, 0x4, R12 ;  /* 0x0000000445047825 */ /* 0x002fc800078e020c */
[----:B------:R-:W1:Y:S01]  /*127d0*/  LDC R69, c[0x0][0x230] ;  /* 0x00008c00ff457b82 */ /* 0x000e620000000800 */
[--C-:B---3--:R-:W-:Y:S01]  /*127e0*/  IMAD.WIDE R6, R70, 0x4, R12.reuse ;  /* 0x0000000446067825 */ /* 0x108fe200078e020c */
[----:B------:R3:W-:Y:S03]  /*127f0*/  STL.64 [R1+0x8c8], R4 ;  /* 0x0008c80401007387 */ /* 0x0007e60000100a00 */
[--C-:B------:R-:W-:Y:S01]  /*12800*/  IMAD.WIDE R8, R71, 0x4, R12.reuse ;  /* 0x0000000447087825 */ /* 0x100fe200078e020c */
[----:B------:R4:W-:Y:S02]  /*12810*/  STL.64 [R1+0x8c0], R6 ;  /* 0x0008c00601007387 */ /* 0x0009e40000100a00 */
[----:B------:R-:W1:Y:S02]  /*12820*/  LDC R70, c[0x0][0x230] ;  /* 0x00008c00ff467b82 */ /* 0x000e640000000800 */
[----:B------:R4:W-:Y:S01]  /*12830*/  STL.64 [R1+0x8b8], R8 ;  /* 0x0008b80801007387 */ /* 0x0009e20000100a00 */
[----:B---3--:R-:W-:-:S05]  /*12840*/  IMAD.WIDE R4, R72, 0x4, R12 ;  /* 0x0000000448047825 */ /* 0x008fca00078e020c */
[----:B------:R-:W3:Y:S01]  /*12850*/  LDC R71, c[0x0][0x230] ;  /* 0x00008c00ff477b82 */ /* 0x000ee20000000800 */
[--C-:B----4-:R-:W-:Y:S01]  /*12860*/  IMAD.WIDE R6, R73, 0x4, R12.reuse ;  /* 0x0000000449067825 */ /* 0x110fe200078e020c */
[----:B------:R4:W-:Y:S03]  /*12870*/  STL.64 [R1+0x8b0], R4 ;  /* 0x0008b00401007387 */ /* 0x0009e60000100a00 */
[--C-:B------:R-:W-:Y:S01]  /*12880*/  IMAD.WIDE R8, R74, 0x4, R12.reuse ;  /* 0x000000044a087825 */ /* 0x100fe200078e020c */
[----:B------:R4:W-:Y:S03]  /*12890*/  STL.64 [R1+0x8a8], R6 ;  /* 0x0008a80601007387 */ /* 0x0009e60000100a00 */
[----:B------:R-:W-:Y:S01]  /*128a0*/  VIADD R10, R10, 0xffffffe7 ;  /* 0xffffffe70a0a7836 */ /* 0x000fe20000000000 */
[----:B------:R4:W-:Y:S01]  /*128b0*/  STL.64 [R1+0x8a0], R8 ;  /* 0x0008a00801007387 */ /* 0x0009e20000100a00 */
[----:B------:R-:W-:Y:S01]  /*128c0*/  VIADD R28, R28, 0xffffffbb ;  /* 0xffffffbb1c1c7836 */ /* 0x000fe20000000000 */
[----:B--2---:R-:W-:Y:S01]  /*128d0*/  IADD3 R68, R68, -0x6d, RZ ;  /* 0xffffff9344447810 */ /* 0x004fe20007ffe0ff */
[----:B------:R-:W2:Y:S01]  /*128e0*/  LDC R72, c[0x0][0x230] ;  /* 0x00008c00ff487b82 */ /* 0x000ea20000000800 */
[----:B----4-:R-:W-:-:S04]  /*128f0*/  IMAD.WIDE R4, R75, 0x4, R12 ;  /* 0x000000044b047825 */ /* 0x010fc800078e020c */
[--C-:B------:R-:W-:Y:S01]  /*12900*/  IMAD.WIDE R6, R76, 0x4, R12.reuse ;  /* 0x000000044c067825 */ /* 0x100fe200078e020c */
[----:B------:R4:W-:Y:S02]  /*12910*/  STL.64 [R1+0x898], R4 ;  /* 0x0008980401007387 */ /* 0x0009e40000100a00 */
[----:B------:R-:W2:Y:S01]  /*12920*/  LDC R73, c[0x0][0x230] ;  /* 0x00008c00ff497b82 */ /* 0x000ea20000000800 */
[--C-:B------:R-:W-:Y:S01]  /*12930*/  IMAD.WIDE R8, R77, 0x4, R12.reuse ;  /* 0x000000044d087825 */ /* 0x100fe200078e020c */
[----:B------:R1:W-:Y:S04]  /*12940*/  STL.64 [R1+0x890], R6 ;  /* 0x0008900601007387 */ /* 0x0003e80000100a00 */
[----:B------:R3:W-:Y:S02]  /*12950*/  STL.64 [R1+0x888], R8 ;  /* 0x0008880801007387 */ /* 0x0007e40000100a00 */
[----:B------:R-:W2:Y:S01]  /*12960*/  LDC R76, c[0x0][0x230] ;  /* 0x00008c00ff4c7b82 */ /* 0x000ea20000000800 */
[----:B----4-:R-:W-:-:S04]  /*12970*/  IMAD.WIDE R4, R78, 0x4, R12 ;  /* 0x000000044e047825 */ /* 0x010fc800078e020c */
[--C-:B-1----:R-:W-:Y:S01]  /*12980*/  IMAD.WIDE R6, R79, 0x4, R12.reuse ;  /* 0x000000044f067825 */ /* 0x102fe200078e020c */
[----:B------:R1:W-:Y:S03]  /*12990*/  STL.64 [R1+0x880], R4 ;  /* 0x0008800401007387 */ /* 0x0003e60000100a00 */
[--C-:B---3--:R-:W-:Y:S01]  /*129a0*/  IMAD.WIDE R8, R80, 0x4, R12.reuse ;  /* 0x0000000450087825 */ /* 0x108fe200078e020c */
[----:B------:R3:W-:Y:S01]  /*129b0*/  STL.64 [R1+0x878], R6 ;  /* 0x0008780601007387 */ /* 0x0007e20000100a00 */
[----:B------:R-:W4:Y:S03]  /*129c0*/  LDC R80, c[0x0][0x230] ;  /* 0x00008c00ff507b82 */ /* 0x000f260000000800 */
[----:B------:R3:W-:Y:S01]  /*129d0*/  STL.64 [R1+0x870], R8 ;  /* 0x0008700801007387 */ /* 0x0007e20000100a00 */
[----:B-1----:R-:W-:-:S04]  /*129e0*/  IMAD.WIDE R4, R81, 0x4, R12 ;  /* 0x0000000451047825 */ /* 0x002fc800078e020c */
[--C-:B---3--:R-:W-:Y:S01]  /*129f0*/  IMAD.WIDE R6, R82, 0x4, R12.reuse ;  /* 0x0000000452067825 */ /* 0x108fe200078e020c */
[----:B------:R1:W-:Y:S03]  /*12a00*/  STL.64 [R1+0x868], R4 ;  /* 0x0008680401007387 */ /* 0x0003e60000100a00 */
[--C-:B------:R-:W-:Y:S01]  /*12a10*/  IMAD.WIDE R8, R83, 0x4, R12.reuse ;  /* 0x0000000453087825 */ /* 0x100fe200078e020c */
[----:B------:R3:W-:Y:S04]  /*12a20*/  STL.64 [R1+0x860], R6 ;  /* 0x0008600601007387 */ /* 0x0007e80000100a00 */
[----:B------:R2:W-:Y:S01]  /*12a30*/  STL.64 [R1+0x858], R8 ;  /* 0x0008580801007387 */ /* 0x0005e20000100a00 */
[----:B-1----:R-:W-:-:S04]  /*12a40*/  IMAD.WIDE R4, R115, 0x4, R12 ;  /* 0x0000000473047825 */ /* 0x002fc800078e020c */
[--C-:B---3--:R-:W-:Y:S01]  /*12a50*/  IMAD.WIDE R6, R147, 0x4, R12.reuse ;  /* 0x0000000493067825 */ /* 0x108fe200078e020c */
[----:B------:R1:W-:Y:S03]  /*12a60*/  STL.64 [R1+0x850], R4 ;  /* 0x0008500401007387 */ /* 0x0003e60000100a00 */
[--C-:B--2---:R-:W-:Y:S01]  /*12a70*/  IMAD.WIDE R8, R178, 0x4, R12.reuse ;  /* 0x00000004b2087825 */ /* 0x104fe200078e020c */
[----:B------:R2:W-:Y:S01]  /*12a80*/  STL.64 [R1+0x848], R6 ;  /* 0x0008480601007387 */ /* 0x0005e20000100a00 */
[----:B------:R-:W3:Y:S03]  /*12a90*/  LDC R178, c[0x0][0x230] ;  /* 0x00008c00ffb27b82 */ /* 0x000ee60000000800 */
[----:B------:R-:W-:Y:S04]  /*12aa0*/  STL.64 [R1+0x840], R8 ;  /* 0x0008400801007387 */ /* 0x000fe80000100a00 */
[----:B------:R-:W4:Y:S01]  /*12ab0*/  LDL.LU R15, [R1+0x68] ;  /* 0x00006800010f7983 */ /* 0x000f220000300800 */
[----:B-1----:R-:W-:-:S04]  /*12ac0*/  IMAD.WIDE R4, R210, 0x4, R12 ;  /* 0x00000004d2047825 */ /* 0x002fc800078e020c */
[--C-:B--2---:R-:W-:Y:S01]  /*12ad0*/  IMAD.WIDE R6, R248, 0x4, R12.reuse ;  /* 0x00000004f8067825 */ /* 0x104fe200078e020c */
[----:B------:R1:W-:Y:S04]  /*12ae0*/  STL.64 [R1+0x838], R4 ;  /* 0x0008380401007387 */ /* 0x0003e80000100a00 */
[----:B------:R2:W-:Y:S04]  /*12af0*/  STL.64 [R1+0x830], R6 ;  /* 0x0008300601007387 */ /* 0x0005e80000100a00 */
[----:B------:R-:W3:Y:S01]  /*12b00*/  LDL.LU R148, [R1+0x48] ;  /* 0x0000480001947983 */ /* 0x000ee20000300800 */
[----:B-1----:R-:W-:-:S03]  /*12b10*/  IMAD.WIDE R4, R87, 0x4, R12 ;  /* 0x0000000457047825 */ /* 0x002fc600078e020c */
[----:B------:R-:W3:Y:S04]  /*12b20*/  LDL.LU R116, [R1+0x2c] ;  /* 0x00002c0001747983 */ /* 0x000ee80000300800 */
[----:B------:R1:W-:Y:S04]  /*12b30*/  STL.64 [R1+0x828], R4 ;  /* 0x0008280401007387 */ /* 0x0003e80000100a00 */
[----:B------:R-:W3:Y:S04]  /*12b40*/  LDL.LU R84, [R1+0x18] ;  /* 0x0000180001547983 */ /* 0x000ee80000300800 */
[----:B------:R-:W3:Y:S01]  /*12b50*/  LDL.LU R14, [R1+0x8] ;  /* 0x00000800010e7983 */ /* 0x000ee20000300800 */
[----:B--2---:R-:W-:-:S04]  /*12b60*/  IMAD.WIDE R6, R89, 0x4, R12 ;  /* 0x0000000459067825 */ /* 0x004fc800078e020c */
[--C-:B-1----:R-:W-:Y:S02]  /*12b70*/  IMAD.WIDE R4, R88, 0x4, R12.reuse ;  /* 0x0000000458047825 */ /* 0x102fe400078e020c */
[----:B------:R-:W1:Y:S02]  /*12b80*/  LDC R88, c[0x0][0x230] ;  /* 0x00008c00ff587b82 */ /* 0x000e640000000800 */
[--C-:B------:R-:W-:Y:S01]  /*12b90*/  IMAD.WIDE R8, R90, 0x4, R12.reuse ;  /* 0x000000045a087825 */ /* 0x100fe200078e020c */
[----:B------:R2:W-:Y:S04]  /*12ba0*/  STL.64 [R1+0x820], R4 ;  /* 0x0008200401007387 */ /* 0x0005e80000100a00 */
[----:B------:R2:W-:Y:S04]  /*12bb0*/  STL.64 [R1+0x818], R6 ;  /* 0x0008180601007387 */ /* 0x0005e80000100a00 */
[----:B------:R2:W-:Y:S02]  /*12bc0*/  STL.64 [R1+0x810], R8 ;  /* 0x0008100801007387 */ /* 0x0005e40000100a00 */
[----:B--2---:R-:W-:-:S04]  /*12bd0*/  IMAD.WIDE R4, R91, 0x4, R12 ;  /* 0x000000045b047825 */ /* 0x004fc800078e020c */
[--C-:B------:R-:W-:Y:S01]  /*12be0*/  IMAD.WIDE R6, R92, 0x4, R12.reuse ;  /* 0x000000045c067825 */ /* 0x100fe200078e020c */
[----:B------:R2:W-:Y:S01]  /*12bf0*/  STL.64 [R1+0x808], R4 ;  /* 0x0008080401007387 */ /* 0x0005e20000100a00 */
[----:B------:R-:W1:Y:S02]  /*12c00*/  LDC R92, c[0x0][0x230] ;  /* 0x00008c00ff5c7b82 */ /* 0x000e640000000800 */
[--C-:B------:R-:W-:Y:S01]  /*12c10*/  IMAD.WIDE R8, R93, 0x4, R12.reuse ;  /* 0x000000045d087825 */ /* 0x100fe200078e020c */
[----:B------:R2:W-:Y:S04]  /*12c20*/  STL.64 [R1+0x800], R6 ;  /* 0x0008000601007387 */ /* 0x0005e80000100a00 */
[----:B------:R2:W-:Y:S02]  /*12c30*/  STL.64 [R1+0x7f8], R8 ;  /* 0x0007f80801007387 */ /* 0x0005e40000100a00 */
[----:B--2---:R-:W-:-:S04]  /*12c40*/  IMAD.WIDE R4, R94, 0x4, R12 ;  /* 0x000000045e047825 */ /* 0x004fc800078e020c */
[--C-:B------:R-:W-:Y:S01]  /*12c50*/  IMAD.WIDE R6, R95, 0x4, R12.reuse ;  /* 0x000000045f067825 */ /* 0x100fe200078e020c */
[----:B------:R2:W-:Y:S03]  /*12c60*/  STL.64 [R1+0x7f0], R4 ;  /* 0x0007f00401007387 */ /* 0x0005e60000100a00 */
[--C-:B------:R-:W-:Y:S01]  /*12c70*/  IMAD.WIDE R8, R96, 0x4, R12.reuse ;  /* 0x0000000460087825 */ /* 0x100fe200078e020c */
[----:B------:R2:W-:Y:S01]  /*12c80*/  STL.64 [R1+0x7e8], R6 ;  /* 0x0007e80601007387 */ /* 0x0005e20000100a00 */
[----:B------:R-:W1:Y:S03]  /*12c90*/  LDC R96, c[0x0][0x230] ;  /* 0x00008c00ff607b82 */ /* 0x000e660000000800 */
[----:B------:R2:W-:Y:S02]  /*12ca0*/  STL.64 [R1+0x7e0], R8 ;  /* 0x0007e00801007387 */ /* 0x0005e40000100a00 */
[----:B--2---:R-:W-:-:S04]  /*12cb0*/  IMAD.WIDE R4, R97, 0x4, R12 ;  /* 0x0000000461047825 */ /* 0x004fc800078e020c */
[--C-:B------:R-:W-:Y:S01]  /*12cc0*/  IMAD.WIDE R6, R98, 0x4, R12.reuse ;  /* 0x0000000462067825 */ /* 0x100fe200078e020c */
[----:B------:R2:W-:Y:S03]  /*12cd0*/  STL.64 [R1+0x7d8], R4 ;  /* 0x0007d80401007387 */ /* 0x0005e60000100a00 */
[--C-:B------:R-:W-:Y:S01]  /*12ce0*/  IMAD.WIDE R8, R99, 0x4, R12.reuse ;  /* 0x0000000463087825 */ /* 0x100fe200078e020c */
[----:B------:R2:W-:Y:S04]  /*12cf0*/  STL.64 [R1+0x7d0], R6 ;  /* 0x0007d00601007387 */ /* 0x0005e80000100a00 */
[----:B------:R2:W-:Y:S02]  /*12d00*/  STL.64 [R1+0x7c8], R8 ;  /* 0x0007c80801007387 */ /* 0x0005e40000100a00 */
[----:B--2---:R-:W-:-:S02]  /*12d10*/  IMAD.WIDE R4, R100, 0x4, R12 ;  /* 0x0000000464047825 */ /* 0x004fc400078e020c */
[----:B------:R-:W2:Y:S02]  /*12d20*/  LDC R100, c[0x0][0x230] ;  /* 0x00008c00ff647b82 */ /* 0x000ea40000000800 */
[--C-:B------:R-:W-:Y:S01]  /*12d30*/  IMAD.WIDE R6, R101, 0x4, R12.reuse ;  /* 0x0000000465067825 */ /* 0x100fe200078e020c */
[----:B------:R1:W-:Y:S03]  /*12d40*/  STL.64 [R1+0x7c0], R4 ;  /* 0x0007c00401007387 */ /* 0x0003e60000100a00 */
[--C-:B------:R-:W-:Y:S01]  /*12d50*/  IMAD.WIDE R8, R102, 0x4, R12.reuse ;  /* 0x0000000466087825 */ /* 0x100fe200078e020c */
[----:B------:R1:W-:Y:S04]  /*12d60*/  STL.64 [R1+0x7b8], R6 ;  /* 0x0007b80601007387 */ /* 0x0003e80000100a00 */
[----:B------:R1:W-:Y:S02]  /*12d70*/  STL.64 [R1+0x7b0], R8 ;  /* 0x0007b00801007387 */ /* 0x0003e40000100a00 */
[----:B-1----:R-:W-:-:S04]  /*12d80*/  IMAD.WIDE R4, R103, 0x4, R12 ;  /* 0x0000000467047825 */ /* 0x002fc800078e020c */
[--C-:B------:R-:W-:Y:S01]  /*12d90*/  IMAD.WIDE R6, R104, 0x4, R12.reuse ;  /* 0x0000000468067825 */ /* 0x100fe200078e020c */
[----:B------:R1:W-:Y:S01]  /*12da0*/  STL.64 [R1+0x7a8], R4 ;  /* 0x0007a80401007387 */ /* 0x0003e20000100a00 */
[----:B------:R-:W2:Y:S02]  /*12db0*/  LDC R104, c[0x0][0x230] ;  /* 0x00008c00ff687b82 */ /* 0x000ea40000000800 */
[--C-:B------:R-:W-:Y:S01]  /*12dc0*/  IMAD.WIDE R8, R105, 0x4, R12.reuse ;  /* 0x0000000469087825 */ /* 0x100fe200078e020c */
[----:B------:R1:W-:Y:S04]  /*12dd0*/  STL.64 [R1+0x7a0], R6 ;  /* 0x0007a00601007387 */ /* 0x0003e80000100a00 */
[----:B------:R1:W-:Y:S02]  /*12de0*/  STL.64 [R1+0x798], R8 ;  /* 0x0007980801007387 */ /* 0x0003e40000100a00 */
[----:B-1----:R-:W-:-:S04]  /*12df0*/  IMAD.WIDE R4, R106, 0x4, R12 ;  /* 0x000000046a047825 */ /* 0x002fc800078e020c */
[--C-:B------:R-:W-:Y:S01]  /*12e00*/  IMAD.WIDE R6, R107, 0x4, R12.reuse ;  /* 0x000000046b067825 */ /* 0x100fe200078e020c */
[----:B------:R1:W-:Y:S03]  /*12e10*/  STL.64 [R1+0x790], R4 ;  /* 0x0007900401007387 */ /* 0x0003e60000100a00 */
[--C-:B------:R-:W-:Y:S01]  /*12e20*/  IMAD.WIDE R8, R108, 0x4, R12.reuse ;  /* 0x000000046c087825 */ /* 0x100fe200078e020c */
[----:B------:R1:W-:Y:S01]  /*12e30*/  STL.64 [R1+0x788], R6 ;  /* 0x0007880601007387 */ /* 0x0003e20000100a00 */
[----:B------:R-:W2:Y:S03]  /*12e40*/  LDC R108, c[0x0][0x230] ;  /* 0x00008c00ff6c7b82 */ /* 0x000ea60000000800 */
[----:B------:R1:W-:Y:S02]  /*12e50*/  STL.64 [R1+0x758], R8 ;  /* 0x0007580801007387 */ /* 0x0003e40000100a00 */
[----:B-1----:R-:W-:-:S04]  /*12e60*/  IMAD.WIDE R4, R109, 0x4, R12 ;  /* 0x000000046d047825 */ /* 0x002fc800078e020c */
[--C-:B------:R-:W-:Y:S01]  /*12e70*/  IMAD.WIDE R6, R110, 0x4, R12.reuse ;  /* 0x000000046e067825 */ /* 0x100fe200078e020c */
[----:B------:R-:W-:Y:S03]  /*12e80*/  STL.64 [R1+0x750], R4 ;  /* 0x0007500401007387 */ /* 0x000fe60000100a00 */
[--C-:B------:R-:W-:Y:S01]  /*12e90*/  IMAD.WIDE R8, R111, 0x4, R12.reuse ;  /* 0x000000046f087825 */ /* 0x100fe200078e020c */
[----:B------:R4:W-:Y:S04]  /*12ea0*/  STL.64 [R1+0x748], R6 ;  /* 0x0007480601007387 */ /* 0x0009e80000100a00 */
[----:B------:R3:W-:Y:S01]  /*12eb0*/  STL.64 [R1+0x740], R8 ;  /* 0x0007400801007387 */ /* 0x0007e20000100a00 */
[----:B----4-:R-:W-:-:S03]  /*12ec0*/  IMAD.WIDE R6, R15, 0x4, R12 ;  /* 0x000000040f067825 */ /* 0x010fc600078e020c */
[----:B------:R-:W4:Y:S01]  /*12ed0*/  LDL.LU R15, [R1+0x64] ;  /* 0x00006400010f7983 */ /* 0x000f220000300800 */
[----:B------:R-:W-:-:S05]  /*12ee0*/  IMAD.WIDE R4, R145, 0x4, R12 ;  /* 0x0000000491047825 */ /* 0x000fca00078e020c */
[----:B------:R1:W-:Y:S04]  /*12ef0*/  STL.64 [R1+0x738], R4 ;  /* 0x0007380401007387 */ /* 0x0003e80000100a00 */
[----:B------:R2:W-:Y:S01]  /*12f00*/  STL.64 [R1+0x780], R6 ;  /* 0x0007800601007387 */ /* 0x0005e20000100a00 */
[--C-:B---3--:R-:W-:Y:S02]  /*12f10*/  IMAD.WIDE R8, R116, 0x4, R12.reuse ;  /* 0x0000000474087825 */ /* 0x108fe400078e020c */
[----:B------:R-:W3:Y:S02]  /*12f20*/  LDC R116, c[0x0][0x230] ;  /* 0x00008c00ff747b82 */ /* 0x000ee40000000800 */
[----:B-1----:R-:W-:-:S04]  /*12f30*/  IMAD.WIDE R4, R148, 0x4, R12 ;  /* 0x0000000494047825 */ /* 0x002fc800078e020c */
[--C-:B--2---:R-:W-:Y:S01]  /*12f40*/  IMAD.WIDE R6, R84, 0x4, R12.reuse ;  /* 0x0000000454067825 */ /* 0x104fe200078e020c */
[----:B------:R1:W-:Y:S04]  /*12f50*/  STL.64 [R1+0x778], R4 ;  /* 0x0007780401007387 */ /* 0x0003e80000100a00 */
        /* <DEDUP_REMOVED lines=10> */
[--C-:B------:R-:W-:Y:S01]  /*13000*/  IMAD.WIDE R8, R120, 0x4, R12.reuse ;  /* 0x0000000478087825 */ /* 0x100fe200078e020c */
[----:B------:R2:W-:Y:S01]  /*13010*/  STL.64 [R1+0x720], R4 ;  /* 0x0007200401007387 */ /* 0x0005e20000100a00 */
[----:B------:R-:W1:Y:S02]  /*13020*/  LDC R120, c[0x0][0x230] ;  /* 0x00008c00ff787b82 */ /* 0x000e640000000800 */
[--C-:B---3--:R-:W-:Y:S01]  /*13030*/  IMAD.WIDE R6, R121, 0x4, R12.reuse ;  /* 0x0000000479067825 */ /* 0x108fe200078e020c */
[----:B------:R3:W-:Y:S04]  /*13040*/  STL.64 [R1+0x718], R8 ;  /* 0x0007180801007387 */ /* 0x0007e80000100a00 */
[----:B------:R3:W-:Y:S01]  /*13050*/  STL.64 [R1+0x710], R6 ;  /* 0x0007100601007387 */ /* 0x0007e20000100a00 */
[----:B--2---:R-:W-:-:S04]  /*13060*/  IMAD.WIDE R4, R122, 0x4, R12 ;  /* 0x000000047a047825 */ /* 0x004fc800078e020c */
[--C-:B---3--:R-:W-:Y:S01]  /*13070*/  IMAD.WIDE R8, R123, 0x4, R12.reuse ;  /* 0x000000047b087825 */ /* 0x108fe200078e020c */
[----:B------:R2:W-:Y:S03]  /*13080*/  STL.64 [R1+0x708], R4 ;  /* 0x0007080401007387 */ /* 0x0005e60000100a00 */
[--C-:B------:R-:W-:Y:S01]  /*13090*/  IMAD.WIDE R6, R126, 0x4, R12.reuse ;  /* 0x000000047e067825 */ /* 0x100fe200078e020c */
[----:B------:R3:W-:Y:S04]  /*130a0*/  STL.64 [R1+0x700], R8 ;  /* 0x0007000801007387 */ /* 0x0007e80000100a00 */
[----:B------:R3:W-:Y:S01]  /*130b0*/  STL.64 [R1+0x6f8], R6 ;  /* 0x0006f80601007387 */ /* 0x0007e20000100a00 */
[----:B--2---:R-:W-:-:S04]  /*130c0*/  IMAD.WIDE R4, R127, 0x4, R12 ;  /* 0x000000047f047825 */ /* 0x004fc800078e020c */
[--C-:B---3--:R-:W-:Y:S01]  /*130d0*/  IMAD.WIDE R8, R128, 0x4, R12.reuse ;  /* 0x0000000480087825 */ /* 0x108fe200078e020c */
[----:B------:R2:W-:Y:S01]  /*130e0*/  STL.64 [R1+0x6f0], R4 ;  /* 0x0006f00401007387 */ /* 0x0005e20000100a00 */
[----:B------:R-:W3:Y:S02]  /*130f0*/  LDC R128, c[0x0][0x230] ;  /* 0x00008c00ff807b82 */ /* 0x000ee40000000800 */
[--C-:B------:R-:W-:Y:S01]  /*13100*/  IMAD.WIDE R6, R129, 0x4, R12.reuse ;  /* 0x0000000481067825 */ /* 0x100fe200078e020c */
[----:B------:R1:W-:Y:S04]  /*13110*/  STL.64 [R1+0x6e8], R8 ;  /* 0x0006e80801007387 */ /* 0x0003e80000100a00 */
[----:B------:R1:W-:Y:S01]  /*13120*/  STL.64 [R1+0x6e0], R6 ;  /* 0x0006e00601007387 */ /* 0x0003e20000100a00 */
[----:B------:R-:W4:Y:S01]  /*13130*/  LDC R129, c[0x0][0x230] ;  /* 0x00008c00ff817b82 */ /* 0x000f220000000800 */
[----:B--2---:R-:W-:-:S04]  /*13140*/  IMAD.WIDE R4, R130, 0x4, R12 ;  /* 0x0000000482047825 */ /* 0x004fc800078e020c */
[--C-:B-1----:R-:W-:Y:S01]  /*13150*/  IMAD.WIDE R8, R131, 0x4, R12.reuse ;  /* 0x0000000483087825 */ /* 0x102fe200078e020c */
[----:B------:R1:W-:Y:S02]  /*13160*/  STL.64 [R1+0x6d8], R4 ;  /* 0x0006d80401007387 */ /* 0x0003e40000100a00 */
[----:B------:R-:W2:Y:S01]  /*13170*/  LDC R130, c[0x0][0x230] ;  /* 0x00008c00ff827b82 */ /* 0x000ea20000000800 */
[--C-:B------:R-:W-:Y:S01]  /*13180*/  IMAD.WIDE R6, R132, 0x4, R12.reuse ;  /* 0x0000000484067825 */ /* 0x100fe200078e020c */
[----:B------:R1:W-:Y:S04]  /*13190*/  STL.64 [R1+0x6d0], R8 ;  /* 0x0006d00801007387 */ /* 0x0003e80000100a00 */
[----:B------:R3:W-:Y:S02]  /*131a0*/  STL.64 [R1+0x6c8], R6 ;  /* 0x0006c80601007387 */ /* 0x0007e40000100a00 */
[----:B------:R-:W2:Y:S01]  /*131b0*/  LDC R131, c[0x0][0x230] ;  /* 0x00008c00ff837b82 */ /* 0x000ea20000000800 */
[----:B-1----:R-:W-:-:S04]  /*131c0*/  IMAD.WIDE R4, R133, 0x4, R12 ;  /* 0x0000000485047825 */ /* 0x002fc800078e020c */
[--C-:B------:R-:W-:Y:S01]  /*131d0*/  IMAD.WIDE R8, R134, 0x4, R12.reuse ;  /* 0x0000000486087825 */ /* 0x100fe200078e020c */
[----:B------:R1:W-:Y:S01]  /*131e0*/  STL.64 [R1+0x6c0], R4 ;  /* 0x0006c00401007387 */ /* 0x0003e20000100a00 */
[----:B---3--:R-:W-:Y:S01]  /*131f0*/  IADD3 R128, R128, -0x6e, RZ ;  /* 0xffffff9280807810 */ /* 0x008fe20007ffe0ff */
[----:B------:R-:W3:Y:S01]  /*13200*/  LDC R132, c[0x0][0x230] ;  /* 0x00008c00ff847b82 */ /* 0x000ee20000000800 */
[--C-:B------:R-:W-:Y:S01]  /*13210*/  IMAD.WIDE R6, R135, 0x4, R12.reuse ;  /* 0x0000000487067825 */ /* 0x100fe200078e020c */
[----:B------:R1:W-:Y:S04]  /*13220*/  STL.64 [R1+0x6b8], R8 ;  /* 0x0006b80801007387 */ /* 0x0003e80000100a00 */
[----:B------:R2:W-:Y:S02]  /*13230*/  STL.64 [R1+0x6b0], R6 ;  /* 0x0006b00601007387 */ /* 0x0005e40000100a00 */
[----:B------:R-:W3:Y:S01]  /*13240*/  LDC R133, c[0x0][0x230] ;  /* 0x00008c00ff857b82 */ /* 0x000ee20000000800 */
[----:B-1----:R-:W-:-:S04]  /*13250*/  IMAD.WIDE R4, R136, 0x4, R12 ;  /* 0x0000000488047825 */ /* 0x002fc800078e020c */
[--C-:B------:R-:W-:Y:S01]  /*13260*/  IMAD.WIDE R8, R243, 0x4, R12.reuse ;  /* 0x00000004f3087825 */ /* 0x100fe200078e020c */
[----:B------:R1:W-:Y:S02]  /*13270*/  STL.64 [R1+0x6a8], R4 ;  /* 0x0006a80401007387 */ /* 0x0003e40000100a00 */
[----:B------:R-:W3:Y:S01]  /*13280*/  LDC R134, c[0x0][0x230] ;  /* 0x00008c00ff867b82 */ /* 0x000ee20000000800 */
[--C-:B--2---:R-:W-:Y:S01]  /*13290*/  IMAD.WIDE R6, R138, 0x4, R12.reuse ;  /* 0x000000048a067825 */ /* 0x104fe200078e020c */
[----:B------:R2:W-:Y:S04]  /*132a0*/  STL.64 [R1+0x4e8], R8 ;  /* 0x0004e80801007387 */ /* 0x0005e80000100a00 */
[----:B------:R2:W-:Y:S02]  /*132b0*/  STL.64 [R1+0x4d8], R6 ;  /* 0x0004d80601007387 */ /* 0x0005e40000100a00 */
[----:B------:R-:W3:Y:S01]  /*132c0*/  LDC R138, c[0x0][0x230] ;  /* 0x00008c00ff8a7b82 */ /* 0x000ee20000000800 */
        /* <DEDUP_REMOVED lines=9> */
[----:B------:R-:W-:Y:S03]  /*13360*/  STL.64 [R1+0x488], R4 ;  /* 0x0004880401007387 */ /* 0x000fe60000100a00 */
[--C-:B------:R-:W-:Y:S01]  /*13370*/  IMAD.WIDE R6, R144, 0x4, R12.reuse ;  /* 0x0000000490067825 */ /* 0x100fe200078e020c */
[----:B------:R2:W-:Y:S04]  /*13380*/  STL.64 [R1+0x478], R8 ;  /* 0x0004780801007387 */ /* 0x0005e80000100a00 */
[----:B------:R2:W-:Y:S02]  /*13390*/  STL.64 [R1+0x458], R6 ;  /* 0x0004580601007387 */ /* 0x0005e40000100a00 */
[----:B--2---:R-:W-:-:S02]  /*133a0*/  IMAD.WIDE R8, R112, 0x4, R12 ;  /* 0x0000000470087825 */ /* 0x004fc400078e020c */
[----:B------:R-:W2:Y:S02]  /*133b0*/  LDL.LU R112, [R1+0x2c18] ;  /* 0x002c180001707983 */ /* 0x000ea40000300800 */
[--C-:B------:R-:W-:Y:S02]  /*133c0*/  IMAD.WIDE R6, R3, 0x4, R12.reuse ;  /* 0x0000000403067825 */ /* 0x100fe400078e020c */
[----:B------:R-:W3:Y:S02]  /*133d0*/  LDC R3, c[0x0][0x230] ;  /* 0x00008c00ff037b82 */ /* 0x000ee40000000800 */
[----:B----4-:R-:W-:-:S06]  /*133e0*/  IMAD.WIDE R4, R15, 0x4, R12 ;  /* 0x000000040f047825 */ /* 0x010fcc00078e020c */
[----:B------:R-:W4:Y:S01]  /*133f0*/  LDC R15, c[0x0][0x230] ;  /* 0x00008c00ff0f7b82 */ /* 0x000f220000000800 */
[----:B------:R1:W-:Y:S04]  /*13400*/  STL.64 [R1+0x6a0], R4 ;  /* 0x0006a00401007387 */ /* 0x0003e80000100a00 */
[----:B------:R-:W-:Y:S01]  /*13410*/  STL.64 [R1+0x698], R8 ;  /* 0x0006980801007387 */ /* 0x000fe20000100a00 */
[----:B-1----:R-:W-:-:S03]  /*13420*/  IMAD.WIDE R4, R252, 0x4, R12 ;  /* 0x00000004fc047825 */ /* 0x002fc600078e020c */
[----:B------:R-:W4:Y:S04]  /*13430*/  LDL.LU R252, [R1+0x2c14] ;  /* 0x002c140001fc7983 */ /* 0x000f280000300800 */
[----:B------:R1:W-:Y:S02]  /*13440*/  STL.64 [R1+0x690], R6 ;  /* 0x0006900601007387 */ /* 0x0003e40000100a00 */
[--C-:B-1----:R-:W-:Y:S02]  /*13450*/  IMAD.WIDE R6, R2, 0x4, R12.reuse ;  /* 0x0000000402067825 */ /* 0x102fe400078e020c */
[----:B------:R-:W4:Y:S04]  /*13460*/  LDL.LU R2, [R1+0x2c10] ;  /* 0x002c100001027983 */ /* 0x000f280000300800 */
[----:B------:R1:W-:Y:S01]  /*13470*/  STL.64 [R1+0x688], R4 ;  /* 0x0006880401007387 */ /* 0x0003e20000100a00 */
[----:B------:R-:W-:-:S03]  /*13480*/  IMAD.WIDE R8, R250, 0x4, R12 ;  /* 0x00000004fa087825 */ /* 0x000fc600078e020c */
[----:B------:R3:W-:Y:S01]  /*13490*/  STL.64 [R1+0x680], R6 ;  /* 0x0006800601007387 */ /* 0x0007e20000100a00 */
[--C-:B-1----:R-:W-:Y:S01]  /*134a0*/  IMAD.WIDE R4, R251, 0x4, R12.reuse ;  /* 0x00000004fb047825 */ /* 0x102fe200078e020c */
[----:B------:R-:W-:Y:S01]  /*134b0*/  IADD3 R224, R224, -0x54, RZ ;  /* 0xfffffface0e07810 */ /* 0x000fe20007ffe0ff */
[----:B------:R-:W1:Y:S02]  /*134c0*/  LDC R251, c[0x0][0x230] ;  /* 0x00008c00fffb7b82 */ /* 0x000e640000000800 */
[--C-:B---3--:R-:W-:Y:S01]  /*134d0*/  IMAD.WIDE R6, R152, 0x4, R12.reuse ;  /* 0x0000000498067825 */ /* 0x108fe200078e020c */
[----:B------:R3:W-:Y:S04]  /*134e0*/  STL.64 [R1+0x678], R4 ;  /* 0x0006780401007387 */ /* 0x0007e80000100a00 */
[----:B------:R3:W-:Y:S04]  /*134f0*/  STL.64 [R1+0x670], R8 ;  /* 0x0006700801007387 */ /* 0x0007e80000100a00 */
[----:B------:R3:W-:Y:S02]  /*13500*/  STL.64 [R1+0x658], R6 ;  /* 0x0006580601007387 */ /* 0x0007e40000100a00 */
[----:B---3--:R-:W-:-:S04]  /*13510*/  IMAD.WIDE R4, R153, 0x4, R12 ;  /* 0x0000000499047825 */ /* 0x008fc800078e020c */
[--C-:B------:R-:W-:Y:S01]  /*13520*/  IMAD.WIDE R8, R154, 0x4, R12.reuse ;  /* 0x000000049a087825 */ /* 0x100fe200078e020c */
[----:B------:R3:W-:Y:S01]  /*13530*/  STL.64 [R1+0x650], R4 ;  /* 0x0006500401007387 */ /* 0x0007e20000100a00 */
[----:B------:R-:W1:Y:S02]  /*13540*/  LDC R154, c[0x0][0x230] ;  /* 0x00008c00ff9a7b82 */ /* 0x000e640000000800 */
[--C-:B------:R-:W-:Y:S01]  /*13550*/  IMAD.WIDE R6, R155, 0x4, R12.reuse ;  /* 0x000000049b067825 */ /* 0x100fe200078e020c */
[----:B------:R3:W-:Y:S04]  /*13560*/  STL.64 [R1+0x638], R8 ;  /* 0x0006380801007387 */ /* 0x0007e80000100a00 */
[----:B------:R3:W-:Y:S02]  /*13570*/  STL.64 [R1+0x630], R6 ;  /* 0x0006300601007387 */ /* 0x0007e40000100a00 */
[----:B---3--:R-:W-:-:S04]  /*13580*/  IMAD.WIDE R4, R156, 0x4, R12 ;  /* 0x000000049c047825 */ /* 0x008fc800078e020c */
[--C-:B------:R-:W-:Y:S01]  /*13590*/  IMAD.WIDE R8, R157, 0x4, R12.reuse ;  /* 0x000000049d087825 */ /* 0x100fe200078e020c */
[----:B------:R3:W-:Y:S03]  /*135a0*/  STL.64 [R1+0x5c8], R4 ;  /* 0x0005c80401007387 */ /* 0x0007e60000100a00 */
[--C-:B------:R-:W-:Y:S01]  /*135b0*/  IMAD.WIDE R6, R158, 0x4, R12.reuse ;  /* 0x000000049e067825 */ /* 0x100fe200078e020c */
[----:B------:R3:W-:Y:S01]  /*135c0*/  STL.64 [R1+0x5c0], R8 ;  /* 0x0005c00801007387 */ /* 0x0007e20000100a00 */
[----:B------:R-:W1:Y:S03]  /*135d0*/  LDC R158, c[0x0][0x230] ;  /* 0x00008c00ff9e7b82 */ /* 0x000e660000000800 */
[----:B------:R3:W-:Y:S02]  /*135e0*/  STL.64 [R1+0x5b8], R6 ;  /* 0x0005b80601007387 */ /* 0x0007e40000100a00 */
[----:B---3--:R-:W-:-:S04]  /*135f0*/  IMAD.WIDE R4, R159, 0x4, R12 ;  /* 0x000000049f047825 */ /* 0x008fc800078e020c */
[--C-:B------:R-:W-:Y:S01]  /*13600*/  IMAD.WIDE R8, R160, 0x4, R12.reuse ;  /* 0x00000004a0087825 */ /* 0x100fe200078e020c */
[----:B------:R3:W-:Y:S03]  /*13610*/  STL.64 [R1+0x5b0], R4 ;  /* 0x0005b00401007387 */ /* 0x0007e60000100a00 */
[--C-:B------:R-:W-:Y:S01]  /*13620*/  IMAD.WIDE R6, R161, 0x4, R12.reuse ;  /* 0x00000004a1067825 */ /* 0x100fe200078e020c */
[----:B------:R3:W-:Y:S04]  /*13630*/  STL.64 [R1+0x5a8], R8 ;  /* 0x0005a80801007387 */ /* 0x0007e80000100a00 */
[----:B------:R3:W-:Y:S02]  /*13640*/  STL.64 [R1+0x5a0], R6 ;  /* 0x0005a00601007387 */ /* 0x0007e40000100a00 */
[----:B---3--:R-:W-:-:S02]  /*13650*/  IMAD.WIDE R4, R162, 0x4, R12 ;  /* 0x00000004a2047825 */ /* 0x008fc400078e020c */
[----:B------:R-:W3:Y:S02]  /*13660*/  LDC R162, c[0x0][0x230] ;  /* 0x00008c00ffa27b82 */ /* 0x000ee40000000800 */
        /* <DEDUP_REMOVED lines=8> */
[----:B------:R-:W3:Y:S02]  /*136f0*/  LDC R166, c[0x0][0x230] ;  /* 0x00008c00ffa67b82 */ /* 0x000ee40000000800 */
        /* <DEDUP_REMOVED lines=8> */
[----:B------:R-:W3:Y:S03]  /*13780*/  LDC R170, c[0x0][0x230] ;  /* 0x00008c00ffaa7b82 */ /* 0x000ee60000000800 */
[----:B------:R1:W-:Y:S02]  /*13790*/  STL.64 [R1+0x4c0], R6 ;  /* 0x0004c00601007387 */ /* 0x0003e40000100a00 */
[----:B-1----:R-:W-:-:S04]  /*137a0*/  IMAD.WIDE R4, R171, 0x4, R12 ;  /* 0x00000004ab047825 */ /* 0x002fc800078e020c */
[--C-:B------:R-:W-:Y:S01]  /*137b0*/  IMAD.WIDE R8, R172, 0x4, R12.reuse ;  /* 0x00000004ac087825 */ /* 0x100fe200078e020c */
[----:B------:R1:W-:Y:S03]  /*137c0*/  STL.64 [R1+0x4b0], R4 ;  /* 0x0004b00401007387 */ /* 0x0003e60000100a00 */
[--C-:B------:R-:W-:Y:S01]  /*137d0*/  IMAD.WIDE R6, R173, 0x4, R12.reuse ;  /* 0x00000004ad067825 */ /* 0x100fe200078e020c */
[----:B------:R1:W-:Y:S04]  /*137e0*/  STL.64 [R1+0x4a0], R8 ;  /* 0x0004a00801007387 */ /* 0x0003e80000100a00 */
[----:B------:R1:W-:Y:S02]  /*137f0*/  STL.64 [R1+0x480], R6 ;  /* 0x0004800601007387 */ /* 0x0003e40000100a00 */
[----:B-1----:R-:W-:-:S02]  /*13800*/  IMAD.WIDE R4, R174, 0x4, R12 ;  /* 0x00000004ae047825 */ /* 0x002fc400078e020c */
[----:B------:R-:W1:Y:S02]  /*13810*/  LDC R174, c[0x0][0x230] ;  /* 0x00008c00ffae7b82 */ /* 0x000e640000000800 */
[--C-:B------:R-:W-:Y:S01]  /*13820*/  IMAD.WIDE R8, R175, 0x4, R12.reuse ;  /* 0x00000004af087825 */ /* 0x100fe200078e020c */
[----:B------:R2:W-:Y:S03]  /*13830*/  STL.64 [R1+0x470], R4 ;  /* 0x0004700401007387 */ /* 0x0005e60000100a00 */
[--C-:B------:R-:W-:Y:S01]  /*13840*/  IMAD.WIDE R6, R16, 0x4, R12.reuse ;  /* 0x0000000410067825 */ /* 0x100fe200078e020c */
[----:B------:R3:W-:Y:S04]  /*13850*/  STL.64 [R1+0x450], R8 ;  /* 0x0004500801007387 */ /* 0x0007e80000100a00 */
[----:B------:R-:W-:Y:S01]  /*13860*/  STL.64 [R1+0x430], R6 ;  /* 0x0004300601007387 */ /* 0x000fe20000100a00 */
[----:B--2---:R-:W-:-:S02]  /*13870*/  IMAD.WIDE R4, R112, 0x4, R12 ;  /* 0x0000000470047825 */ /* 0x004fc400078e020c */
[----:B------:R-:W2:Y:S03]  /*13880*/  LDC R12, c[0x0][0x230] ;  /* 0x00008c00ff0c7b82 */ /* 0x000ea60000000800 */
[----:B------:R4:W-:Y:S01]  /*13890*/  STL.64 [R1+0x438], R4 ;  /* 0x0004380401007387 */ /* 0x0009e20000100a00 */
[----:B------:R-:W-:-:S04]  /*138a0*/  VIADD R3, R3, 0xffffffff ;  /* 0xffffffff03037836 */ /* 0x000fc80000000000 */
[----:B---3--:R-:W3:Y:S01]  /*138b0*/  LDC R9, c[0x0][0x230] ;  /* 0x00008c00ff097b82 */ /* 0x008ee20000000800 */
[----:B----4-:R-:W-:-:S07]  /*138c0*/  IMAD R0, R2, UR5, RZ ;  /* 0x0000000502007c24 */ /* 0x010fce000f8e02ff */
[----:B------:R-:W4:Y:S01]  /*138d0*/  LDC R13, c[0x0][0x230] ;  /* 0x00008c00ff0d7b82 */ /* 0x000f220000000800 */
[----:B------:R-:W2:Y:S01]  /*138e0*/  LDL.LU R2, [R1+0x2c0c] ;  /* 0x002c0c0001027983 */ /* 0x000ea20000300800 */
[----:B------:R-:W-:-:S06]  /*138f0*/  IADD3 R4, R15, -0x9, RZ ;  /* 0xfffffff70f047810 */ /* 0x000fcc0007ffe0ff */
[----:B------:R-:W1:Y:S01]  /*13900*/  LDC R15, c[0x0][0x230] ;  /* 0x00008c00ff0f7b82 */ /* 0x000e620000000800 */
[----:B------:R-:W-:-:S07]  /*13910*/  ISETP.GE.U32.AND P5, PT, R3, 0x7fffff80, PT ;  /* 0x7fffff800300780c */ /* 0x000fce0003fa6070 */
[----:B------:R-:W3:Y:S01]  /*13920*/  LDC R3, c[0x0][0x230] ;  /* 0x00008c00ff037b82 */ /* 0x000ee20000000800 */
[----:B------:R-:W-:-:S07]  /*13930*/  VIADD R7, R14, 0xfffffff3 ;  /* 0xfffffff30e077836 */ /* 0x000fce0000000000 */
[----:B------:R-:W4:Y:S01]  /*13940*/  LDC R112, c[0x0][0x230] ;  /* 0x00008c00ff707b82 */ /* 0x000f220000000800 */
[----:B-1----:R-:W-:Y:S02]  /*13950*/  VIADD R8, R15, 0xffffffef ;  /* 0xffffffef0f087836 */ /* 0x002fe40000000000 */
[----:B------:R-:W1:Y:S01]  /*13960*/  S2R R15, SR_TID.X ;  /* 0x00000000000f7919 */ /* 0x000e620000002100 */
[----:B---3--:R-:W-:Y:S01]  /*13970*/  VIADD R3, R3, 0xfffffffb ;  /* 0xfffffffb03037836 */ /* 0x008fe20000000000 */
[----:B------:R-:W-:-:S04]  /*13980*/  ISETP.GE.U32.AND P0, PT, R4, 0x7fffff78, PT ;  /* 0x7fffff780400780c */ /* 0x000fc80003f06070 */
[----:B------:R-:W-:Y:S01]  /*13990*/  ISETP.GE.U32.AND P4, PT, R3, 0x7fffff7c, PT ;  /* 0x7fffff7c0300780c */ /* 0x000fe20003f86070 */
[----:B------:R-:W-:Y:S01]  /*139a0*/  IMAD R3, R252, UR5, RZ ;  /* 0x00000005fc037c24 */ /* 0x000fe2000f8e02ff */
[C---:B------:R-:W-:Y:S01]  /*139b0*/  LEA R4, P2, R0.reuse, UR6, 0x2 ;  /* 0x0000000600047c11 */ /* 0x040fe2000f8410ff */
[----:B------:R-:W-:Y:S01]  /*139c0*/  UMOV UR5, 0x400 ;  /* 0x0000040000057882 */ /* 0x000fe20000000000 */
[----:B------:R-:W-:Y:S01]  /*139d0*/  IADD3 R9, R9, -0x15, RZ ;  /* 0xffffffeb09097810 */ /* 0x000fe20007ffe0ff */
[----:B------:R-:W5:Y:S01]  /*139e0*/  LDL.LU R252, [R1+0x2c08] ;  /* 0x002c080001fc7983 */ /* 0x000f620000300800 */
[----:B------:R-:W-:Y:S01]  /*139f0*/  LEA R6, P1, R3, UR6, 0x2 ;  /* 0x0000000603067c11 */ /* 0x000fe2000f8210ff */
[----:B------:R-:W-:Y:S01]  /*13a00*/  ULEA UR5, UR4, UR5, 0x18 ;  /* 0x0000000504057291 */ /* 0x000fe2000f8ec03f */
[----:B------:R-:W-:Y:S02]  /*13a10*/  LEA.HI.X.SX32 R5, R0, UR7, 0x2, P2 ;  /* 0x0000000700057c11 */ /* 0x000fe400090f16ff */
[----:B------:R-:W-:-:S02]  /*13a20*/  ISETP.GE.U32.AND P2, PT, R7, 0x7fffff74, PT ;  /* 0x7fffff740700780c */ /* 0x000fc40003f46070 */
[----:B------:R-:W-:Y:S02]  /*13a30*/  LEA.HI.X.SX32 R7, R3, UR7, 0x2, P1 ;  /* 0x0000000703077c11 */ /* 0x000fe400088f16ff */
[----:B-1----:R-:W-:-:S05]  /*13a40*/  LOP3.LUT R84, R15, 0x3f, RZ, 0xc0, !PT ;  /* 0x0000003f0f547812 */ /* 0x002fca00078ec0ff */
[----:B------:R-:W-:Y:S01]  /*13a50*/  IMAD.SHL.U32 R3, R84, 0x4, RZ ;  /* 0x0000000454037824 */ /* 0x000fe200078e00ff */
[----:B------:R-:W-:-:S03]  /*13a60*/  ISETP.GE.U32.AND P1, PT, R8, 0x7fffff70, PT ;  /* 0x7fffff700800780c */ /* 0x000fc60003f26070 */
[----:B------:R-:W-:-:S05]  /*13a70*/  VIADD R248, R3, UR5 ;  /* 0x0000000503f87c36 */ /* 0x000fca0008000000 */
[----:B------:R-:W-:Y:S01]  /*13a80*/  @!PT LDS RZ, [RZ] ;  /* 0x00000000fffff984 */ /* 0x000fe20000000800 */
[----:B------:R-:W-:Y:S01]  /*13a90*/  @!PT LDS RZ, [RZ] ;  /* 0x00000000fffff984 */ /* 0x000fe20000000800 */
[----:B------:R-:W-:Y:S01]  /*13aa0*/  @!PT LDS RZ, [RZ] ;  /* 0x00000000fffff984 */ /* 0x000fe20000000800 */
[----:B------:R-:W-:Y:S04]  /*13ab0*/  LDGSTS.E [R248+0x40000], desc[UR14][R4.64], !P5 ;  /* 0x4000000004f87fae */ /* 0x000fe8000e92184e */
[----:B------:R-:W-:Y:S01]  /*13ac0*/  LDGSTS.E [R248+0x40100], desc[UR14][R6.64], !P5 ;  /* 0x4010000006f87fae */ /* 0x000fe2000e92184e */
[----:B------:R-:W-:Y:S02]  /*13ad0*/  ISETP.GE.U32.AND P5, PT, R9, 0x7fffff6c, PT ;  /* 0x7fffff6c0900780c */ /* 0x000fe40003fa6070 */
[----:B------:R-:W1:Y:S01]  /*13ae0*/  LDC R9, c[0x0][0x230] ;  /* 0x00008c00ff097b82 */ /* 0x000e620000000800 */
[----:B------:R-:W-:Y:S02]  /*13af0*/  LOP3.LUT R249, R3, 0x20, RZ, 0x3c, !PT ;  /* 0x0000002003f97812 */ /* 0x000fe400078e3cff */
[C---:B--2---:R-:W-:Y:S01]  /*13b00*/  SHF.L.U32 R0, R2.reuse, 0x2, RZ ;  /* 0x0000000202007819 */ /* 0x044fe200000006ff */
[----:B------:R-:W-:-:S04]  /*13b10*/  IMAD.SHL.U32 R8, R2, 0x8, RZ ;  /* 0x0000000802087824 */ /* 0x000fc800078e00ff */
[----:B------:R-:W-:-:S04]  /*13b20*/  IMAD.WIDE R16, R0, 0x4, R4 ;  /* 0x0000000400107825 */ /* 0x000fc800078e0204 */
[----:B------:R-:W-:Y:S01]  /*13b30*/  IMAD.WIDE R14, R0, 0x4, R6 ;  /* 0x00000004000e7825 */ /* 0x000fe200078e0206 */
[----:B------:R2:W-:Y:S04]  /*13b40*/  STL.64 [R1+0x260], R16 ;  /* 0x0002601001007387 */ /* 0x0005e80000100a00 */
[----:B------:R2:W-:Y:S01]  /*13b50*/  LDGSTS.E [R248+0x40800], desc[UR14][R16.64], !P4 ;  /* 0x4080000010f87fae */ /* 0x0005e2000e12184e */
[----:B------:R-:W-:-:S03]  /*13b60*/  IMAD R0, R2, 0xc, RZ ;  /* 0x0000000c02007824 */ /* 0x000fc600078e02ff */
[----:B------:R3:W-:Y:S04]  /*13b70*/  STL.64 [R1+0x258], R14 ;  /* 0x0002580e01007387 */ /* 0x0007e80000100a00 */
[----:B------:R3:W-:Y:S01]  /*13b80*/  LDGSTS.E [R248+0x40900], desc[UR14][R14.64], !P4 ;  /* 0x409000000ef87fae */ /* 0x0007e2000e12184e */
[----:B--2---:R-:W-:Y:S01]  /*13b90*/  IMAD.WIDE R16, R8, 0x4, R4 ;  /* 0x0000000408107825 */ /* 0x004fe200078e0204 */
[----:B------:R-:W-:Y:S02]  /*13ba0*/  ISETP.GE.U32.AND P4, PT, R10, 0x7fffff68, PT ;  /* 0x7fffff680a00780c */ /* 0x000fe40003f86070 */
[----:B------:R-:W2:Y:S02]  /*13bb0*/  LDC R10, c[0x0][0x230] ;  /* 0x00008c00ff0a7b82 */ /* 0x000ea40000000800 */
[----:B------:R4:W-:Y:S01]  /*13bc0*/  LDGSTS.E [R248+0x41000], desc[UR14][R16.64], !P0 ;  /* 0x4100000010f87fae */ /* 0x0009e2000c12184e */
[----:B---3--:R-:W-:Y:S01]  /*13bd0*/  IMAD.WIDE R14, R8, 0x4, R6 ;  /* 0x00000004080e7825 */ /* 0x008fe200078e0206 */
[----:B------:R-:W-:-:S03]  /*13be0*/  IADD3 R8, R11, -0x1d, RZ ;  /* 0xffffffe30b087810 */ /* 0x000fc60007ffe0ff */
[----:B------:R-:W-:Y:S01]  /*13bf0*/  IMAD.WIDE R20, R0, 0x4, R4 ;  /* 0x0000000400147825 */ /* 0x000fe200078e0204 */
[----:B------:R3:W-:Y:S01]  /*13c00*/  LDGSTS.E [R248+0x41100], desc[UR14][R14.64], !P0 ;  /* 0x411000000ef87fae */ /* 0x0007e2000c12184e */
[----:B------:R-:W-:Y:S01]  /*13c10*/  ISETP.GE.U32.AND P0, PT, R8, 0x7fffff64, PT ;  /* 0x7fffff640800780c */ /* 0x000fe20003f06070 */
[----:B------:R-:W2:Y:S01]  /*13c20*/  LDC R11, c[0x0][0x230] ;  /* 0x00008c00ff0b7b82 */ /* 0x000ea20000000800 */
[----:B------:R-:W-:Y:S02]  /*13c30*/  IMAD.SHL.U32 R8, R2, 0x10, RZ ;  /* 0x0000001002087824 */ /* 0x000fe400078e00ff */
[----:B------:R-:W-:Y:S01]  /*13c40*/  IMAD.WIDE R18, R0, 0x4, R6 ;  /* 0x0000000400127825 */ /* 0x000fe200078e0206 */
[----:B------:R4:W-:Y:S03]  /*13c50*/  STL.64 [R1+0x220], R16 ;  /* 0x0002201001007387 */ /* 0x0009e60000100a00 */
[----:B------:R-:W-:Y:S01]  /*13c60*/  VIADD R0, R12, 0xffffffdf ;  /* 0xffffffdf0c007836 */ /* 0x000fe20000000000 */
[----:B------:R3:W-:Y:S01]  /*13c70*/  STL.64 [R1+0x218], R14 ;  /* 0x0002180e01007387 */ /* 0x0007e20000100a00 */
[----:B------:R-:W2:Y:S03]  /*13c80*/  LDC R12, c[0x0][0x230] ;  /* 0x00008c00ff0c7b82 */ /* 0x000ea60000000800 */
[----:B------:R1:W-:Y:S01]  /*13c90*/  LDGSTS.E [R248+0x41800], desc[UR14][R20.64], !P2 ;  /* 0x4180000014f87fae */ /* 0x0003e2000d12184e */
[----:B----4-:R-:W-:-:S03]  /*13ca0*/  IMAD.WIDE R16, R8, 0x4, R4 ;  /* 0x0000000408107825 */ /* 0x010fc600078e0204 */
[----:B------:R4:W-:Y:S01]  /*13cb0*/  LDGSTS.E [R248+0x41900], desc[UR14][R18.64], !P2 ;  /* 0x4190000012f87fae */ /* 0x0009e2000d12184e */
[----:B------:R-:W-:Y:S01]  /*13cc0*/  ISETP.GE.U32.AND P2, PT, R0, 0x7fffff60, PT ;  /* 0x7fffff600000780c */ /* 0x000fe20003f46070 */
[----:B---3--:R-:W-:Y:S01]  /*13cd0*/  IMAD.WIDE R14, R8, 0x4, R6 ;  /* 0x00000004080e7825 */ /* 0x008fe200078e0206 */
[----:B------:R-:W-:Y:S01]  /*13ce0*/  IADD3 R0, R13, -0x25, RZ ;  /* 0xffffffdb0d007810 */ /* 0x000fe20007ffe0ff */
[----:B------:R3:W-:Y:S01]  /*13cf0*/  LDGSTS.E [R248+0x42000], desc[UR14][R16.64], !P1 ;  /* 0x4200000010f87fae */ /* 0x0007e2000c92184e */
[----:B------:R-:W2:Y:S03]  /*13d00*/  LDC R13, c[0x0][0x230] ;  /* 0x00008c00ff0d7b82 */ /* 0x000ea60000000800 */
[----:B------:R3:W-:Y:S01]  /*13d10*/  LDGSTS.E [R248+0x42100], desc[UR14][R14.64], !P1 ;  /* 0x421000000ef87fae */ /* 0x0007e2000c92184e */
[----:B------:R-:W-:Y:S01]  /*13d20*/  ISETP.GE.U32.AND P1, PT, R0, 0x7fffff5c, PT ;  /* 0x7fffff5c0000780c */ /* 0x000fe20003f26070 */
[----:B------:R-:W-:-:S02]  /*13d30*/  IMAD R0, R2, 0x14, RZ ;  /* 0x0000001402007824 */ /* 0x000fc400078e02ff */
[----:B------:R1:W-:Y:S01]  /*13d40*/  STL.64 [R1+0x1e0], R20 ;  /* 0x0001e01401007387 */ /* 0x0003e20000100a00 */
[----:B------:R-:W-:-:S03]  /*13d50*/  IMAD R8, R2, 0x18, RZ ;  /* 0x0000001802087824 */ /* 0x000fc600078e02ff */
[----:B------:R4:W-:Y:S01]  /*13d60*/  STL.64 [R1+0x1d8], R18 ;  /* 0x0001d81201007387 */ /* 0x0009e20000100a00 */
[----:B-1----:R-:W-:-:S04]  /*13d70*/  IMAD.WIDE R20, R0, 0x4, R4 ;  /* 0x0000000400147825 */ /* 0x002fc800078e0204 */
[----:B----4-:R-:W-:Y:S01]  /*13d80*/  IMAD.WIDE R18, R0, 0x4, R6 ;  /* 0x0000000400127825 */ /* 0x010fe200078e0206 */
[----:B------:R-:W-:Y:S03]  /*13d90*/  LDGSTS.E [R248+0x42800], desc[UR14][R20.64], !P5 ;  /* 0x4280000014f87fae */ /* 0x000fe6000e92184e */
[----:B------:R-:W-:Y:S01]  /*13da0*/  VIADD R0, R9, 0xffffffd7 ;  /* 0xffffffd709007836 */ /* 0x000fe20000000000 */
[----:B------:R3:W-:Y:S04]  /*13db0*/  STL.64 [R1+0x1a0], R16 ;  /* 0x0001a01001007387 */ /* 0x0007e80000100a00 */
[----:B------:R1:W-:Y:S01]  /*13dc0*/  LDGSTS.E [R248+0x42900], desc[UR14][R18.64], !P5 ;  /* 0x4290000012f87fae */ /* 0x0003e2000e92184e */
[----:B------:R-:W-:Y:S01]  /*13dd0*/  ISETP.GE.U32.AND P5, PT, R0, 0x7fffff58, PT ;  /* 0x7fffff580000780c */ /* 0x000fe20003fa6070 */
[----:B------:R-:W-:-:S02]  /*13de0*/  IMAD R0, R2, 0x1c, RZ ;  /* 0x0000001c02007824 */ /* 0x000fc400078e02ff */
[----:B------:R4:W-:Y:S01]  /*13df0*/  STL.64 [R1+0x198], R14 ;  /* 0x0001980e01007387 */ /* 0x0009e20000100a00 */
[----:B---3--:R-:W-:-:S03]  /*13e00*/  IMAD.WIDE R16, R8, 0x4, R4 ;  /* 0x0000000408107825 */ /* 0x008fc600078e0204 */
[----:B------:R-:W-:Y:S04]  /*13e10*/  STL.64 [R1+0x160], R20 ;  /* 0x0001601401007387 */ /* 0x000fe80000100a00 */
[----:B------:R1:W-:Y:S01]  /*13e20*/  STL.64 [R1+0x158], R18 ;  /* 0x0001581201007387 */ /* 0x0003e20000100a00 */
[----:B----4-:R-:W-:-:S03]  /*13e30*/  IMAD.WIDE R14, R8, 0x4, R6 ;  /* 0x00000004080e7825 */ /* 0x010fc600078e0206 */
[----:B------:R3:W-:Y:S01]  /*13e40*/  STL.64 [R1+0x120], R16 ;  /* 0x0001201001007387 */ /* 0x0007e20000100a00 */
[----:B--2---:R-:W-:-:S03]  /*13e50*/  VIADD R8, R10, 0xffffffd3 ;  /* 0xffffffd30a087836 */ /* 0x004fc60000000000 */
[----:B------:R3:W-:Y:S01]  /*13e60*/  LDGSTS.E [R248+0x43000], desc[UR14][R16.64], !P4 ;  /* 0x4300000010f87fae */ /* 0x0007e2000e12184e */
[----:B-1----:R-:W-:-:S03]  /*13e70*/  IMAD.WIDE R18, R0, 0x4, R4 ;  /* 0x0000000400127825 */ /* 0x002fc600078e0204 */
[----:B------:R1:W-:Y:S01]  /*13e80*/  LDGSTS.E [R248+0x43100], desc[UR14][R14.64], !P4 ;  /* 0x431000000ef87fae */ /* 0x0003e2000e12184e */
[----:B------:R-:W-:Y:S02]  /*13e90*/  ISETP.GE.U32.AND P4, PT, R8, 0x7fffff54, PT ;  /* 0x7fffff540800780c */ /* 0x000fe40003f86070 */
[----:B------:R-:W-:Y:S01]  /*13ea0*/  IADD3 R8, R11, -0x31, RZ ;  /* 0xffffffcf0b087810 */ /* 0x000fe20007ffe0ff */
[----:B------:R1:W-:Y:S01]  /*13eb0*/  STL.64 [R1+0x118], R14 ;  /* 0x0001180e01007387 */ /* 0x0003e20000100a00 */
[----:B---3--:R-:W-:-:S03]  /*13ec0*/  IMAD.WIDE R16, R0, 0x4, R6 ;  /* 0x0000000400107825 */ /* 0x008fc600078e0206 */
[----:B------:R2:W-:Y:S01]  /*13ed0*/  LDGSTS.E [R248+0x43800], desc[UR14][R18.64], !P0 ;  /* 0x4380000012f87fae */ /* 0x0005e2000c12184e */
[----:B------:R-:W-:-:S03]  /*13ee0*/  IMAD.SHL.U32 R0, R2, 0x20, RZ ;  /* 0x0000002002007824 */ /* 0x000fc600078e00ff */
[----:B------:R3:W-:Y:S01]  /*13ef0*/  LDGSTS.E [R248+0x43900], desc[UR14][R16.64], !P0 ;  /* 0x4390000010f87fae */ /* 0x0007e2000c12184e */
[----:B------:R-:W-:Y:S01]  /*13f00*/  ISETP.GE.U32.AND P0, PT, R8, 0x7fffff50, PT ;  /* 0x7fffff500800780c */ /* 0x000fe20003f06070 */
[----:B-1----:R-:W1:Y:S02]  /*13f10*/  LDC R14, c[0x0][0x230] ;  /* 0x00008c00ff0e7b82 */ /* 0x002e640000000800 */
[----:B------:R2:W-:Y:S01]  /*13f20*/  STL.64 [R1+0xe0], R18 ;  /* 0x0000e01201007387 */ /* 0x0005e20000100a00 */
[----:B------:R-:W-:Y:S02]  /*13f30*/  IMAD R8, R2, 0x24, RZ ;  /* 0x0000002402087824 */ /* 0x000fe400078e02ff */
[----:B------:R-:W-:-:S03]  /*13f40*/  IMAD.WIDE R20, R0, 0x4, R4 ;  /* 0x0000000400147825 */ /* 0x000fc600078e0204 */
[----:B------:R-:W4:Y:S01]  /*13f50*/  LDC R15, c[0x0][0x230] ;  /* 0x00008c00ff0f7b82 */ /* 0x000f220000000800 */
[----:B------:R3:W-:Y:S01]  /*13f60*/  STL.64 [R1+0xd8], R16 ;  /* 0x0000d81001007387 */ /* 0x0007e20000100a00 */
[--C-:B--2---:R-:W-:Y:S01]  /*13f70*/  IMAD.WIDE R18, R0, 0x4, R6.reuse ;  /* 0x0000000400127825 */ /* 0x104fe200078e0206 */
[----:B------:R-:W-:Y:S02]  /*13f80*/  IADD3 R0, R13, -0x39, RZ ;  /* 0xffffffc70d007810 */ /* 0x000fe40007ffe0ff */
[----:B------:R-:W-:Y:S03]  /*13f90*/  LDGSTS.E [R248+0x44000], desc[UR14][R20.64], !P2 ;  /* 0x4400000014f87fae */ /* 0x000fe6000d12184e */
[----:B------:R-:W2:Y:S01]  /*13fa0*/  LDC R13, c[0x0][0x230] ;  /* 0x00008c00ff0d7b82 */ /* 0x000ea20000000800 */
[C---:B------:R-:W-:Y:S01]  /*13fb0*/  IMAD.WIDE R10, R8.reuse, 0x4, R6 ;  /* 0x00000004080a7825 */ /* 0x040fe200078e0206 */
[----:B------:R1:W-:Y:S03]  /*13fc0*/  LDGSTS.E [R248+0x44100], desc[UR14][R18.64], !P2 ;  /* 0x4410000012f87fae */ /* 0x0003e6000d12184e */
[----:B---3--:R-:W-:Y:S01]  /*13fd0*/  IMAD.WIDE R16, R8, 0x4, R4 ;  /* 0x0000000408107825 */ /* 0x008fe200078e0204 */
[----:B------:R-:W-:Y:S04]  /*13fe0*/  STL.64 [R1+0xa0], R20 ;  /* 0x0000a01401007387 */ /* 0x000fe80000100a00 */
[----:B------:R3:W-:Y:S01]  /*13ff0*/  LDGSTS.E [R248+0x44800], desc[UR14][R16.64], !P1 ;  /* 0x4480000010f87fae */ /* 0x0007e2000c92184e */
[----:B------:R-:W-:-:S03]  /*14000*/  VIADD R9, R12, 0xffffffcb ;  /* 0xffffffcb0c097836 */ /* 0x000fc60000000000 */
[----:B------:R3:W-:Y:S01]  /*14010*/  LDGSTS.E [R248+0x44900], desc[UR14][R10.64], !P1 ;  /* 0x449000000af87fae */ /* 0x0007e2000c92184e */
[----:B------:R-:W-:Y:S01]  /*14020*/  ISETP.GE.U32.AND P1, PT, R0, 0x7fffff48, PT ;  /* 0x7fffff480000780c */ /* 0x000fe20003f26070 */
[----:B------:R-:W-:Y:S02]  /*14030*/  IMAD R0, R2, 0x28, RZ ;  /* 0x0000002802007824 */ /* 0x000fe400078e02ff */
[----:B------:R1:W-:Y:S04]  /*14040*/  STL.64 [R1+0x98], R18 ;  /* 0x0000981201007387 */ /* 0x0003e80000100a00 */
[----:B------:R3:W-:Y:S04]  /*14050*/  STL.64 [R1+0x60], R16 ;  /* 0x0000601001007387 */ /* 0x0007e80000100a00 */
[----:B------:R4:W-:Y:S01]  /*14060*/  STL.64 [R1+0x58], R10 ;  /* 0x0000580a01007387 */ /* 0x0009e20000100a00 */
[----:B------:R-:W-:Y:S01]  /*14070*/  ISETP.GE.U32.AND P2, PT, R9, 0x7fffff4c, PT ;  /* 0x7fffff4c0900780c */ /* 0x000fe20003f46070 */
[----:B-1----:R-:W-:-:S04]  /*14080*/  IMAD.WIDE R18, R0, 0x4, R4 ;  /* 0x0000000400127825 */ /* 0x002fc800078e0204 */
[----:B---3--:R-:W-:Y:S01]  /*14090*/  IMAD.WIDE R16, R0, 0x4, R6 ;  /* 0x0000000400107825 */ /* 0x008fe200078e0206 */
[----:B------:R1:W-:Y:S03]  /*140a0*/  LDGSTS.E [R248+0x45000], desc[UR14][R18.64], !P5 ;  /* 0x4500000012f87fae */ /* 0x0003e6000e92184e */
[----:B----4-:R-:W-:Y:S01]  /*140b0*/  IMAD R10, R2, 0x2c, RZ ;  /* 0x0000002c020a7824 */ /* 0x010fe200078e02ff */
[----:B------:R3:W-:Y:S01]  /*140c0*/  LDGSTS.E [R248+0x45100], desc[UR14][R16.64], !P5 ;  /* 0x4510000010f87fae */ /* 0x0007e2000e92184e */
[----:B------:R-:W-:Y:S02]  /*140d0*/  VIADD R12, R14, 0xffffffc3 ;  /* 0xffffffc30e0c7836 */ /* 0x000fe40000000000 */
[----:B------:R-:W-:-:S04]  /*140e0*/  IMAD.WIDE R8, R10, 0x4, R4 ;  /* 0x000000040a087825 */ /* 0x000fc800078e0204 */
[----:B------:R-:W-:Y:S01]  /*140f0*/  IMAD.WIDE R10, R10, 0x4, R6 ;  /* 0x000000040a0a7825 */ /* 0x000fe200078e0206 */
[----:B------:R-:W-:Y:S03]  /*14100*/  LDGSTS.E [R248+0x45800], desc[UR14][R8.64], !P4 ;  /* 0x4580000008f87fae */ /* 0x000fe6000e12184e */
[----:B------:R-:W-:Y:S01]  /*14110*/  VIADD R0, R15, 0xffffffbf ;  /* 0xffffffbf0f007836 */ /* 0x000fe20000000000 */
[----:B------:R1:W-:Y:S01]  /*14120*/  STL.64 [R1+0x20], R18 ;  /* 0x0000201201007387 */ /* 0x0003e20000100a00 */
[----:B------:R-:W-:Y:S01]  /*14130*/  IMAD R14, R2, 0x30, RZ ;  /* 0x00000030020e7824 */ /* 0x000fe200078e02ff */
[----:B------:R-:W-:Y:S02]  /*14140*/  ISETP.GE.U32.AND P5, PT, R12, 0x7fffff44, PT ;  /* 0x7fffff440c00780c */ /* 0x000fe40003fa6070 */
[----:B------:R4:W-:Y:S01]  /*14150*/  LDGSTS.E [R248+0x45900], desc[UR14][R10.64], !P4 ;  /* 0x459000000af87fae */ /* 0x0009e2000e12184e */
[----:B------:R-:W-:Y:S01]  /*14160*/  ISETP.GE.U32.AND P4, PT, R0, 0x7fffff40, PT ;  /* 0x7fffff400000780c */ /* 0x000fe20003f86070 */
[----:B--2---:R-:W-:-:S02]  /*14170*/  VIADD R0, R13, 0xffffff80 ;  /* 0xffffff800d007836 */ /* 0x004fc40000000000 */
[----:B------:R-:W-:Y:S01]  /*14180*/  IMAD R22, R2, 0x38, RZ ;  /* 0x0000003802167824 */ /* 0x000fe200078e02ff */
[----:B------:R3:W-:Y:S01]  /*14190*/  STL.64 [R1+0x18], R16 ;  /* 0x0000181001007387 */ /* 0x0007e20000100a00 */
[----:B------:R-:W-:-:S04]  /*141a0*/  IMAD.WIDE R12, R14, 0x4, R4 ;  /* 0x000000040e0c7825 */ /* 0x000fc800078e0204 */
[----:B-1----:R-:W-:Y:S01]  /*141b0*/  IMAD R18, R2, 0x34, RZ ;  /* 0x0000003402127824 */ /* 0x002fe200078e02ff */
[----:B------:R-:W-:Y:S01]  /*141c0*/  LDGSTS.E [R248+0x46000], desc[UR14][R12.64], !P0 ;  /* 0x460000000cf87fae */ /* 0x000fe2000c12184e */
[----:B------:R-:W-:-:S04]  /*141d0*/  IMAD.WIDE R14, R14, 0x4, R6 ;  /* 0x000000040e0e7825 */ /* 0x000fc800078e0206 */
[----:B------:R-:W-:Y:S01]  /*141e0*/  IMAD R26, R2, 0x3c, RZ ;  /* 0x0000003c021a7824 */ /* 0x000fe200078e02ff */
[----:B------:R-:W-:Y:S01]  /*141f0*/  LDGSTS.E [R248+0x46100], desc[UR14][R14.64], !P0 ;  /* 0x461000000ef87fae */ /* 0x000fe2000c12184e */
[----:B---3--:R-:W-:-:S04]  /*14200*/  IMAD.WIDE R16, R18, 0x4, R4 ;  /* 0x0000000412107825 */ /* 0x008fc800078e0204 */
[----:B------:R-:W-:Y:S01]  /*14210*/  IMAD.WIDE R18, R18, 0x4, R6 ;  /* 0x0000000412127825 */ /* 0x000fe200078e0206 */
[----:B------:R-:W-:Y:S03]  /*14220*/  LDGSTS.E [R248+0x46800], desc[UR14][R16.64], !P2 ;  /* 0x4680000010f87fae */ /* 0x000fe6000d12184e */
[C---:B------:R-:W-:Y:S01]  /*14230*/  IMAD.WIDE R20, R22.reuse, 0x4, R4 ;  /* 0x0000000416147825 */ /* 0x040fe200078e0204 */
[----:B------:R-:W-:Y:S03]  /*14240*/  LDGSTS.E [R248+0x46900], desc[UR14][R18.64], !P2 ;  /* 0x4690000012f87fae */ /* 0x000fe6000d12184e */
[----:B------:R-:W-:Y:S01]  /*14250*/  IMAD.WIDE R22, R22, 0x4, R6 ;  /* 0x0000000416167825 */ /* 0x000fe200078e0206 */
[----:B------:R-:W-:Y:S01]  /*14260*/  SHF.L.U32 R30, R2, 0x6, RZ ;  /* 0x00000006021e7819 */ /* 0x000fe200000006ff */
[----:B------:R-:W-:Y:S02]  /*14270*/  LDGSTS.E [R248+0x47000], desc[UR14][R20.64], !P1 ;  /* 0x4700000014f87fae */ /* 0x000fe4000c92184e */
[----:B------:R-:W-:Y:S01]  /*14280*/  IMAD.WIDE R24, R26, 0x4, R4 ;  /* 0x000000041a187825 */ /* 0x000fe200078e0204 */
[----:B------:R-:W-:Y:S01]  /*14290*/  ISETP.GE.AND P0, PT, R84, R0, PT ;  /* 0x000000005400720c */ /* 0x000fe20003f06270 */
[----:B------:R-:W-:Y:S02]  /*142a0*/  LDGSTS.E [R248+0x47100], desc[UR14][R22.64], !P1 ;  /* 0x4710000016f87fae */ /* 0x000fe4000c92184e */
[----:B------:R-:W-:Y:S01]  /*142b0*/  IMAD.WIDE R26, R26, 0x4, R6 ;  /* 0x000000041a1a7825 */ /* 0x000fe200078e0206 */
[----:B------:R-:W-:Y:S01]  /*142c0*/  LOP3.LUT R84, R84, 0x40, RZ, 0xfc, !PT ;  /* 0x0000004054547812 */ /* 0x000fe200078efcff */
[----:B------:R-:W-:Y:S04]  /*142d0*/  LDGSTS.E [R248+0x47800], desc[UR14][R24.64], !P5 ;  /* 0x4780000018f87fae */ /* 0x000fe8000e92184e */
[----:B------:R-:W-:Y:S01]  /*142e0*/  LDGSTS.E [R248+0x47900], desc[UR14][R26.64], !P5 ;  /* 0x479000001af87fae */ /* 0x000fe2000e92184e */
[----:B------:R-:W-:Y:S01]  /*142f0*/  ISETP.GE.U32.AND P5, PT, R28, 0x7fffff3c, PT ;  /* 0x7fffff3c1c00780c */ /* 0x000fe20003fa6070 */
[----:B------:R-:W-:Y:S01]  /*14300*/  IMAD.WIDE R28, R30, 0x4, R4 ;  /* 0x000000041e1c7825 */ /* 0x000fe200078e0204 */
[----:B------:R-:W-:-:S02]  /*14310*/  ISETP.GE.U32.AND P2, PT, R0, 0x7fffff01, PT ;  /* 0x7fffff010000780c */ /* 0x000fc40003f46070 */
[----:B------:R-:W-:Y:S01]  /*14320*/  ISETP.GE.AND P1, PT, R84, R0, PT ;  /* 0x000000005400720c */ /* 0x000fe20003f26270 */
[----:B------:R-:W-:Y:S01]  /*14330*/  IMAD.WIDE R30, R30, 0x4, R6 ;  /* 0x000000041e1e7825 */ /* 0x000fe200078e0206 */
[----:B------:R-:W-:Y:S01]  /*14340*/  IADD3 R0, R32, -0x49, RZ ;  /* 0xffffffb720007810 */ /* 0x000fe20007ffe0ff */
[----:B------:R-:W-:Y:S01]  /*14350*/  LDGSTS.E [R248+0x48000], desc[UR14][R28.64], !P4 ;  /* 0x480000001cf87fae */ /* 0x000fe2000e12184e */
[----:B------:R-:W1:Y:S01]  /*14360*/  LDC R84, c[0x0][0x230] ;  /* 0x00008c00ff547b82 */ /* 0x000e620000000800 */
[----:B------:R-:W-:Y:S02]  /*14370*/  IMAD R34, R2, 0x44, RZ ;  /* 0x0000004402227824 */ /* 0x000fe400078e02ff */
[----:B------:R-:W-:Y:S01]  /*14380*/  LDGSTS.E [R248+0x48100], desc[UR14][R30.64], !P4 ;  /* 0x481000001ef87fae */ /* 0x000fe2000e12184e */
[----:B------:R-:W-:Y:S01]  /*14390*/  ISETP.GE.U32.AND P4, PT, R0, 0x7fffff38, PT ;  /* 0x7fffff380000780c */ /* 0x000fe20003f86070 */
[----:B------:R-:W-:-:S04]  /*143a0*/  IMAD.WIDE R32, R34, 0x4, R4 ;  /* 0x0000000422207825 */ /* 0x000fc800078e0204 */
[----:B------:R-:W-:Y:S01]  /*143b0*/  IMAD.WIDE R34, R34, 0x4, R6 ;  /* 0x0000000422227825 */ /* 0x000fe200078e0206 */
[----:B------:R-:W-:Y:S03]  /*143c0*/  LDGSTS.E [R248+0x48800], desc[UR14][R32.64], !P5 ;  /* 0x4880000020f87fae */ /* 0x000fe6000e92184e */
[----:B------:R-:W-:Y:S01]  /*143d0*/  VIADD R0, R36, 0xffffffb3 ;  /* 0xffffffb324007836 */ /* 0x000fe20000000000 */
[----:B------:R-:W-:Y:S01]  /*143e0*/  LDGSTS.E [R248+0x48900], desc[UR14][R34.64], !P5 ;  /* 0x4890000022f87fae */ /* 0x000fe2000e92184e */
[----:B------:R-:W-:-:S03]  /*143f0*/  IMAD R38, R2, 0x48, RZ ;  /* 0x0000004802267824 */ /* 0x000fc600078e02ff */
        /* <DEDUP_REMOVED lines=8> */
[----:B------:R-:W-:Y:S01]  /*14480*/  IMAD.WIDE R40, R42, 0x4, R4 ;  /* 0x000000042a287825 */ /* 0x000fe200078e0204 */
[----:B------:R-:W-:-:S03]  /*14490*/  IADD3 R0, R44, -0x55, RZ ;  /* 0xffffffab2c007810 */ /* 0x000fc60007ffe0ff */
[----:B------:R-:W-:Y:S01]  /*144a0*/  IMAD.WIDE R42, R42, 0x4, R6 ;  /* 0x000000042a2a7825 */ /* 0x000fe200078e0206 */
[----:B------:R-:W-:Y:S03]  /*144b0*/  LDGSTS.E [R248+0x49800], desc[UR14][R40.64], !P5 ;  /* 0x4980000028f87fae */ /* 0x000fe6000e92184e */
[----:B------:R-:W-:Y:S01]  /*144c0*/  IMAD R46, R2, 0x50, RZ ;  /* 0x00000050022e7824 */ /* 0x000fe200078e02ff */
[----:B------:R-:W-:Y:S01]  /*144d0*/  LDGSTS.E [R248+0x49900], desc[UR14][R42.64], !P5 ;  /* 0x499000002af87fae */ /* 0x000fe2000e92184e */
[----:B------:R-:W-:Y:S02]  /*144e0*/  ISETP.GE.U32.AND P5, PT, R0, 0x7fffff2c, PT ;  /* 0x7fffff2c0000780c */ /* 0x000fe40003fa6070 */
        /* <DEDUP_REMOVED lines=21> */
[C---:B------:R-:W-:Y:S01]  /*14640*/  IMAD.WIDE R56, R58.reuse, 0x4, R4 ;  /* 0x000000043a387825 */ /* 0x040fe200078e0204 */
[----:B------:R-:W-:Y:S03]  /*14650*/  STL.64 [R1+0x2a38], R8 ;  /* 0x002a380801007387 */ /* 0x000fe60000100a00 */
[----:B------:R-:W-:Y:S01]  /*14660*/  IMAD.WIDE R58, R58, 0x4, R6 ;  /* 0x000000043a3a7825 */ /* 0x000fe200078e0206 */
[----:B------:R4:W-:Y:S03]  /*14670*/  STL.64 [R1+0x2a30], R10 ;  /* 0x002a300a01007387 */ /* 0x0009e60000100a00 */
[----:B------:R-:W-:Y:S01]  /*14680*/  VIADD R0, R60, 0xffffff9b ;  /* 0xffffff9b3c007836 */ /* 0x000fe20000000000 */
[----:B------:R-:W-:Y:S01]  /*14690*/  STL.64 [R1+0x2a28], R12 ;  /* 0x002a280c01007387 */ /* 0x000fe20000100a00 */
[----:B------:R-:W-:-:S03]  /*146a0*/  IMAD R62, R2, 0x60, RZ ;  /* 0x00000060023e7824 */ /* 0x000fc600078e02ff */
[----:B------:R-:W-:Y:S04]  /*146b0*/  STL.64 [R1+0x2a40], R14 ;  /* 0x002a400e01007387 */ /* 0x000fe80000100a00 */
[----:B------:R-:W-:Y:S01]  /*146c0*/  STL.64 [R1+0x2a48], R16 ;  /* 0x002a481001007387 */ /* 0x000fe20000100a00 */
[----:B------:R-:W-:-:S03]  /*146d0*/  IMAD.WIDE R60, R62, 0x4, R4 ;  /* 0x000000043e3c7825 */ /* 0x000fc600078e0204 */
[----:B------:R-:W-:Y:S01]  /*146e0*/  STL.64 [R1+0x2a50], R18 ;  /* 0x002a501201007387 */ /* 0x000fe20000100a00 */
[----:B------:R-:W-:-:S03]  /*146f0*/  IMAD.WIDE R62, R62, 0x4, R6 ;  /* 0x000000043e3e7825 */ /* 0x000fc600078e0206 */
[----:B------:R-:W-:Y:S04]  /*14700*/  STL.64 [R1+0x2a58], R20 ;  /* 0x002a581401007387 */ /* 0x000fe80000100a00 */
[----:B------:R-:W-:Y:S04]  /*14710*/  LDGSTS.E [R248+0x4b800], desc[UR14][R56.64], !P5 ;  /* 0x4b80000038f87fae */ /* 0x000fe8000e92184e */
[----:B------:R-:W-:Y:S04]  /*14720*/  STL.64 [R1+0x2a60], R22 ;  /* 0x002a601601007387 */ /* 0x000fe80000100a00 */
[----:B------:R-:W-:Y:S01]  /*14730*/  LDGSTS.E [R248+0x4b900], desc[UR14][R58.64], !P5 ;  /* 0x4b9000003af87fae */ /* 0x000fe2000e92184e */
[----:B------:R-:W-:Y:S01]  /*14740*/  ISETP.GE.U32.AND P5, PT, R0, 0x7fffff1c, PT ;  /* 0x7fffff1c0000780c */ /* 0x000fe20003fa6070 */
[----:B------:R-:W-:-:S02]  /*14750*/  VIADD R0, R64, 0xffffff97 ;  /* 0xffffff9740007836 */ /* 0x000fc40000000000 */
[----:B------:R-:W-:Y:S01]  /*14760*/  STL.64 [R1+0x2a68], R24 ;  /* 0x002a681801007387 */ /* 0x000fe20000100a00 */
[----:B------:R-:W-:-:S03]  /*14770*/  IMAD R66, R2, 0x64, RZ ;  /* 0x0000006402427824 */ /* 0x000fc600078e02ff */
[----:B------:R-:W-:Y:S04]  /*14780*/  STL.64 [R1+0x2a70], R26 ;  /* 0x002a701a01007387 */ /* 0x000fe80000100a00 */
[----:B------:R-:W-:Y:S04]  /*14790*/  STL.64 [R1+0x2a78], R28 ;  /* 0x002a781c01007387 */ /* 0x000fe80000100a00 */
[----:B------:R-:W-:Y:S04]  /*147a0*/  STL.64 [R1+0x2a80], R30 ;  /* 0x002a801e01007387 */ /* 0x000fe80000100a00 */
[----:B------:R-:W-:Y:S01]  /*147b0*/  STL.64 [R1+0x2a88], R32 ;  /* 0x002a882001007387 */ /* 0x000fe20000100a00 */
[----:B------:R-:W-:-:S03]  /*147c0*/  IMAD.WIDE R64, R66, 0x4, R4 ;  /* 0x0000000442407825 */ /* 0x000fc600078e0204 */
[----:B------:R-:W-:Y:S04]  /*147d0*/  STL.64 [R1+0x2a90], R34 ;  /* 0x002a902201007387 */ /* 0x000fe80000100a00 */
[----:B------:R-:W-:Y:S01]  /*147e0*/  LDGSTS.E [R248+0x4c000], desc[UR14][R60.64], !P4 ;  /* 0x4c0000003cf87fae */ /* 0x000fe2000e12184e */
[----:B------:R-:W-:-:S03]  /*147f0*/  IMAD.WIDE R66, R66, 0x4, R6 ;  /* 0x0000000442427825 */ /* 0x000fc600078e0206 */
[----:B------:R-:W-:Y:S04]  /*14800*/  STL.64 [R1+0x2a98], R36 ;  /* 0x002a982401007387 */ /* 0x000fe80000100a00 */
[----:B------:R-:W-:Y:S01]  /*14810*/  LDGSTS.E [R248+0x4c100], desc[UR14][R62.64], !P4 ;  /* 0x4c1000003ef87fae */ /* 0x000fe2000e12184e */
[----:B------:R-:W-:-:S03]  /*14820*/  ISETP.GE.U32.AND P4, PT, R0, 0x7fffff18, PT ;  /* 0x7fffff180000780c */ /* 0x000fc60003f86070 */
[----:B------:R-:W-:Y:S01]  /*14830*/  STL.64 [R1+0x2aa0], R38 ;  /* 0x002aa02601007387 */ /* 0x000fe20000100a00 */
[----:B------:R-:W-:-:S03]  /*14840*/  IMAD R0, R2, 0x68, RZ ;  /* 0x0000006802007824 */ /* 0x000fc600078e02ff */
[----:B------:R-:W-:Y:S04]  /*14850*/  STL.64 [R1+0x2aa8], R40 ;  /* 0x002aa82801007387 */ /* 0x000fe80000100a00 */
[----:B------:R-:W-:Y:S04]  /*14860*/  STL.64 [R1+0x2ab0], R42 ;  /* 0x002ab02a01007387 */ /* 0x000fe80000100a00 */
[----:B------:R-:W-:Y:S04]  /*14870*/  STL.64 [R1+0x2ab8], R44 ;  /* 0x002ab82c01007387 */ /* 0x000fe80000100a00 */
[----:B------:R-:W-:Y:S01]  /*14880*/  STL.64 [R1+0x2ac0], R46 ;  /* 0x002ac02e01007387 */ /* 0x000fe20000100a00 */
[----:B----4-:R-:W-:-:S03]  /*14890*/  IMAD.WIDE R10, R0, 0x4, R4 ;  /* 0x00000004000a7825 */ /* 0x010fc600078e0204 */
        /* <DEDUP_REMOVED lines=9> */
[----:B------:R-:W-:Y:S01]  /*14930*/  IMAD R0, R2, 0x6c, RZ ;  /* 0x0000006c02007824 */ /* 0x000fe200078e02ff */
[----:B------:R-:W2:Y:S02]  /*14940*/  LDC R69, c[0x0][0x230] ;  /* 0x00008c00ff457b82 */ /* 0x000ea40000000800 */
[----:B------:R-:W-:Y:S04]  /*14950*/  STL.64 [R1+0x2ae8], R56 ;  /* 0x002ae83801007387 */ /* 0x000fe80000100a00 */
[----:B------:R-:W-:Y:S04]  /*14960*/  STL.64 [R1+0x2af0], R58 ;  /* 0x002af03a01007387 */ /* 0x000fe80000100a00 */
[----:B------:R-:W-:Y:S04]  /*14970*/  STL.64 [R1+0x2af8], R60 ;  /* 0x002af83c01007387 */ /* 0x000fe80000100a00 */
[----:B------:R-:W-:Y:S04]  /*14980*/  STL.64 [R1+0x2b00], R62 ;  /* 0x002b003e01007387 */ /* 0x000fe80000100a00 */
[----:B------:R-:W-:Y:S04]  /*14990*/  STL.64 [R1+0x2b08], R64 ;  /* 0x002b084001007387 */ /* 0x000fe80000100a00 */
[----:B------:R3:W-:Y:S04]  /*149a0*/  LDGSTS.E [R248+0x4d000], desc[UR14][R10.64], !P4 ;  /* 0x4d0000000af87fae */ /* 0x0007e8000e12184e */
[----:B------:R-:W-:Y:S04]  /*149b0*/  STL.64 [R1+0x2b10], R66 ;  /* 0x002b104201007387 */ /* 0x000fe80000100a00 */
[----:B------:R4:W-:Y:S01]  /*149c0*/  LDGSTS.E [R248+0x4d100], desc[UR14][R8.64], !P4 ;  /* 0x4d10000008f87fae */ /* 0x0009e2000e12184e */
[----:B------:R-:W-:-:S03]  /*149d0*/  ISETP.GE.U32.AND P4, PT, R68, 0x7fffff10, PT ;  /* 0x7fffff104400780c */ /* 0x000fc60003f86070 */
[----:B------:R3:W-:Y:S01]  /*149e0*/  STL.64 [R1+0x2b0], R10 ;  /* 0x0002b00a01007387 */ /* 0x0007e20000100a00 */
[----:B------:R-:W-:Y:S02]  /*149f0*/  VIADD R68, R70, 0xffffff8b ;  /* 0xffffff8b46447836 */ /* 0x000fe40000000000 */
[----:B------:R-:W1:Y:S01]  /*14a00*/  LDC R70, c[0x0][0x230] ;  /* 0x00008c00ff467b82 */ /* 0x000e620000000800 */
[----:B------:R4:W-:Y:S01]  /*14a10*/  STL.64 [R1+0x2b8], R8 ;  /* 0x0002b80801007387 */ /* 0x0009e20000100a00 */
[----:B---3--:R-:W-:-:S04]  /*14a20*/  IMAD.WIDE R10, R0, 0x4, R4 ;  /* 0x00000004000a7825 */ /* 0x008fc800078e0204 */
[----:B----4-:R-:W-:Y:S01]  /*14a30*/  IMAD.WIDE R8, R0, 0x4, R6 ;  /* 0x0000000400087825 */ /* 0x010fe200078e0206 */
[----:B------:R3:W-:Y:S03]  /*14a40*/  LDGSTS.E [R248+0x4d800], desc[UR14][R10.64], !P5 ;  /* 0x4d8000000af87fae */ /* 0x0007e6000e92184e */
[----:B------:R-:W-:Y:S01]  /*14a50*/  IMAD R0, R2, 0x70, RZ ;  /* 0x0000007002007824 */ /* 0x000fe200078e02ff */
[----:B------:R3:W-:Y:S04]  /*14a60*/  STL.64 [R1+0x2f0], R10 ;  /* 0x0002f00a01007387 */ /* 0x0007e80000100a00 */
[----:B------:R4:W-:Y:S01]  /*14a70*/  LDGSTS.E [R248+0x4d900], desc[UR14][R8.64], !P5 ;  /* 0x4d90000008f87fae */ /* 0x0009e2000e92184e */
[----:B------:R-:W-:-:S03]  /*14a80*/  ISETP.GE.U32.AND P5, PT, R68, 0x7fffff0c, PT ;  /* 0x7fffff0c4400780c */ /* 0x000fc60003fa6070 */
[----:B------:R4:W-:Y:S01]  /*14a90*/  STL.64 [R1+0x2f8], R8 ;  /* 0x0002f80801007387 */ /* 0x0009e20000100a00 */
[----:B------:R-:W-:Y:S02]  /*14aa0*/  IADD3 R68, R71, -0x79, RZ ;  /* 0xffffff8747447810 */ /* 0x000fe40007ffe0ff */
[----:B------:R-:W1:Y:S01]  /*14ab0*/  LDC R71, c[0x0][0x230] ;  /* 0x00008c00ff477b82 */ /* 0x000e620000000800 */
[----:B---3--:R-:W-:-:S05]  /*14ac0*/  IMAD.WIDE R10, R0, 0x4, R4 ;  /* 0x00000004000a7825 */ /* 0x008fca00078e0204 */
[----:B------:R3:W-:Y:S01]  /*14ad0*/  LDGSTS.E [R248+0x4e000], desc[UR14][R10.64], !P4 ;  /* 0x4e0000000af87fae */ /* 0x0007e2000e12184e */
[----:B----4-:R-:W-:-:S03]  /*14ae0*/  IMAD.WIDE R8, R0, 0x4, R6 ;  /* 0x0000000400087825 */ /* 0x010fc600078e0206 */
[----:B------:R3:W-:Y:S01]  /*14af0*/  STL.64 [R1+0x350], R10 ;  /* 0x0003500a01007387 */ /* 0x0007e20000100a00 */
[----:B------:R-:W-:-:S03]  /*14b00*/  IMAD R0, R2, 0x74, RZ ;  /* 0x0000007402007824 */ /* 0x000fc600078e02ff */
[----:B------:R4:W-:Y:S01]  /*14b10*/  LDGSTS.E [R248+0x4e100], desc[UR14][R8.64], !P4 ;  /* 0x4e10000008f87fae */ /* 0x0009e2000e12184e */
[----:B------:R-:W-:Y:S01]  /*14b20*/  ISETP.GE.U32.AND P4, PT, R68, 0x7fffff08, PT ;  /* 0x7fffff084400780c */ /* 0x000fe20003f86070 */
[----:B------:R-:W-:Y:S02]  /*14b30*/  VIADD R68, R72, 0xffffff83 ;  /* 0xffffff8348447836 */ /* 0x000fe40000000000 */
[----:B------:R4:W-:Y:S01]  /*14b40*/  STL.64 [R1+0x368], R8 ;  /* 0x0003680801007387 */ /* 0x0009e20000100a00 */
        /* <DEDUP_REMOVED lines=8> */
[----:B--2---:R-:W-:Y:S02]  /*14bd0*/  VIADD R68, R69, 0xfffffffe ;  /* 0xfffffffe45447836 */ /* 0x004fe40000000000 */
[----:B------:R4:W-:Y:S01]  /*14be0*/  STL.64 [R1+0x3f0], R8 ;  /* 0x0003f00801007387 */ /* 0x0009e20000100a00 */
[----:B------:R-:W2:Y:S01]  /*14bf0*/  LDC R69, c[0x0][0x230] ;  /* 0x00008c00ff457b82 */ /* 0x000ea20000000800 */
[----:B---3--:R-:W-:-:S05]  /*14c00*/  IMAD.WIDE R10, R0, 0x4, R4 ;  /* 0x00000004000a7825 */ /* 0x008fca00078e0204 */
[----:B------:R3:W-:Y:S01]  /*14c10*/  LDGSTS.E [R248+0x4f000], desc[UR14][R10.64], !P4 ;  /* 0x4f0000000af87fae */ /* 0x0007e2000e12184e */
[----:B----4-:R-:W-:-:S03]  /*14c20*/  IMAD.WIDE R8, R0, 0x4, R6 ;  /* 0x0000000400087825 */ /* 0x010fc600078e0206 */
[----:B------:R3:W-:Y:S01]  /*14c30*/  STL.64 [R1+0x3c8], R10 ;  /* 0x0003c80a01007387 */ /* 0x0007e20000100a00 */
[----:B------:R-:W-:-:S03]  /*14c40*/  IMAD R0, R2, 0x7c, RZ ;  /* 0x0000007c02007824 */ /* 0x000fc600078e02ff */
[----:B------:R4:W-:Y:S01]  /*14c50*/  LDGSTS.E [R248+0x4f100], desc[UR14][R8.64], !P4 ;  /* 0x4f10000008f87fae */ /* 0x0009e2000e12184e */
[----:B------:R-:W-:-:S03]  /*14c60*/  ISETP.GE.U32.AND P4, PT, R68, 0x7fffff7f, PT ;  /* 0x7fffff7f4400780c */ /* 0x000fc60003f86070 */
[----:B------:R4:W-:Y:S01]  /*14c70*/  STL.64 [R1+0x3c0], R8 ;  /* 0x0003c00801007387 */ /* 0x0009e20000100a00 */
[----:B---3--:R-:W-:-:S05]  /*14c80*/  IMAD.WIDE R10, R0, 0x4, R4 ;  /* 0x00000004000a7825 */ /* 0x008fca00078e0204 */
[----:B------:R3:W-:Y:S01]  /*14c90*/  LDGSTS.E [R248+0x4f800], desc[UR14][R10.64], !P5 ;  /* 0x4f8000000af87fae */ /* 0x0007e2000e92184e */
[----:B----4-:R-:W-:Y:S01]  /*14ca0*/  IMAD.WIDE R8, R0, 0x4, R6 ;  /* 0x0000000400087825 */ /* 0x010fe200078e0206 */
[----:B-1----:R-:W-:Y:S02]  /*14cb0*/  IADD3 R0, R70, -0x6, RZ ;  /* 0xfffffffa46007810 */ /* 0x002fe40007ffe0ff */
[----:B------:R3:W-:Y:S01]  /*14cc0*/  STL.64 [R1+0x398], R10 ;  /* 0x0003980a01007387 */ /* 0x0007e20000100a00 */
[----:B------:R-:W1:Y:S01]  /*14cd0*/  LDC R70, c[0x0][0x230] ;  /* 0x00008c00ff467b82 */ /* 0x000e620000000800 */
[----:B------:R-:W-:Y:S02]  /*14ce0*/  VIADD R249, R249, UR5 ;  /* 0x00000005f9f97c36 */ /* 0x000fe40008000000 */
[----:B------:R4:W-:Y:S01]  /*14cf0*/  LDGSTS.E [R248+0x4f900], desc[UR14][R8.64], !P5 ;  /* 0x4f90000008f87fae */ /* 0x0009e2000e92184e */
[----:B------:R-:W-:Y:S01]  /*14d00*/  ISETP.GE.U32.AND P5, PT, R0, 0x7fffff7b, PT ;  /* 0x7fffff7b0000780c */ /* 0x000fe20003fa6070 */
[----:B------:R-:W-:-:S02]  /*14d10*/  VIADD R68, R71, 0xfffffff6 ;  /* 0xfffffff647447836 */ /* 0x000fc40000000000 */
[----:B------:R4:W-:Y:S01]  /*14d20*/  STL.64 [R1+0x390], R8 ;  /* 0x0003900801007387 */ /* 0x0009e20000100a00 */
[C---:B---3--:R-:W-:Y:S01]  /*14d30*/  IMAD.WIDE R10, R2.reuse, 0x4, R4 ;  /* 0x00000004020a7825 */ /* 0x048fe200078e0204 */
[----:B------:R-:W3:Y:S03]  /*14d40*/  LDC R71, c[0x0][0x230] ;  /* 0x00008c00ff477b82 */ /* 0x000ee60000000800 */
[C---:B------:R-:W-:Y:S01]  /*14d50*/  IMAD R0, R2.reuse, 0x5, RZ ;  /* 0x0000000502007824 */ /* 0x040fe200078e02ff */
[----:B------:R-:W-:Y:S01]  /*14d60*/  LDGSTS.E [R249+0x40200], desc[UR14][R10.64], !P4 ;  /* 0x402000000af97fae */ /* 0x000fe2000e12184e */
[----:B----4-:R-:W-:-:S03]  /*14d70*/  IMAD.WIDE R8, R2, 0x4, R6 ;  /* 0x0000000402087825 */ /* 0x010fc600078e0206 */
[----:B------:R-:W-:Y:S04]  /*14d80*/  STL.64 [R1+0x290], R10 ;  /* 0x0002900a01007387 */ /* 0x000fe80000100a00 */
[----:B------:R4:W-:Y:S01]  /*14d90*/  LDGSTS.E [R249+0x40300], desc[UR14][R8.64], !P4 ;  /* 0x4030000008f97fae */ /* 0x0009e2000e12184e */
[----:B------:R-:W-:Y:S01]  /*14da0*/  ISETP.GE.U32.AND P4, PT, R68, 0x7fffff77, PT ;  /* 0x7fffff774400780c */ /* 0x000fe20003f86070 */
[----:B------:R-:W-:Y:S02]  /*14db0*/  IMAD.WIDE R58, R0, 0x4, R6 ;  /* 0x00000004003a7825 */ /* 0x000fe400078e0206 */
[----:B------:R4:W-:Y:S01]  /*14dc0*/  STL.64 [R1+0x288], R8 ;  /* 0x0002880801007387 */ /* 0x0009e20000100a00 */
[----:B------:R-:W-:Y:S02]  /*14dd0*/  IADD3 R68, R72, -0xe, RZ ;  /* 0xfffffff248447810 */ /* 0x000fe40007ffe0ff */
[----:B------:R-:W3:Y:S01]  /*14de0*/  LDC R72, c[0x0][0x230] ;  /* 0x00008c00ff487b82 */ /* 0x000ee20000000800 */
[----:B----4-:R-:W-:-:S04]  /*14df0*/  IMAD.WIDE R8, R0, 0x4, R4 ;  /* 0x0000000400087825 */ /* 0x010fc800078e0204 */
[----:B------:R-:W-:Y:S01]  /*14e00*/  IMAD R0, R2, 0x9, RZ ;  /* 0x0000000902007824 */ /* 0x000fe200078e02ff */
[----:B------:R4:W-:Y:S03]  /*14e10*/  LDGSTS.E [R249+0x40a00], desc[UR14][R8.64], !P5 ;  /* 0x40a0000008f97fae */ /* 0x0009e6000e92184e */
[----:B------:R-:W-:Y:S01]  /*14e20*/  IMAD.WIDE R10, R0, 0x4, R4 ;  /* 0x00000004000a7825 */ /* 0x000fe200078e0204 */
[----:B------:R-:W-:Y:S01]  /*14e30*/  LDGSTS.E [R249+0x40b00], desc[UR14][R58.64], !P5 ;  /* 0x40b000003af97fae */ /* 0x000fe2000e92184e */
[----:B------:R-:W-:-:S03]  /*14e40*/  ISETP.GE.U32.AND P5, PT, R68, 0x7fffff73, PT ;  /* 0x7fffff734400780c */ /* 0x000fc60003fa6070 */
[----:B------:R4:W-:Y:S01]  /*14e50*/  STL.64 [R1+0x250], R8 ;  /* 0x0002500801007387 */ /* 0x0009e20000100a00 */
[----:B--2---:R-:W-:Y:S02]  /*14e60*/  VIADD R68, R69, 0xffffffee ;  /* 0xffffffee45447836 */ /* 0x004fe40000000000 */
[----:B------:R-:W2:Y:S01]  /*14e70*/  LDC R69, c[0x0][0x230] ;  /* 0x00008c00ff457b82 */ /* 0x000ea20000000800 */
[----:B------:R3:W-:Y:S01]  /*14e80*/  LDGSTS.E [R249+0x41200], desc[UR14][R10.64], !P4 ;  /* 0x412000000af97fae */ /* 0x0007e2000e12184e */
[----:B----4-:R-:W-:-:S03]  /*14e90*/  IMAD.WIDE R8, R0, 0x4, R6 ;  /* 0x0000000400087825 */ /* 0x010fc600078e0206 */
[----:B------:R-:W-:Y:S01]  /*14ea0*/  STL.64 [R1+0x2bd8], R58 ;  /* 0x002bd83a01007387 */ /* 0x000fe20000100a00 */
[----:B------:R-:W-:-:S03]  /*14eb0*/  IMAD R0, R2, 0xd, RZ ;  /* 0x0000000d02007824 */ /* 0x000fc600078e02ff */
[----:B------:R4:W-:Y:S01]  /*14ec0*/  LDGSTS.E [R249+0x41300], desc[UR14][R8.64], !P4 ;  /* 0x4130000008f97fae */ /* 0x0009e2000e12184e */
[----:B------:R-:W-:-:S03]  /*14ed0*/  ISETP.GE.U32.AND P4, PT, R68, 0x7fffff6f, PT ;  /* 0x7fffff6f4400780c */ /* 0x000fc60003f86070 */
[----:B------:R3:W-:Y:S01]  /*14ee0*/  STL.64 [R1+0x210], R10 ;  /* 0x0002100a01007387 */ /* 0x0007e20000100a00 */
[----:B-1----:R-:W-:Y:S02]  /*14ef0*/  VIADD R68, R70, 0xffffffea ;  /* 0xffffffea46447836 */ /* 0x002fe40000000000 */
        /* <DEDUP_REMOVED lines=13> */
[----:B------:R-:W-:Y:S01]  /*14fd0*/  LDGSTS.E [R249+0x42200], desc[UR14][R10.64], !P4 ;  /* 0x422000000af97fae */ /* 0x000fe2000e12184e */
[----:B----4-:R-:W-:-:S03]  /*14fe0*/  IMAD.WIDE R8, R0, 0x4, R6 ;  /* 0x0000000400087825 */ /* 0x010fc600078e0206 */
[----:B------:R-:W-:Y:S01]  /*14ff0*/  STL.64 [R1+0x190], R10 ;  /* 0x0001900a01007387 */ /* 0x000fe20000100a00 */
[----:B------:R-:W-:-:S03]  /*15000*/  IMAD R0, R2, 0x15, RZ ;  /* 0x0000001502007824 */ /* 0x000fc600078e02ff */
[----:B------:R3:W-:Y:S01]  /*15010*/  LDGSTS.E [R249+0x42300], desc[UR14][R8.64], !P4 ;  /* 0x4230000008f97fae */ /* 0x0007e2000e12184e */
[----:B------:R-:W-:-:S03]  /*15020*/  ISETP.GE.U32.AND P4, PT, R68, 0x7fffff67, PT ;  /* 0x7fffff674400780c */ /* 0x000fc60003f86070 */
[----:B------:R3:W-:Y:S01]  /*15030*/  STL.64 [R1+0x188], R8 ;  /* 0x0001880801007387 */ /* 0x0007e20000100a00 */
[----:B------:R-:W-:-:S04]  /*15040*/  IMAD.WIDE R28, R0, 0x4, R6 ;  /* 0x00000004001c7825 */ /* 0x000fc800078e0206 */
[----:B------:R-:W-:Y:S02]  /*15050*/  VIADD R68, R72, 0xffffffe2 ;  /* 0xffffffe248447836 */ /* 0x000fe40000000000 */
[----:B------:R-:W4:Y:S01]  /*15060*/  LDC R72, c[0x0][0x230] ;  /* 0x00008c00ff487b82 */ /* 0x000f220000000800 */
[----:B---3--:R-:W-:-:S04]  /*15070*/  IMAD.WIDE R8, R0, 0x4, R4 ;  /* 0x0000000400087825 */ /* 0x008fc800078e0204 */
        /* <DEDUP_REMOVED lines=9> */
[----:B---3--:R-:W-:-:S04]  /*15110*/  IMAD.WIDE R8, R0, 0x4, R6 ;  /* 0x0000000400087825 */ /* 0x008fc800078e0206 */
[----:B------:R-:W-:Y:S01]  /*15120*/  IMAD R0, R2, 0x1d, RZ ;  /* 0x0000001d02007824 */ /* 0x000fe200078e02ff */
[----:B------:R3:W-:Y:S01]  /*15130*/  LDGSTS.E [R249+0x43300], desc[UR14][R8.64], !P4 ;  /* 0x4330000008f97fae */ /* 0x0007e2000e12184e */
[----:B------:R-:W-:Y:S02]  /*15140*/  ISETP.GE.U32.AND P4, PT, R68, 0x7fffff5f, PT ;  /* 0x7fffff5f4400780c */ /* 0x000fe40003f86070 */
[----:B------:R-:W-:Y:S01]  /*15150*/  IMAD.WIDE R56, R0, 0x4, R4 ;  /* 0x0000000400387825 */ /* 0x000fe200078e0204 */
[----:B-1----:R-:W-:-:S03]  /*15160*/  IADD3 R68, R70, -0x26, RZ ;  /* 0xffffffda46447810 */ /* 0x002fc60007ffe0ff */
        /* <DEDUP_REMOVED lines=12> */
[C---:B------:R-:W-:Y:S01]  /*15230*/  IMAD.WIDE R24, R0.reuse, 0x4, R4 ;  /* 0x0000000400187825 */ /* 0x040fe200078e0204 */
[----:B------:R-:W-:Y:S03]  /*15240*/  STL.64 [R1+0x2b48], R28 ;  /* 0x002b481c01007387 */ /* 0x000fe60000100a00 */
[----:B------:R-:W-:Y:S01]  /*15250*/  IMAD.WIDE R22, R0, 0x4, R6 ;  /* 0x0000000400167825 */ /* 0x000fe200078e0206 */
[----:B------:R1:W-:Y:S03]  /*15260*/  STL.64 [R1+0x110], R10 ;  /* 0x0001100a01007387 */ /* 0x0003e60000100a00 */
[----:B----4-:R-:W-:Y:S01]  /*15270*/  VIADD R68, R72, 0xffffffd2 ;  /* 0xffffffd248447836 */ /* 0x010fe20000000000 */
[----:B------:R-:W-:Y:S01]  /*15280*/  LDGSTS.E [R249+0x44a00], desc[UR14][R24.64], !P5 ;  /* 0x44a0000018f97fae */ /* 0x000fe2000e92184e */
[----:B------:R-:W-:-:S03]  /*15290*/  IMAD R0, R2, 0x29, RZ ;  /* 0x0000002902007824 */ /* 0x000fc600078e02ff */
[----:B------:R3:W-:Y:S04]  /*152a0*/  STL.64 [R1+0x108], R8 ;  /* 0x0001080801007387 */ /* 0x0007e80000100a00 */
[----:B------:R-:W-:Y:S01]  /*152b0*/  LDGSTS.E [R249+0x44b00], desc[UR14][R22.64], !P5 ;  /* 0x44b0000016f97fae */ /* 0x000fe2000e92184e */
[----:B------:R-:W-:Y:S01]  /*152c0*/  ISETP.GE.U32.AND P5, PT, R68, 0x7fffff53, PT ;  /* 0x7fffff534400780c */ /* 0x000fe20003fa6070 */
[----:B-1----:R-:W-:-:S04]  /*152d0*/  IMAD.WIDE R10, R0, 0x4, R6 ;  /* 0x00000004000a7825 */ /* 0x002fc800078e0206 */
[----:B---3--:R-:W-:Y:S01]  /*152e0*/  IMAD.WIDE R8, R0, 0x4, R4 ;  /* 0x0000000400087825 */ /* 0x008fe200078e0204 */
[----:B--2---:R-:W-:-:S03]  /*152f0*/  IADD3 R0, R69, -0x32, RZ ;  /* 0xffffffce45007810 */ /* 0x004fc60007ffe0ff */
[----:B------:R-:W-:Y:S01]  /*15300*/  IMAD R70, R2, 0x2d, RZ ;  /* 0x0000002d02467824 */ /* 0x000fe200078e02ff */
[----:B------:R-:W-:Y:S04]  /*15310*/  LDGSTS.E [R249+0x45200], desc[UR14][R8.64], !P4 ;  /* 0x4520000008f97fae */ /* 0x000fe8000e12184e */
[----:B------:R1:W-:Y:S01]  /*15320*/  LDGSTS.E [R249+0x45300], desc[UR14][R10.64], !P4 ;  /* 0x453000000af97fae */ /* 0x0003e2000e12184e */
        /* <DEDUP_REMOVED lines=88> */
[----:B------:R-:W-:Y:S02]  /*158b0*/  VIADD R0, R120, 0xffffff9a ;  /* 0xffffff9a78007836 */ /* 0x000fe40000000000 */
[----:B------:R-:W-:Y:S01]  /*158c0*/  IMAD R122, R2, 0x61, RZ ;  /* 0x00000061027a7824 */ /* 0x000fe200078e02ff */
[----:B------:R-:W-:Y:S03]  /*158d0*/  STL.64 [R1+0x2b18], R56 ;  /* 0x002b183801007387 */ /* 0x000fe60000100a00 */
[----:B------:R-:W-:Y:S01]  /*158e0*/  IMAD.WIDE R120, R122, 0x4, R4 ;  /* 0x000000047a787825 */ /* 0x000fe200078e0204 */
[----:B------:R-:W-:Y:S01]  /*158f0*/  LDGSTS.E [R249+0x4bb00], desc[UR14][R118.64], !P5 ;  /* 0x4bb0000076f97fae */ /* 0x000fe2000e92184e */
[----:B------:R-:W-:-:S02]  /*15900*/  ISETP.GE.U32.AND P5, PT, R0, 0x7fffff1b, PT ;  /* 0x7fffff1b0000780c */ /* 0x000fc40003fa6070 */
[----:B------:R-:W-:Y:S01]  /*15910*/  IMAD.WIDE R122, R122, 0x4, R6 ;  /* 0x000000047a7a7825 */ /* 0x000fe200078e0206 */
[----:B------:R-:W-:Y:S03]  /*15920*/  STL.64 [R1+0x2b20], R54 ;  /* 0x002b203601007387 */ /* 0x000fe60000100a00 */
[----:B------:R-:W-:Y:S01]  /*15930*/  VIADD R0, R124, 0xffffff96 ;  /* 0xffffff967c007836 */ /* 0x000fe20000000000 */
[----:B------:R-:W-:Y:S01]  /*15940*/  STL.64 [R1+0x2b28], R40 ;  /* 0x002b282801007387 */ /* 0x000fe20000100a00 */
[----:B------:R-:W-:-:S03]  /*15950*/  IMAD R126, R2, 0x65, RZ ;  /* 0x00000065027e7824 */ /* 0x000fc600078e02ff */
[----:B------:R-:W-:Y:S04]  /*15960*/  STL.64 [R1+0x2b30], R38 ;  /* 0x002b302601007387 */ /* 0x000fe80000100a00 */
[----:B------:R-:W-:Y:S04]  /*15970*/  STL.64 [R1+0x2b38], R24 ;  /* 0x002b381801007387 */ /* 0x000fe80000100a00 */
[----:B------:R-:W-:Y:S01]  /*15980*/  STL.64 [R1+0x2b40], R22 ;  /* 0x002b401601007387 */ /* 0x000fe20000100a00 */
[----:B------:R-:W-:-:S03]  /*15990*/  IMAD.WIDE R124, R126, 0x4, R4 ;  /* 0x000000047e7c7825 */ /* 0x000fc600078e0204 */
[----:B------:R-:W-:Y:S04]  /*159a0*/  STL.64 [R1+0x2b50], R8 ;  /* 0x002b500801007387 */ /* 0x000fe80000100a00 */
[----:B------:R-:W-:Y:S01]  /*159b0*/  LDGSTS.E [R249+0x4c200], desc[UR14][R120.64], !P4 ;  /* 0x4c20000078f97fae */ /* 0x000fe2000e12184e */
[----:B------:R-:W-:-:S03]  /*159c0*/  IMAD.WIDE R126, R126, 0x4, R6 ;  /* 0x000000047e7e7825 */ /* 0x000fc600078e0206 */
[----:B------:R1:W-:Y:S04]  /*159d0*/  STL.64 [R1+0x2b58], R10 ;  /* 0x002b580a01007387 */ /* 0x0003e80000100a00 */
        /* <DEDUP_REMOVED lines=23> */
[----:B------:R-:W-:Y:S01]  /*15b50*/  STL.64 [R1+0x2bc0], R92 ;  /* 0x002bc05c01007387 */ /* 0x000fe20000100a00 */
[----:B-1----:R-:W-:-:S03]  /*15b60*/  IMAD.WIDE R10, R0, 0x4, R4 ;  /* 0x00000004000a7825 */ /* 0x002fc600078e0204 */
[----:B------:R-:W-:Y:S04]  /*15b70*/  STL.64 [R1+0x2bc8], R94 ;  /* 0x002bc85e01007387 */ /* 0x000fe80000100a00 */
[----:B------:R-:W-:Y:S01]  /*15b80*/  LDGSTS.E [R249+0x4d200], desc[UR14][R14.64], !P4 ;  /* 0x4d2000000ef97fae */ /* 0x000fe2000e12184e */
[----:B------:R-:W-:-:S03]  /*15b90*/  IMAD.WIDE R8, R0, 0x4, R6 ;  /* 0x0000000400087825 */ /* 0x000fc600078e0206 */
[----:B------:R-:W-:Y:S04]  /*15ba0*/  STL.64 [R1+0x2bd0], R96 ;  /* 0x002bd06001007387 */ /* 0x000fe80000100a00 */
[----:B------:R-:W-:Y:S01]  /*15bb0*/  LDGSTS.E [R249+0x4d300], desc[UR14][R12.64], !P4 ;  /* 0x4d3000000cf97fae */ /* 0x000fe2000e12184e */
[----:B------:R-:W-:-:S03]  /*15bc0*/  ISETP.GE.U32.AND P4, PT, R128, 0x7fffff0f, PT ;  /* 0x7fffff0f8000780c */ /* 0x000fc60003f86070 */
[----:B------:R-:W-:Y:S01]  /*15bd0*/  STL.64 [R1+0x2be0], R98 ;  /* 0x002be06201007387 */ /* 0x000fe20000100a00 */
[----:B------:R-:W-:Y:S02]  /*15be0*/  VIADD R128, R130, 0xffffff8a ;  /* 0xffffff8a82807836 */ /* 0x000fe40000000000 */
[----:B------:R-:W-:Y:S01]  /*15bf0*/  IMAD R0, R2, 0x71, RZ ;  /* 0x0000007102007824 */ /* 0x000fe200078e02ff */
[----:B------:R-:W-:Y:S01]  /*15c00*/  STL.64 [R1+0x2be8], R100 ;  /* 0x002be86401007387 */ /* 0x000fe20000100a00 */
[----:B------:R-:W1:Y:S03]  /*15c10*/  LDC R130, c[0x0][0x230] ;  /* 0x00008c00ff827b82 */ /* 0x000e660000000800 */
[----:B------:R-:W-:Y:S04]  /*15c20*/  STL.64 [R1+0x2bf0], R102 ;  /* 0x002bf06601007387 */ /* 0x000fe80000100a00 */
[----:B------:R-:W-:Y:S04]  /*15c30*/  STL.64 [R1+0x2bf8], R104 ;  /* 0x002bf86801007387 */ /* 0x000fe80000100a00 */
[----:B------:R-:W-:Y:S04]  /*15c40*/  STL.64 [R1+0x2c00], R106 ;  /* 0x002c006a01007387 */ /* 0x000fe80000100a00 */
[----:B------:R-:W-:Y:S04]  /*15c50*/  STL.64 [R1+0x2c0], R14 ;  /* 0x0002c00e01007387 */ /* 0x000fe80000100a00 */
[----:B------:R-:W-:Y:S04]  /*15c60*/  STL.64 [R1+0x2c8], R12 ;  /* 0x0002c80c01007387 */ /* 0x000fe80000100a00 */
[----:B------:R3:W-:Y:S04]  /*15c70*/  LDGSTS.E [R249+0x4da00], desc[UR14][R10.64], !P5 ;  /* 0x4da000000af97fae */ /* 0x0007e8000e92184e */
        /* <DEDUP_REMOVED lines=32> */
[----:B------:R-:W-:Y:S01]  /*15e80*/  ISETP.GE.U32.AND P4, PT, R128, 0x7fffff7e, PT ;  /* 0x7fffff7e8000780c */ /* 0x000fe20003f86070 */
[----:B-1----:R-:W-:Y:S02]  /*15e90*/  VIADD R128, R130, 0xfffffff9 ;  /* 0xfffffff982807836 */ /* 0x002fe40000000000 */
[----:B------:R4:W-:Y:S01]  /*15ea0*/  STL.64 [R1+0x3b0], R8 ;  /* 0x0003b00801007387 */ /* 0x0009e20000100a00 */
[----:B------:R-:W-:Y:S01]  /*15eb0*/  LOP3.LUT R250, R3, 0x40, RZ, 0x3c, !PT ;  /* 0x0000004003fa7812 */ /* 0x000fe200078e3cff */
[----:B------:R-:W1:Y:S01]  /*15ec0*/  LDC R130, c[0x0][0x230] ;  /* 0x00008c00ff827b82 */ /* 0x000e620000000800 */
[----:B---3--:R-:W-:-:S05]  /*15ed0*/  IMAD.WIDE R10, R0, 0x4, R4 ;  /* 0x00000004000a7825 */ /* 0x008fca00078e0204 */
[----:B------:R-:W-:Y:S01]  /*15ee0*/  LDGSTS.E [R249+0x4fa00], desc[UR14][R10.64], !P5 ;  /* 0x4fa000000af97fae */ /* 0x000fe2000e92184e */
[----:B----4-:R-:W-:Y:S01]  /*15ef0*/  IMAD.WIDE R8, R0, 0x4, R6 ;  /* 0x0000000400087825 */ /* 0x010fe200078e0206 */
[----:B------:R-:W-:-:S03]  /*15f00*/  SHF.L.U32 R0, R2, 0x1, RZ ;  /* 0x0000000102007819 */ /* 0x000fc600000006ff */
[----:B------:R-:W-:Y:S01]  /*15f10*/  VIADD R250, R250, UR5 ;  /* 0x00000005fafa7c36 */ /* 0x000fe20008000000 */
[----:B------:R3:W-:Y:S01]  /*15f20*/  LDGSTS.E [R249+0x4fb00], desc[UR14][R8.64], !P5 ;  /* 0x4fb0000008f97fae */ /* 0x0007e2000e92184e */
[----:B------:R-:W-:Y:S01]  /*15f30*/  ISETP.GE.U32.AND P5, PT, R128, 0x7fffff7a, PT ;  /* 0x7fffff7a8000780c */ /* 0x000fe20003fa6070 */
[C---:B------:R-:W-:Y:S01]  /*15f40*/  IMAD.WIDE R104, R0.reuse, 0x4, R4 ;  /* 0x0000000400687825 */ /* 0x040fe200078e0204 */
[----:B------:R-:W-:Y:S02]  /*15f50*/  IADD3 R128, R131, -0xb, RZ ;  /* 0xfffffff583807810 */ /* 0x000fe40007ffe0ff */
[----:B------:R-:W4:Y:S01]  /*15f60*/  LDC R131, c[0x0][0x230] ;  /* 0x00008c00ff837b82 */ /* 0x000f220000000800 */
[----:B------:R-:W-:Y:S01]  /*15f70*/  IMAD.WIDE R102, R0, 0x4, R6 ;  /* 0x0000000400667825 */ /* 0x000fe200078e0206 */
[----:B------:R-:W-:Y:S03]  /*15f80*/  LDGSTS.E [R250+0x40400], desc[UR14][R104.64], !P4 ;  /* 0x4040000068fa7fae */ /* 0x000fe6000e12184e */
[----:B------:R-:W-:Y:S01]  /*15f90*/  IMAD R0, R2, 0x6, RZ ;  /* 0x0000000602007824 */ /* 0x000fe200078e02ff */
[----:B------:R-:W-:Y:S01]  /*15fa0*/  LDGSTS.E [R250+0x40500], desc[UR14][R102.64], !P4 ;  /* 0x4050000066fa7fae */ /* 0x000fe2000e12184e */
[----:B------:R-:W-:-:S02]  /*15fb0*/  ISETP.GE.U32.AND P4, PT, R128, 0x7fffff76, PT ;  /* 0x7fffff768000780c */ /* 0x000fc40003f86070 */
[----:B------:R-:W-:-:S04]  /*15fc0*/  IMAD.WIDE R74, R0, 0x4, R4 ;  /* 0x00000004004a7825 */ /* 0x000fc800078e0204 */
[----:B------:R-:W-:Y:S01]  /*15fd0*/  IMAD.WIDE R72, R0, 0x4, R6 ;  /* 0x0000000400487825 */ /* 0x000fe200078e0206 */
[----:B------:R-:W-:Y:S03]  /*15fe0*/  LDGSTS.E [R250+0x40c00], desc[UR14][R74.64], !P5 ;  /* 0x40c000004afa7fae */ /* 0x000fe6000e92184e */
[----:B------:R-:W-:Y:S01]  /*15ff0*/  VIADD R128, R132, 0xfffffff1 ;  /* 0xfffffff184807836 */ /* 0x000fe20000000000 */
[----:B------:R-:W-:Y:S01]  /*16000*/  LDGSTS.E [R250+0x40d00], desc[UR14][R72.64], !P5 ;  /* 0x40d0000048fa7fae */ /* 0x000fe2000e92184e */
[----:B------:R-:W-:Y:S01]  /*16010*/  IMAD R0, R2, 0xa, RZ ;  /* 0x0000000a02007824 */ /* 0x000fe200078e02ff */
[----:B------:R-:W3:Y:S02]  /*16020*/  LDC R132, c[0x0][0x230] ;  /* 0x00008c00ff847b82 */ /* 0x000ee40000000800 */
[----:B------:R-:W-:Y:S01]  /*16030*/  ISETP.GE.U32.AND P5, PT, R128, 0x7fffff72, PT ;  /* 0x7fffff728000780c */ /* 0x000fe20003fa6070 */
[----:B------:R-:W-:-:S04]  /*16040*/  IMAD.WIDE R90, R0, 0x4, R4 ;  /* 0x00000004005a7825 */ /* 0x000fc800078e0204 */
[----:B------:R-:W-:Y:S01]  /*16050*/  IMAD.WIDE R88, R0, 0x4, R6 ;  /* 0x0000000400587825 */ /* 0x000fe200078e0206 */
[----:B------:R-:W-:Y:S03]  /*16060*/  LDGSTS.E [R250+0x41400], desc[UR14][R90.64], !P4 ;  /* 0x414000005afa7fae */ /* 0x000fe6000e12184e */
[----:B--2---:R-:W-:Y:S01]  /*16070*/  VIADD R128, R129, 0xffffffed ;  /* 0xffffffed81807836 */ /* 0x004fe20000000000 */
[----:B------:R-:W-:Y:S01]  /*16080*/  LDGSTS.E [R250+0x41500], desc[UR14][R88.64], !P4 ;  /* 0x4150000058fa7fae */ /* 0x000fe2000e12184e */
[----:B------:R-:W-:Y:S01]  /*16090*/  IMAD R0, R2, 0xe, RZ ;  /* 0x0000000e02007824 */ /* 0x000fe200078e02ff */
[----:B------:R-:W2:Y:S02]  /*160a0*/  LDC R129, c[0x0][0x230] ;  /* 0x00008c00ff817b82 */ /* 0x000ea40000000800 */
[----:B------:R-:W-:Y:S01]  /*160b0*/  ISETP.GE.U32.AND P4, PT, R128, 0x7fffff6e, PT ;  /* 0x7fffff6e8000780c */ /* 0x000fe20003f86070 */
[----:B------:R-:W-:Y:S01]  /*160c0*/  IMAD.WIDE R54, R0, 0x4, R4 ;  /* 0x0000000400367825 */ /* 0x000fe200078e0204 */
[----:B-1----:R-:W-:-:S03]  /*160d0*/  IADD3 R128, R130, -0x17, RZ ;  /* 0xffffffe982807810 */ /* 0x002fc60007ffe0ff */
[----:B------:R-:W-:Y:S01]  /*160e0*/  IMAD.WIDE R80, R0, 0x4, R6 ;  /* 0x0000000400507825 */ /* 0x000fe200078e0206 */
[----:B------:R-:W-:Y:S01]  /*160f0*/  LDGSTS.E [R250+0x41c00], desc[UR14][R54.64], !P5 ;  /* 0x41c0000036fa7fae */ /* 0x000fe2000e92184e */
[----:B------:R-:W1:Y:S02]  /*16100*/  LDC R130, c[0x0][0x230] ;  /* 0x00008c00ff827b82 */ /* 0x000e640000000800 */
[----:B------:R-:W-:Y:S01]  /*16110*/  IMAD R0, R2, 0x12, RZ ;  /* 0x0000001202007824 */ /* 0x000fe200078e02ff */
[----:B------:R-:W-:Y:S01]  /*16120*/  LDGSTS.E [R250+0x41d00], desc[UR14][R80.64], !P5 ;  /* 0x41d0000050fa7fae */ /* 0x000fe2000e92184e */
[----:B------:R-:W-:Y:S02]  /*16130*/  ISETP.GE.U32.AND P5, PT, R128, 0x7fffff6a, PT ;  /* 0x7fffff6a8000780c */ /* 0x000fe40003fa6070 */
[----:B------:R-:W-:-:S04]  /*16140*/  IMAD.WIDE R70, R0, 0x4, R4 ;  /* 0x0000000400467825 */ /* 0x000fc800078e0204 */
[----:B------:R-:W-:Y:S01]  /*16150*/  IMAD.WIDE R44, R0, 0x4, R6 ;  /* 0x00000004002c7825 */ /* 0x000fe200078e0206 */
[----:B------:R-:W-:Y:S03]  /*16160*/  LDGSTS.E [R250+0x42400], desc[UR14][R70.64], !P4 ;  /* 0x4240000046fa7fae */ /* 0x000fe6000e12184e */
[----:B----4-:R-:W-:Y:S01]  /*16170*/  VIADD R128, R131, 0xffffffe5 ;  /* 0xffffffe583807836 */ /* 0x010fe20000000000 */
[----:B------:R-:W-:Y:S01]  /*16180*/  LDGSTS.E [R250+0x42500], desc[UR14][R44.64], !P4 ;  /* 0x425000002cfa7fae */ /* 0x000fe2000e12184e */
[----:B------:R-:W-:Y:S01]  /*16190*/  IMAD R0, R2, 0x16, RZ ;  /* 0x0000001602007824 */ /* 0x000fe200078e02ff */
[----:B------:R-:W4:Y:S02]  /*161a0*/  LDC R131, c[0x0][0x230] ;  /* 0x00008c00ff837b82 */ /* 0x000f240000000800 */
[----:B------:R-:W-:Y:S01]  /*161b0*/  ISETP.GE.U32.AND P4, PT, R128, 0x7fffff66, PT ;  /* 0x7fffff668000780c */ /* 0x000fe20003f86070 */
[----:B------:R-:W-:-:S04]  /*161c0*/  IMAD.WIDE R26, R0, 0x4, R4 ;  /* 0x00000004001a7825 */ /* 0x000fc800078e0204 */
[----:B------:R-:W-:Y:S01]  /*161d0*/  IMAD.WIDE R22, R0, 0x4, R6 ;  /* 0x0000000400167825 */ /* 0x000fe200078e0206 */
[----:B------:R-:W-:Y:S03]  /*161e0*/  LDGSTS.E [R250+0x42c00], desc[UR14][R26.64], !P5 ;  /* 0x42c000001afa7fae */ /* 0x000fe6000e92184e */
[----:B---3--:R-:W-:Y:S01]  /*161f0*/  VIADD R128, R132, 0xffffffe1 ;  /* 0xffffffe184807836 */ /* 0x008fe20000000000 */
[----:B------:R-:W-:Y:S01]  /*16200*/  LDGSTS.E [R250+0x42d00], desc[UR14][R22.64], !P5 ;  /* 0x42d0000016fa7fae */ /* 0x000fe2000e92184e */
[----:B------:R-:W-:Y:S01]  /*16210*/  IMAD R0, R2, 0x1a, RZ ;  /* 0x0000001a02007824 */ /* 0x000fe200078e02ff */
[----:B------:R-:W3:Y:S02]  /*16220*/  LDC R132, c[0x0][0x230] ;  /* 0x00008c00ff847b82 */ /* 0x000ee40000000800 */
[----:B------:R-:W-:Y:S01]  /*16230*/  ISETP.GE.U32.AND P5, PT, R128, 0x7fffff62, PT ;  /* 0x7fffff628000780c */ /* 0x000fe20003fa6070 */
[----:B------:R-:W-:Y:S01]  /*16240*/  IMAD.WIDE R56, R0, 0x4, R4 ;  /* 0x0000000400387825 */ /* 0x000fe200078e0204 */
[----:B--2---:R-:W-:-:S03]  /*16250*/  IADD3 R128, R129, -0x23, RZ ;  /* 0xffffffdd81807810 */ /* 0x004fc60007ffe0ff */
        /* <DEDUP_REMOVED lines=8> */
[----:B-1----:R-:W-:Y:S01]  /*162e0*/  VIADD R128, R130, 0xffffffd9 ;  /* 0xffffffd982807836 */ /* 0x002fe20000000000 */
[----:B------:R-:W-:Y:S01]  /*162f0*/  LDGSTS.E [R250+0x43d00], desc[UR14][R50.64], !P5 ;  /* 0x43d0000032fa7fae */ /* 0x000fe2000e92184e */
[----:B------:R-:W-:-:S03]  /*16300*/  IMAD R0, R2, 0x22, RZ ;  /* 0x0000002202007824 */ /* 0x000fc600078e02ff */
[----:B------:R-:W-:Y:S01]  /*16310*/  ISETP.GE.U32.AND P5, PT, R128, 0x7fffff5a, PT ;  /* 0x7fffff5a8000780c */ /* 0x000fe20003fa6070 */
[----:B------:R-:W-:-:S04]  /*16320*/  IMAD.WIDE R36, R0, 0x4, R4 ;  /* 0x0000000400247825 */ /* 0x000fc800078e0204 */
[----:B------:R-:W-:Y:S01]  /*16330*/  IMAD.WIDE R34, R0, 0x4, R6 ;  /* 0x0000000400227825 */ /* 0x000fe200078e0206 */
[----:B------:R-:W-:Y:S03]  /*16340*/  LDGSTS.E [R250+0x44400], desc[UR14][R36.64], !P4 ;  /* 0x4440000024fa7fae */ /* 0x000fe6000e12184e */
[----:B----4-:R-:W-:Y:S01]  /*16350*/  VIADD R128, R131, 0xffffffd5 ;  /* 0xffffffd583807836 */ /* 0x010fe20000000000 */
[----:B------:R-:W-:Y:S01]  /*16360*/  LDGSTS.E [R250+0x44500], desc[UR14][R34.64], !P4 ;  /* 0x4450000022fa7fae */ /* 0x000fe2000e12184e */
[----:B------:R-:W-:-:S03]  /*16370*/  IMAD R0, R2, 0x26, RZ ;  /* 0x0000002602007824 */ /* 0x000fc600078e02ff */
[----:B------:R-:W-:Y:S01]  /*16380*/  ISETP.GE.U32.AND P4, PT, R128, 0x7fffff56, PT ;  /* 0x7fffff568000780c */ /* 0x000fe20003f86070 */
[----:B------:R-:W-:-:S04]  /*16390*/  IMAD.WIDE R20, R0, 0x4, R4 ;  /* 0x0000000400147825 */ /* 0x000fc800078e0204 */
[----:B------:R-:W-:Y:S01]  /*163a0*/  IMAD.WIDE R18, R0, 0x4, R6 ;  /* 0x0000000400127825 */ /* 0x000fe200078e0206 */
[----:B---3--:R-:W-:Y:S01]  /*163b0*/  IADD3 R0, R132, -0x2f, RZ ;  /* 0xffffffd184007810 */ /* 0x008fe20007ffe0ff */
[----:B------:R-:W-:Y:S02]  /*163c0*/  LDGSTS.E [R250+0x44c00], desc[UR14][R20.64], !P5 ;  /* 0x44c0000014fa7fae */ /* 0x000fe4000e92184e */
        /* <DEDUP_REMOVED lines=104> */
[----:B------:R-:W-:Y:S01]  /*16a50*/  IMAD R0, R2, 0x66, RZ ;  /* 0x0000006602007824 */ /* 0x000fe200078e02ff */
[----:B------:R-:W-:Y:S01]  /*16a60*/  LDGSTS.E [R250+0x4c500], desc[UR14][R184.64], !P4 ;  /* 0x4c500000b8fa7fae */ /* 0x000fe2000e12184e */
[----:B------:R-:W-:Y:S02]  /*16a70*/  ISETP.GE.U32.AND P4, PT, R186, 0x7fffff16, PT ;  /* 0x7fffff16ba00780c */ /* 0x000fe40003f86070 */
[C---:B------:R-:W-:Y:S01]  /*16a80*/  IMAD.WIDE R186, R0.reuse, 0x4, R4 ;  /* 0x0000000400ba7825 */ /* 0x040fe200078e0204 */
[----:B------:R-:W-:Y:S04]  /*16a90*/  STL.64 [R1+0x388], R10 ;  /* 0x0003880a01007387 */ /* 0x000fe80000100a00 */
[----:B------:R1:W-:Y:S04]  /*16aa0*/  STL.64 [R1+0x380], R8 ;  /* 0x0003800801007387 */ /* 0x0003e80000100a00 */
[----:B------:R-:W-:Y:S01]  /*16ab0*/  LDGSTS.E [R250+0x4cc00], desc[UR14][R186.64], !P5 ;  /* 0x4cc00000bafa7fae */ /* 0x000fe2000e92184e */
[----:B-1----:R-:W-:-:S03]  /*16ac0*/  IMAD.WIDE R8, R0, 0x4, R6 ;  /* 0x0000000400087825 */ /* 0x002fc600078e0206 */
[----:B------:R-:W-:Y:S01]  /*16ad0*/  STL.64 [R1+0x2a20], R248 ;  /* 0x002a20f801007387 */ /* 0x000fe20000100a00 */
[----:B------:R-:W-:-:S03]  /*16ae0*/  IMAD R0, R2, 0x6a, RZ ;  /* 0x0000006a02007824 */ /* 0x000fc600078e02ff */
[----:B------:R1:W-:Y:S01]  /*16af0*/  LDGSTS.E [R250+0x4cd00], desc[UR14][R8.64], !P5 ;  /* 0x4cd0000008fa7fae */ /* 0x0003e2000e92184e */
[----:B------:R-:W-:Y:S01]  /*16b00*/  ISETP.GE.U32.AND P5, PT, R188, 0x7fffff12, PT ;  /* 0x7fffff12bc00780c */ /* 0x000fe20003fa6070 */
[C---:B------:R-:W-:Y:S02]  /*16b10*/  IMAD.WIDE R10, R0.reuse, 0x4, R4 ;  /* 0x00000004000a7825 */ /* 0x040fe400078e0204 */
[----:B------:R1:W-:Y:S02]  /*16b20*/  STL.64 [R1+0x298], R8 ;  /* 0x0002980801007387 */ /* 0x0003e40000100a00 */
[----:B------:R-:W-:Y:S02]  /*16b30*/  VIADD R188, R189, 0xffffff8d ;  /* 0xffffff8dbdbc7836 */ /* 0x000fe40000000000 */
[----:B------:R2:W-:Y:S01]  /*16b40*/  LDGSTS.E [R250+0x4d400], desc[UR14][R10.64], !P4 ;  /* 0x4d4000000afa7fae */ /* 0x0005e2000e12184e */
[----:B------:R-:W3:Y:S01]  /*16b50*/  LDC R189, c[0x0][0x230] ;  /* 0x00008c00ffbd7b82 */ /* 0x000ee20000000800 */
[----:B-1----:R-:W-:-:S02]  /*16b60*/  IMAD.WIDE R8, R0, 0x4, R6 ;  /* 0x0000000400087825 */ /* 0x002fc400078e0206 */
[----:B------:R2:W-:Y:S02]  /*16b70*/  STL.64 [R1+0x2d0], R10 ;  /* 0x0002d00a01007387 */ /* 0x0005e40000100a00 */
[----:B------:R-:W-:Y:S02]  /*16b80*/  IMAD R0, R2, 0x6e, RZ ;  /* 0x0000006e02007824 */ /* 0x000fe400078e02ff */
[----:B------:R1:W-:Y:S01]  /*16b90*/  LDGSTS.E [R250+0x4d500], desc[UR14][R8.64], !P4 ;  /* 0x4d50000008fa7fae */ /* 0x0003e2000e12184e */
[----:B------:R-:W-:-:S03]  /*16ba0*/  ISETP.GE.U32.AND P4, PT, R188, 0x7fffff0e, PT ;  /* 0x7fffff0ebc00780c */ /* 0x000fc60003f86070 */
[----:B------:R1:W-:Y:S01]  /*16bb0*/  STL.64 [R1+0x2d8], R8 ;  /* 0x0002d80801007387 */ /* 0x0003e20000100a00 */
[----:B------:R-:W-:Y:S02]  /*16bc0*/  IADD3 R188, R190, -0x77, RZ ;  /* 0xffffff89bebc7810 */ /* 0x000fe40007ffe0ff */
[----:B------:R-:W4:Y:S01]  /*16bd0*/  LDC R190, c[0x0][0x230] ;  /* 0x00008c00ffbe7b82 */ /* 0x000f220000000800 */
[----:B--2---:R-:W-:-:S05]  /*16be0*/  IMAD.WIDE R10, R0, 0x4, R4 ;  /* 0x00000004000a7825 */ /* 0x004fca00078e0204 */
[----:B------:R2:W-:Y:S01]  /*16bf0*/  LDGSTS.E [R250+0x4dc00], desc[UR14][R10.64], !P5 ;  /* 0x4dc000000afa7fae */ /* 0x0005e2000e92184e */
[----:B-1----:R-:W-:-:S03]  /*16c00*/  IMAD.WIDE R8, R0, 0x4, R6 ;  /* 0x0000000400087825 */ /* 0x002fc600078e0206 */
[----:B------:R2:W-:Y:S01]  /*16c10*/  STL.64 [R1+0x310], R10 ;  /* 0x0003100a01007387 */ /* 0x0005e20000100a00 */
[----:B------:R-:W-:-:S03]  /*16c20*/  IMAD R0, R2, 0x72, RZ ;  /* 0x0000007202007824 */ /* 0x000fc600078e02ff */
[----:B------:R1:W-:Y:S01]  /*16c30*/  LDGSTS.E [R250+0x4dd00], desc[UR14][R8.64], !P5 ;  /* 0x4dd0000008fa7fae */ /* 0x0003e2000e92184e */
[----:B------:R-:W-:Y:S01]  /*16c40*/  ISETP.GE.U32.AND P5, PT, R188, 0x7fffff0a, PT ;  /* 0x7fffff0abc00780c */ /* 0x000fe20003fa6070 */
[----:B------:R-:W-:Y:S02]  /*16c50*/  VIADD R188, R191, 0xffffff85 ;  /* 0xffffff85bfbc7836 */ /* 0x000fe40000000000 */
[----:B------:R1:W-:Y:S01]  /*16c60*/  STL.64 [R1+0x318], R8 ;  /* 0x0003180801007387 */ /* 0x0003e20000100a00 */
        /* <DEDUP_REMOVED lines=17> */
[----:B------:R-:W-:-:S03]  /*16d80*/  ISETP.GE.U32.AND P5, PT, R188, 0x7fffff02, PT ;  /* 0x7fffff02bc00780c */ /* 0x000fc60003fa6070 */
[----:B------:R1:W-:Y:S01]  /*16d90*/  STL.64 [R1+0x3d0], R8 ;  /* 0x0003d00801007387 */ /* 0x0003e20000100a00 */
[----:B---3--:R-:W-:Y:S01]  /*16da0*/  IADD3 R188, R189, -0x4, RZ ;  /* 0xfffffffcbdbc7810 */ /* 0x008fe20007ffe0ff */
[----:B--2---:R-:W-:-:S05]  /*16db0*/  IMAD.WIDE R10, R0, 0x4, R4 ;  /* 0x00000004000a7825 */ /* 0x004fca00078e0204 */
[----:B------:R2:W-:Y:S01]  /*16dc0*/  LDGSTS.E [R250+0x4f400], desc[UR14][R10.64], !P4 ;  /* 0x4f4000000afa7fae */ /* 0x0005e2000e12184e */
[----:B-1----:R-:W-:-:S03]  /*16dd0*/  IMAD.WIDE R8, R0, 0x4, R6 ;  /* 0x0000000400087825 */ /* 0x002fc600078e0206 */
[----:B------:R2:W-:Y:S01]  /*16de0*/  STL.64 [R1+0x3a8], R10 ;  /* 0x0003a80a01007387 */ /* 0x0005e20000100a00 */
[----:B------:R-:W-:-:S03]  /*16df0*/  IMAD R0, R2, 0x7e, RZ ;  /* 0x0000007e02007824 */ /* 0x000fc600078e02ff */
[----:B------:R1:W-:Y:S01]  /*16e00*/  LDGSTS.E [R250+0x4f500], desc[UR14][R8.64], !P4 ;  /* 0x4f50000008fa7fae */ /* 0x0003e2000e12184e */
[----:B------:R-:W-:Y:S01]  /*16e10*/  ISETP.GE.U32.AND P4, PT, R188, 0x7fffff7d, PT ;  /* 0x7fffff7dbc00780c */ /* 0x000fe20003f86070 */
[----:B----4-:R-:W-:Y:S02]  /*16e20*/  VIADD R189, R190, 0xfffffff8 ;  /* 0xfffffff8bebd7836 */ /* 0x010fe40000000000 */
[----:B------:R1:W-:Y:S01]  /*16e30*/  STL.64 [R1+0x3a0], R8 ;  /* 0x0003a00801007387 */ /* 0x0003e20000100a00 */
[----:B--2---:R-:W-:Y:S01]  /*16e40*/  IMAD.WIDE R10, R0, 0x4, R4 ;  /* 0x00000004000a7825 */ /* 0x004fe200078e0204 */
[----:B------:R-:W2:Y:S03]  /*16e50*/  LDC R190, c[0x0][0x230] ;  /* 0x00008c00ffbe7b82 */ /* 0x000ea60000000800 */
[----:B------:R-:W-:Y:S01]  /*16e60*/  IMAD R188, R2, 0x3, RZ ;  /* 0x0000000302bc7824 */ /* 0x000fe200078e02ff */
[----:B------:R3:W-:Y:S01]  /*16e70*/  LDGSTS.E [R250+0x4fc00], desc[UR14][R10.64], !P5 ;  /* 0x4fc000000afa7fae */ /* 0x0007e2000e92184e */
[----:B-1----:R-:W-:Y:S01]  /*16e80*/  IMAD.WIDE R8, R0, 0x4, R6 ;  /* 0x0000000400087825 */ /* 0x002fe200078e0206 */
[----:B------:R-:W-:-:S04]  /*16e90*/  LOP3.LUT R0, R3, 0x60, RZ, 0x3c, !PT ;  /* 0x0000006003007812 */ /* 0x000fc800078e3cff */
[----:B------:R1:W-:Y:S01]  /*16ea0*/  LDGSTS.E [R250+0x4fd00], desc[UR14][R8.64], !P5 ;  /* 0x4fd0000008fa7fae */ /* 0x0003e2000e92184e */
[----:B------:R-:W-:Y:S01]  /*16eb0*/  ISETP.GE.U32.AND P5, PT, R189, 0x7fffff79, PT ;  /* 0x7fffff79bd00780c */ /* 0x000fe20003fa6070 */
[----:B------:R-:W-:Y:S02]  /*16ec0*/  VIADD R0, R0, UR5 ;  /* 0x0000000500007c36 */ /* 0x000fe40008000000 */
        /* <DEDUP_REMOVED lines=19> */
[----:B------:R-:W-:Y:S01]  /*17000*/  VIADD R189, R193, 0xffffffec ;  /* 0xffffffecc1bd7836 */ /* 0x000fe20000000000 */
[----:B------:R-:W-:Y:S01]  /*17010*/  LDGSTS.E [R0+0x41700], desc[UR14][R84.64], !P4 ;  /* 0x4170000054007fae */ /* 0x000fe2000e12184e */
[----:B------:R-:W-:Y:S01]  /*17020*/  IMAD R188, R2, 0xf, RZ ;  /* 0x0000000f02bc7824 */ /* 0x000fe200078e02ff */
[----:B------:R-:W1:Y:S02]  /*17030*/  LDC R193, c[0x0][0x230] ;  /* 0x00008c00ffc17b82 */ /* 0x000e640000000800 */
[----:B------:R-:W-:Y:S01]  /*17040*/  ISETP.GE.U32.AND P4, PT, R189, 0x7fffff6d, PT ;  /* 0x7fffff6dbd00780c */ /* 0x000fe20003f86070 */
[----:B------:R-:W-:Y:S01]  /*17050*/  IMAD.WIDE R78, R188, 0x4, R4 ;  /* 0x00000004bc4e7825 */ /* 0x000fe200078e0204 */
[----:B--2---:R-:W-:-:S03]  /*17060*/  IADD3 R189, R190, -0x18, RZ ;  /* 0xffffffe8bebd7810 */ /* 0x004fc60007ffe0ff */
[----:B------:R-:W-:Y:S01]  /*17070*/  IMAD.WIDE R60, R188, 0x4, R6 ;  /* 0x00000004bc3c7825 */ /* 0x000fe200078e0206 */
[----:B------:R-:W-:Y:S01]  /*17080*/  LDGSTS.E [R0+0x41e00], desc[UR14][R78.64], !P5 ;  /* 0x41e000004e007fae */ /* 0x000fe2000e92184e */
[----:B------:R-:W2:Y:S02]  /*17090*/  LDC R190, c[0x0][0x230] ;  /* 0x00008c00ffbe7b82 */ /* 0x000ea40000000800 */
        /* <DEDUP_REMOVED lines=30> */
[----:B--2---:R-:W-:Y:S01]  /*17280*/  VIADD R189, R190, 0xffffffd8 ;  /* 0xffffffd8bebd7836 */ /* 0x004fe20000000000 */
        /* <DEDUP_REMOVED lines=95> */
[----:B------:R1:W-:Y:S03]  /*17880*/  STL.64 [R1+0x378], R10 ;  /* 0x0003780a01007387 */ /* 0x0003e60000100a00 */
[----:B------:R-:W-:Y:S01]  /*17890*/  IMAD.WIDE R238, R238, 0x4, R6 ;  /* 0x00000004eeee7825 */ /* 0x000fe200078e0206 */
[----:B------:R-:W-:Y:S03]  /*178a0*/  LDGSTS.E [R0+0x4b600], desc[UR14][R236.64], !P4 ;  /* 0x4b600000ec007fae */ /* 0x000fe6000e12184e */
[----:B------:R-:W-:Y:S01]  /*178b0*/  VIADD R240, R240, 0xffffff9c ;  /* 0xffffff9cf0f07836 */ /* 0x000fe20000000000 */
[----:B------:R-:W-:Y:S01]  /*178c0*/  LDGSTS.E [R0+0x4b700], desc[UR14][R238.64], !P4 ;  /* 0x4b700000ee007fae */ /* 0x000fe2000e12184e */
[----:B------:R-:W-:Y:S01]  /*178d0*/  IMAD R242, R2, 0x5f, RZ ;  /* 0x0000005f02f27824 */ /* 0x000fe200078e02ff */
[----:B-1----:R-:W1:Y:S02]  /*178e0*/  LDC R11, c[0x0][0x230] ;  /* 0x00008c00ff0b7b82 */ /* 0x002e640000000800 */
[----:B------:R-:W-:Y:S01]  /*178f0*/  ISETP.GE.U32.AND P4, PT, R240, 0x7fffff1d, PT ;  /* 0x7fffff1df000780c */ /* 0x000fe20003f86070 */
[----:B------:R2:W-:Y:S01]  /*17900*/  STL.64 [R1+0x370], R8 ;  /* 0x0003700801007387 */ /* 0x0005e20000100a00 */
[----:B------:R-:W-:-:S04]  /*17910*/  IMAD.WIDE R240, R242, 0x4, R4 ;  /* 0x00000004f2f07825 */ /* 0x000fc800078e0204 */
[----:B------:R-:W-:Y:S01]  /*17920*/  IMAD.WIDE R242, R242, 0x4, R6 ;  /* 0x00000004f2f27825 */ /* 0x000fe200078e0206 */
[----:B------:R-:W-:Y:S01]  /*17930*/  LDGSTS.E [R0+0x4be00], desc[UR14][R240.64], !P5 ;  /* 0x4be00000f0007fae */ /* 0x000fe2000e92184e */
[----:B------:R-:W3:Y:S02]  /*17940*/  LDC R10, c[0x0][0x230] ;  /* 0x00008c00ff0a7b82 */ /* 0x000ee40000000800 */
[----:B------:R-:W-:Y:S01]  /*17950*/  VIADD R244, R244, 0xffffff98 ;  /* 0xffffff98f4f47836 */ /* 0x000fe20000000000 */
[----:B------:R-:W-:Y:S01]  /*17960*/  LDGSTS.E [R0+0x4bf00], desc[UR14][R242.64], !P5 ;  /* 0x4bf00000f2007fae */ /* 0x000fe2000e92184e */
[----:B------:R-:W-:-:S04]  /*17970*/  IMAD R246, R2, 0x63, RZ ;  /* 0x0000006302f67824 */ /* 0x000fc800078e02ff */
[----:B--2---:R-:W2:Y:S01]  /*17980*/  LDC R9, c[0x0][0x230] ;  /* 0x00008c00ff097b82 */ /* 0x004ea20000000800 */
        /* <DEDUP_REMOVED lines=9> */
[----:B------:R-:W4:Y:S03]  /*17a20*/  LDC R8, c[0x0][0x230] ;  /* 0x00008c00ff087b82 */ /* 0x000f260000000800 */
[----:B------:R-:W-:Y:S01]  /*17a30*/  IMAD.WIDE R28, R251, 0x4, R6 ;  /* 0x00000004fb1c7825 */ /* 0x000fe200078e0206 */
[----:B------:R2:W-:Y:S03]  /*17a40*/  STL.64 [R1+0x2a0], R40 ;  /* 0x0002a02801007387 */ /* 0x0005e60000100a00 */
[----:B-1----:R-:W-:Y:S01]  /*17a50*/  VIADD R11, R11, 0xffffff90 ;  /* 0xffffff900b0b7836 */ /* 0x002fe20000000000 */
[----:B------:R1:W-:Y:S01]  /*17a60*/  LDGSTS.E [R0+0x4ce00], desc[UR14][R40.64], !P5 ;  /* 0x4ce0000028007fae */ /* 0x0003e2000e92184e */
[----:B------:R-:W-:-:S03]  /*17a70*/  IMAD R251, R2, 0x6b, RZ ;  /* 0x0000006b02fb7824 */ /* 0x000fc600078e02ff */
[----:B------:R3:W-:Y:S01]  /*17a80*/  STL.64 [R1+0x2a8], R28 ;  /* 0x0002a81c01007387 */ /* 0x0007e20000100a00 */
[----:B--2---:R-:W-:-:S03]  /*17a90*/  VIADD R9, R9, 0xffffff8c ;  /* 0xffffff8c09097836 */ /* 0x004fc60000000000 */
[----:B------:R3:W-:Y:S01]  /*17aa0*/  LDGSTS.E [R0+0x4cf00], desc[UR14][R28.64], !P5 ;  /* 0x4cf000001c007fae */ /* 0x0007e2000e92184e */
[----:B------:R-:W-:Y:S01]  /*17ab0*/  ISETP.GE.U32.AND P5, PT, R11, 0x7fffff11, PT ;  /* 0x7fffff110b00780c */ /* 0x000fe20003fa6070 */
[----:B-1----:R-:W-:-:S05]  /*17ac0*/  IMAD.WIDE R40, R251, 0x4, R4 ;  /* 0x00000004fb287825 */ /* 0x002fca00078e0204 */
[----:B------:R-:W-:Y:S01]  /*17ad0*/  LDGSTS.E [R0+0x4d600], desc[UR14][R40.64], !P4 ;  /* 0x4d60000028007fae */ /* 0x000fe2000e12184e */
[----:B---3--:R-:W-:-:S04]  /*17ae0*/  IMAD.WIDE R28, R251, 0x4, R6 ;  /* 0x00000004fb1c7825 */ /* 0x008fc800078e0206 */
[----:B------:R-:W-:Y:S01]  /*17af0*/  IMAD R251, R2, 0x6f, RZ ;  /* 0x0000006f02fb7824 */ /* 0x000fe200078e02ff */
[----:B------:R1:W-:Y:S01]  /*17b00*/  LDGSTS.E [R0+0x4d700], desc[UR14][R28.64], !P4 ;  /* 0x4d7000001c007fae */ /* 0x0003e2000e12184e */
[----:B------:R-:W-:Y:S02]  /*17b10*/  ISETP.GE.U32.AND P4, PT, R9, 0x7fffff0d, PT ;  /* 0x7fffff0d0900780c */ /* 0x000fe40003f86070 */
[C---:B------:R-:W-:Y:S01]  /*17b20*/  IMAD.WIDE R76, R251.reuse, 0x4, R4 ;  /* 0x00000004fb4c7825 */ /* 0x040fe200078e0204 */
[----:B------:R-:W-:Y:S03]  /*17b30*/  STL.64 [R1+0x2e0], R40 ;  /* 0x0002e02801007387 */ /* 0x000fe60000100a00 */
[----:B------:R-:W-:Y:S01]  /*17b40*/  IMAD.WIDE R58, R251, 0x4, R6 ;  /* 0x00000004fb3a7825 */ /* 0x000fe200078e0206 */
[----:B------:R-:W-:-:S03]  /*17b50*/  IADD3 R251, R10, -0x78, RZ ;  /* 0xffffff880afb7810 */ /* 0x000fc60007ffe0ff */
[----:B------:R-:W-:Y:S01]  /*17b60*/  IMAD R9, R2, 0x73, RZ ;  /* 0x0000007302097824 */ /* 0x000fe200078e02ff */
[----:B------:R1:W-:Y:S04]  /*17b70*/  STL.64 [R1+0x2e8], R28 ;  /* 0x0002e81c01007387 */ /* 0x0003e80000100a00 */
[----:B------:R-:W-:Y:S01]  /*17b80*/  LDGSTS.E [R0+0x4de00], desc[UR14][R76.64], !P5 ;  /* 0x4de000004c007fae */ /* 0x000fe2000e92184e */
[----:B------:R-:W-:-:S03]  /*17b90*/  IMAD.WIDE R10, R9, 0x4, R6 ;  /* 0x00000004090a7825 */ /* 0x000fc600078e0206 */
[----:B------:R-:W-:Y:S01]  /*17ba0*/  LDGSTS.E [R0+0x4df00], desc[UR14][R58.64], !P5 ;  /* 0x4df000003a007fae */ /* 0x000fe2000e92184e */
[----:B------:R-:W-:Y:S01]  /*17bb0*/  ISETP.GE.U32.AND P5, PT, R251, 0x7fffff09, PT ;  /* 0x7fffff09fb00780c */ /* 0x000fe20003fa6070 */
[----:B------:R-:W-:Y:S02]  /*17bc0*/  IMAD.U32 R251, RZ, RZ, UR9 ;  /* 0x00000009fffb7e24 */ /* 0x000fe4000f8e00ff */
[----:B-1----:R-:W-:Y:S01]  /*17bd0*/  IMAD.WIDE R28, R9, 0x4, R4 ;  /* 0x00000004091c7825 */ /* 0x002fe200078e0204 */
[----:B------:R-:W2:Y:S03]  /*17be0*/  LDL.LU.64 R40, [R1+0x288] ;  /* 0x0002880001287983 */ /* 0x000ea60000300a00 */
[----:B----4-:R-:W-:Y:S01]  /*17bf0*/  VIADD R8, R8, 0xffffff84 ;  /* 0xffffff8408087836 */ /* 0x010fe20000000000 */
[----:B------:R-:W-:Y:S01]  /*17c00*/  STL.64 [R1+0x320], R76 ;  /* 0x0003204c01007387 */ /* 0x000fe20000100a00 */
[----:B------:R-:W-:-:S03]  /*17c10*/  IMAD R106, R2, 0x77, RZ ;  /* 0x00000077026a7824 */ /* 0x000fc600078e02ff */
[----:B------:R-:W-:Y:S01]  /*17c20*/  STL.64 [R1+0x328], R58 ;  /* 0x0003283a01007387 */ /* 0x000fe20000100a00 */
[----:B------:R-:W-:-:S03]  /*17c30*/  IMAD R248, R2, 0x7b, RZ ;  /* 0x0000007b02f87824 */ /* 0x000fc600078e02ff */
[----:B------:R1:W-:Y:S04]  /*17c40*/  STL.64 [R1+0x408], R28 ;  /* 0x0004081c01007387 */ /* 0x0003e80000100a00 */
[----:B------:R1:W-:Y:S01]  /*17c50*/  LDGSTS.E [R0+0x4e600], desc[UR14][R28.64], !P4 ;  /* 0x4e6000001c007fae */ /* 0x0003e2000e12184e */
[----:B------:R-:W-:-:S03]  /*17c60*/  IMAD R2, R2, 0x7f, RZ ;  /* 0x0000007f02027824 */ /* 0x000fc600078e02ff */
[----:B------:R3:W-:Y:S04]  /*17c70*/  STL.64 [R1+0x400], R10 ;  /* 0x0004000a01007387 */ /* 0x0007e80000100a00 */
[----:B------:R3:W-:Y:S01]  /*17c80*/  LDGSTS.E [R0+0x4e700], desc[UR14][R10.64], !P4 ;  /* 0x4e7000000a007fae */ /* 0x0007e2000e12184e */
[----:B------:R-:W-:Y:S01]  /*17c90*/  ISETP.GE.U32.AND P4, PT, R8, 0x7fffff05, PT ;  /* 0x7fffff050800780c */ /* 0x000fe20003f86070 */
[--C-:B-1----:R-:W-:Y:S02]  /*17ca0*/  IMAD.WIDE R28, R251, 0x4, R4.reuse ;  /* 0x00000004fb1c7825 */ /* 0x102fe400078e0204 */
[----:B------:R-:W4:Y:S02]  /*17cb0*/  LDL.LU.64 R98, [R1+0x260] ;  /* 0x0002600001627983 */ /* 0x000f240000300a00 */
[----:B------:R-:W-:-:S02]  /*17cc0*/  IMAD.WIDE R8, R248, 0x4, R4 ;  /* 0x00000004f8087825 */ /* 0x000fc400078e0204 */
[----:B------:R-:W4:Y:S02]  /*17cd0*/  LDL.LU.64 R58, [R1+0x258] ;  /* 0x00025800013a7983 */ /* 0x000f240000300a00 */
[--C-:B---3--:R-:W-:Y:S02]  /*17ce0*/  IMAD.WIDE R10, R106, 0x4, R4.reuse ;  /* 0x000000046a0a7825 */ /* 0x108fe400078e0204 */
[----:B------:R-:W3:Y:S04]  /*17cf0*/  LDL.LU.64 R76, [R1+0x250] ;  /* 0x00025000014c7983 */ /* 0x000ee80000300a00 */
[----:B------:R-:W-:Y:S01]  /*17d00*/  STL.64 [R1+0xbe0], R28 ;  /* 0x000be01c01007387 */ /* 0x000fe20000100a00 */
[----:B------:R-:W-:-:S03]  /*17d10*/  IMAD.WIDE R4, R2, 0x4, R4 ;  /* 0x0000000402047825 */ /* 0x000fc600078e0204 */
[----:B------:R-:W3:Y:S04]  /*17d20*/  LDL.LU.64 R92, [R1+0x220] ;  /* 0x00022000015c7983 */ /* 0x000ee80000300a00 */
[----:B------:R1:W-:Y:S04]  /*17d30*/  STL.64 [R1+0x360], R10 ;  /* 0x0003600a01007387 */ /* 0x0003e80000100a00 */
[----:B-1----:R-:W3:Y:S04]  /*17d40*/  LDL.LU.64 R10, [R1+0x218] ;  /* 0x00021800010a7983 */ /* 0x002ee80000300a00 */
[----:B------:R1:W-:Y:S04]  /*17d50*/  STL.64 [R1+0x358], R8 ;  /* 0x0003580801007387 */ /* 0x0003e80000100a00 */
[----:B-1----:R-:W3:Y:S04]  /*17d60*/  LDL.LU.64 R8, [R1+0x210] ;  /* 0x0002100001087983 */ /* 0x002ee80000300a00 */
[----:B------:R-:W3:Y:S04]  /*17d70*/  LDL.LU.64 R28, [R1+0x208] ;  /* 0x00020800011c7983 */ /* 0x000ee80000300a00 */
[----:B------:R1:W-:Y:S04]  /*17d80*/  STL.64 [R1+0x338], R4 ;  /* 0x0003380401007387 */ /* 0x0003e80000100a00 */
[----:B-1----:R-:W3:Y:S01]  /*17d90*/  LDL.LU.64 R4, [R1+0x290] ;  /* 0x0002900001047983 */ /* 0x002ee20000300a00 */
[----:B------:R-:W-:-:S04]  /*17da0*/  IMAD.WIDE R106, R106, 0x4, R6 ;  /* 0x000000046a6a7825 */ /* 0x000fc800078e0206 */
[----:B------:R-:W-:Y:S01]  /*17db0*/  IMAD.WIDE R248, R248, 0x4, R6 ;  /* 0x00000004f8f87825 */ /* 0x000fe200078e0206 */
[----:B------:R1:W-:Y:S03]  /*17dc0*/  STL.64 [R1+0x348], R106 ;  /* 0x0003486a01007387 */ /* 0x0003e60000100a00 */
[C---:B------:R-:W-:Y:S01]  /*17dd0*/  IMAD.WIDE R104, R251.reuse, 0x4, R104 ;  /* 0x00000004fb687825 */ /* 0x040fe200078e0268 */
[----:B-1----:R-:W3:Y:S04]  /*17de0*/  LDL.LU.64 R106, [R1+0x2c00] ;  /* 0x002c0000016a7983 */ /* 0x002ee80000300a00 */
[----:B------:R1:W-:Y:S01]  /*17df0*/  STL.64 [R1+0x340], R248 ;  /* 0x000340f801007387 */ /* 0x0003e20000100a00 */
[----:B------:R-:W-:-:S04]  /*17e00*/  IMAD.WIDE R102, R251, 0x4, R102 ;  /* 0x00000004fb667825 */ /* 0x000fc800078e0266 */
[----:B-1----:R-:W-:-:S04]  /*17e10*/  IMAD.WIDE R248, R2, 0x4, R6 ;  /* 0x0000000402f87825 */ /* 0x002fc800078e0206 */
[----:B------:R-:W-:-:S05]  /*17e20*/  IMAD.WIDE R6, R251, 0x4, R6 ;  /* 0x00000004fb067825 */ /* 0x000fca00078e0206 */
[----:B------:R1:W-:Y:S01]  /*17e30*/  STL.64 [R1+0xbd8], R6 ;  /* 0x000bd80601007387 */ /* 0x0003e20000100a00 */
[----:B------:R-:W-:-:S04]  /*17e40*/  IMAD.WIDE R82, R251, 0x4, R82 ;  /* 0x00000004fb527825 */ /* 0x000fc800078e0252 */
[C---:B------:R-:W-:Y:S01]  /*17e50*/  IMAD.WIDE R100, R251.reuse, 0x4, R100 ;  /* 0x00000004fb647825 */ /* 0x040fe200078e0264 */
[----:B-1----:R-:W3:Y:S03]  /*17e60*/  LDL.LU.64 R6, [R1+0x1e0] ;  /* 0x0001e00001067983 */ /* 0x002ee60000300a00 */
[----:B--2---:R-:W-:-:S04]  /*17e70*/  IMAD.WIDE R40, R251, 0x4, R40 ;  /* 0x00000004fb287825 */ /* 0x004fc800078e0228 */
[----:B----4-:R-:W-:-:S04]  /*17e80*/  IMAD.WIDE R98, R251, 0x4, R98 ;  /* 0x00000004fb627825 */ /* 0x010fc800078e0262 */
[----:B------:R-:W-:-:S04]  /*17e90*/  IMAD.WIDE R58, R251, 0x4, R58 ;  /* 0x00000004fb3a7825 */ /* 0x000fc800078e023a */
[----:B---3--:R-:W-:-:S05]  /*17ea0*/  IMAD.WIDE R4, R251, 0x4, R4 ;  /* 0x00000004fb047825 */ /* 0x008fca00078e0204 */
[----:B------:R1:W-:Y:S04]  /*17eb0*/  STL.64 [R1+0xbd0], R4 ;  /* 0x000bd00401007387 */ /* 0x0003e80000100a00 */
[----:B-1----:R-:W2:Y:S04]  /*17ec0*/  LDL.LU.64 R4, [R1+0x1d8] ;  /* 0x0001d80001047983 */ /* 0x002ea80000300a00 */
[----:B------:R1:W-:Y:S04]  /*17ed0*/  STL.64 [R1+0xbc8], R40 ;  /* 0x000bc82801007387 */ /* 0x0003e80000100a00 */
[----:B-1----:R-:W3:Y:S04]  /*17ee0*/  LDL.LU.64 R40, [R1+0x1d0] ;  /* 0x0001d00001287983 */ /* 0x002ee80000300a00 */
[----:B------:R1:W-:Y:S04]  /*17ef0*/  STL.64 [R1+0xbc0], R104 ;  /* 0x000bc06801007387 */ /* 0x0003e80000100a00 */
[----:B-1----:R-:W4:Y:S04]  /*17f00*/  LDL.LU.64 R104, [R1+0x2bf8] ;  /* 0x002bf80001687983 */ /* 0x002f280000300a00 */
[----:B------:R1:W-:Y:S04]  /*17f10*/  STL.64 [R1+0xbb8], R102 ;  /* 0x000bb86601007387 */ /* 0x0003e80000100a00 */
[----:B-1----:R-:W4:Y:S04]  /*17f20*/  LDL.LU.64 R102, [R1+0x2bf0] ;  /* 0x002bf00001667983 */ /* 0x002f280000300a00 */
[----:B------:R1:W-:Y:S04]  /*17f30*/  STL.64 [R1+0xbb0], R82 ;  /* 0x000bb05201007387 */ /* 0x0003e80000100a00 */
[----:B-1----:R-:W2:Y:S04]  /*17f40*/  LDL.LU.64 R82, [R1+0x1c8] ;  /* 0x0001c80001527983 */ /* 0x002ea80000300a00 */
[----:B------:R1:W-:Y:S04]  /*17f50*/  STL.64 [R1+0xba8], R100 ;  /* 0x000ba86401007387 */ /* 0x0003e80000100a00 */
[----:B-1----:R-:W4:Y:S04]  /*17f60*/  LDL.LU.64 R100, [R1+0x2be8] ;  /* 0x002be80001647983 */ /* 0x002f280000300a00 */
[----:B------:R1:W-:Y:S04]  /*17f70*/  STL.64 [R1+0xba0], R98 ;  /* 0x000ba06201007387 */ /* 0x0003e80000100a00 */
[----:B-1----:R-:W4:Y:S04]  /*17f80*/  LDL.LU.64 R98, [R1+0x2be0] ;  /* 0x002be00001627983 */ /* 0x002f280000300a00 */
[----:B------:R1:W-:Y:S04]  /*17f90*/  STL.64 [R1+0xb98], R58 ;  /* 0x000b983a01007387 */ /* 0x0003e80000100a00 */
[----:B-1----:R-:W3:Y:S01]  /*17fa0*/  LDL.LU.64 R58, [R1+0x2bd8] ;  /* 0x002bd800013a7983 */ /* 0x002ee20000300a00 */
[----:B------:R-:W-:-:S05]  /*17fb0*/  IMAD.WIDE R76, R251, 0x4, R76 ;  /* 0x00000004fb4c7825 */ /* 0x000fca00078e024c */
[----:B------:R3:W-:Y:S01]  /*17fc0*/  STL.64 [R1+0xb90], R76 ;  /* 0x000b904c01007387 */ /* 0x0007e20000100a00 */
[----:B------:R-:W-:-:S04]  /*17fd0*/  IMAD.WIDE R74, R251, 0x4, R74 ;  /* 0x00000004fb4a7825 */ /* 0x000fc800078e024a */
[----:B------:R-:W-:-:S04]  /*17fe0*/  IMAD.WIDE R72, R251, 0x4, R72 ;  /* 0x00000004fb487825 */ /* 0x000fc800078e0248 */
[----:B------:R-:W-:-:S04]  /*17ff0*/  IMAD.WIDE R96, R251, 0x4, R96 ;  /* 0x00000004fb607825 */ /* 0x000fc800078e0260 */
[----:B------:R-:W-:-:S04]  /*18000*/  IMAD.WIDE R94, R251, 0x4, R94 ;  /* 0x00000004fb5e7825 */ /* 0x000fc800078e025e */
[----:B------:R-:W-:-:S04]  /*18010*/  IMAD.WIDE R92, R251, 0x4, R92 ;  /* 0x00000004fb5c7825 */ /* 0x000fc800078e025c */
[----:B------:R-:W-:-:S04]  /*18020*/  IMAD.WIDE R10, R251, 0x4, R10 ;  /* 0x00000004fb0a7825 */ /* 0x000fc800078e020a */
[----:B------:R-:W-:-:S04]  /*18030*/  IMAD.WIDE R8, R251, 0x4, R8 ;  /* 0x00000004fb087825 */ /* 0x000fc800078e0208 */
[----:B------:R-:W-:-:S04]  /*18040*/  IMAD.WIDE R28, R251, 0x4, R28 ;  /* 0x00000004fb1c7825 */ /* 0x000fc800078e021c */
[C---:B---3--:R-:W-:Y:S02]  /*18050*/  IMAD.WIDE R76, R251.reuse, 0x4, R58 ;  /* 0x00000004fb4c7825 */ /* 0x048fe400078e023a */
[----:B------:R-:W3:Y:S04]  /*18060*/  LDL.LU.64 R58, [R1+0x1a0] ;  /* 0x0001a000013a7983 */ /* 0x000ee80000300a00 */
[----:B------:R1:W-:Y:S04]  /*18070*/  STL.64 [R1+0xb88], R76 ;  /* 0x000b884c01007387 */ /* 0x0003e80000100a00 */
[----:B-1----:R-:W4:Y:S04]  /*18080*/  LDL.LU.64 R76, [R1+0x198] ;  /* 0x00019800014c7983 */ /* 0x002f280000300a00 */
        /* <DEDUP_REMOVED lines=15> */
[----:B-1----:R-:W4:Y:S01]  /*18180*/  LDL.LU.64 R28, [R1+0x150] ;  /* 0x00015000011c7983 */ /* 0x002f220000300a00 */
[----:B------:R-:W-:-:S04]  /*18190*/  IMAD.WIDE R90, R251, 0x4, R90 ;  /* 0x00000004fb5a7825 */ /* 0x000fc800078e025a */
[C---:B------:R-:W-:Y:S01]  /*181a0*/  IMAD.WIDE R88, R251.reuse, 0x4, R88 ;  /* 0x00000004fb587825 */ /* 0x040fe200078e0258 */
[----:B------:R1:W-:Y:S03]  /*181b0*/  STL.64 [R1+0xb40], R90 ;  /* 0x000b405a01007387 */ /* 0x0003e60000100a00 */
[----:B------:R-:W-:-:S04]  /*181c0*/  IMAD.WIDE R86, R251, 0x4, R86 ;  /* 0x00000004fb567825 */ /* 0x000fc800078e0256 */
[C---:B------:R-:W-:Y:S01]  /*181d0*/  IMAD.WIDE R84, R251.reuse, 0x4, R84 ;  /* 0x00000004fb547825 */ /* 0x040fe200078e0254 */
[----:B-1----:R-:W4:Y:S03]  /*181e0*/  LDL.LU.64 R90, [R1+0x2bb8] ;  /* 0x002bb800015a7983 */ /* 0x002f260000300a00 */
[C---:B------:R-:W-:Y:S01]  /*181f0*/  IMAD.WIDE R6, R251.reuse, 0x4, R6 ;  /* 0x00000004fb067825 */ /* 0x040fe200078e0206 */
[----:B------:R1:W-:Y:S03]  /*18200*/  STL.64 [R1+0xb38], R88 ;  /* 0x000b385801007387 */ /* 0x0003e60000100a00 */
[C---:B--2---:R-:W-:Y:S01]  /*18210*/  IMAD.WIDE R82, R251.reuse, 0x4, R82 ;  /* 0x00000004fb527825 */ /* 0x044fe200078e0252 */
[----:B-1----:R-:W2:Y:S04]  /*18220*/  LDL.LU.64 R88, [R1+0x2bb0] ;  /* 0x002bb00001587983 */ /* 0x002ea80000300a00 */
[----:B------:R1:W-:Y:S01]  /*18230*/  STL.64 [R1+0xb30], R86 ;  /* 0x000b305601007387 */ /* 0x0003e20000100a00 */
[----:B------:R-:W-:-:S03]  /*18240*/  IMAD.WIDE R54, R251, 0x4, R54 ;  /* 0x00000004fb367825 */ /* 0x000fc600078e0236 */
[----:B-1----:R-:W2:Y:S04]  /*18250*/  LDL.LU.64 R86, [R1+0x2ba8] ;  /* 0x002ba80001567983 */ /* 0x002ea80000300a00 */
[----:B------:R1:W-:Y:S01]  /*18260*/  STL.64 [R1+0xb28], R84 ;  /* 0x000b285401007387 */ /* 0x0003e20000100a00 */
[----:B------:R-:W-:-:S03]  /*18270*/  IMAD.WIDE R80, R251, 0x4, R80 ;  /* 0x00000004fb507825 */ /* 0x000fc600078e0250 */
[----:B-1----:R-:W2:Y:S04]  /*18280*/  LDL.LU.64 R84, [R1+0x2ba0] ;  /* 0x002ba00001547983 */ /* 0x002ea80000300a00 */
[----:B------:R1:W-:Y:S01]  /*18290*/  STL.64 [R1+0xb20], R6 ;  /* 0x000b200601007387 */ /* 0x0003e20000100a00 */
[----:B------:R-:W-:-:S04]  /*182a0*/  IMAD.WIDE R78, R251, 0x4, R78 ;  /* 0x00000004fb4e7825 */ /* 0x000fc800078e024e */
[----:B-1----:R-:W-:-:S04]  /*182b0*/  IMAD.WIDE R6, R251, 0x4, R4 ;  /* 0x00000004fb067825 */ /* 0x002fc800078e0204 */
[C---:B------:R-:W-:Y:S02]  /*182c0*/  IMAD.WIDE R4, R251.reuse, 0x4, R40 ;  /* 0x00000004fb047825 */ /* 0x040fe400078e0228 */
[----:B------:R-:W2:Y:S04]  /*182d0*/  LDL.LU.64 R40, [R1+0x120] ;  /* 0x0001200001287983 */ /* 0x000ea80000300a00 */
[----:B------:R1:W-:Y:S01]  /*182e0*/  STL.64 [R1+0xb18], R6 ;  /* 0x000b180601007387 */ /* 0x0003e20000100a00 */
[----:B------:R-:W-:-:S03]  /*182f0*/  IMAD.WIDE R60, R251, 0x4, R60 ;  /* 0x00000004fb3c7825 */ /* 0x000fc600078e023c */
[----:B-1----:R-:W2:Y:S04]  /*18300*/  LDL.LU.64 R6, [R1+0x118] ;  /* 0x0001180001067983 */ /* 0x002ea80000300a00 */
[----:B------:R1:W-:Y:S04]  /*18310*/  STL.64 [R1+0xb10], R4 ;  /* 0x000b100401007387 */ /* 0x0003e80000100a00 */
[----:B-1----:R-:W2:Y:S04]  /*18320*/  LDL.LU.64 R4, [R1+0x110] ;  /* 0x0001100001047983 */ /* 0x002ea80000300a00 */
[----:B------:R1:W-:Y:S04]  /*18330*/  STL.64 [R1+0xb08], R82 ;  /* 0x000b085201007387 */ /* 0x0003e80000100a00 */
[----:B-1----:R-:W2:Y:S04]  /*18340*/  LDL.LU.64 R82, [R1+0x2b98] ;  /* 0x002b980001527983 */ /* 0x002ea80000300a00 */
[----:B------:R1:W-:Y:S01]  /*18350*/  STL.64 [R1+0xb00], R54 ;  /* 0x000b003601007387 */ /* 0x0003e20000100a00 */
[----:B------:R-:W-:-:S03]  /*18360*/  IMAD.WIDE R70, R251, 0x4, R70 ;  /* 0x00000004fb467825 */ /* 0x000fc600078e0246 */
[----:B-1----:R-:W2:Y:S04]  /*18370*/  LDL.LU.64 R54, [R1+0x108] ;  /* 0x0001080001367983 */ /* 0x002ea80000300a00 */
[----:B------:R1:W-:Y:S01]  /*18380*/  STL.64 [R1+0xaf8], R80 ;  /* 0x000af85001007387 */ /* 0x0003e20000100a00 */
[----:B---3--:R-:W-:-:S03]  /*18390*/  IMAD.WIDE R58, R251, 0x4, R58 ;  /* 0x00000004fb3a7825 */ /* 0x008fc600078e023a */
[----:B-1----:R-:W3:Y:S04]  /*183a0*/  LDL.LU.64 R80, [R1+0x2b90] ;  /* 0x002b900001507983 */ /* 0x002ee80000300a00 */
[----:B------:R1:W-:Y:S01]  /*183b0*/  STL.64 [R1+0xaf0], R78 ;  /* 0x000af04e01007387 */ /* 0x0003e20000100a00 */
[----:B----4-:R-:W-:-:S03]  /*183c0*/  IMAD.WIDE R76, R251, 0x4, R76 ;  /* 0x00000004fb4c7825 */ /* 0x010fc600078e024c */
[----:B-1----:R-:W4:Y:S04]  /*183d0*/  LDL.LU.64 R78, [R1+0x2b88] ;  /* 0x002b8800014e7983 */ /* 0x002f280000300a00 */
[----:B------:R1:W-:Y:S01]  /*183e0*/  STL.64 [R1+0xae8], R60 ;  /* 0x000ae83c01007387 */ /* 0x0003e20000100a00 */
[----:B------:R-:W-:-:S04]  /*183f0*/  IMAD.WIDE R74, R251, 0x4, R74 ;  /* 0x00000004fb4a7825 */ /* 0x000fc800078e024a */
[C---:B------:R-:W-:Y:S01]  /*18400*/  IMAD.WIDE R44, R251.reuse, 0x4, R44 ;  /* 0x00000004fb2c7825 */ /* 0x040fe200078e022c */
[----:B-1----:R-:W3:Y:S04]  /*18410*/  LDL.LU.64 R60, [R1+0xe0] ;  /* 0x0000e000013c7983 */ /* 0x002ee80000300a00 */
[----:B------:R1:W-:Y:S01]  /*18420*/  STL.64 [R1+0xae0], R58 ;  /* 0x000ae03a01007387 */ /* 0x0003e20000100a00 */
[----:B------:R-:W-:-:S04]  /*18430*/  IMAD.WIDE R72, R251, 0x4, R72 ;  /* 0x00000004fb487825 */ /* 0x000fc800078e0248 */
[C---:B------:R-:W-:Y:S01]  /*18440*/  IMAD.WIDE R42, R251.reuse, 0x4, R42 ;  /* 0x00000004fb2a7825 */ /* 0x040fe200078e022a */
[----:B-1----:R-:W4:Y:S04]  /*18450*/  LDL.LU.64 R58, [R1+0xd8] ;  /* 0x0000d800013a7983 */ /* 0x002f280000300a00 */
[----:B------:R1:W-:Y:S01]  /*18460*/  STL.64 [R1+0xad8], R76 ;  /* 0x000ad84c01007387 */ /* 0x0003e20000100a00 */
[----:B------:R-:W-:-:S03]  /*18470*/  IMAD.WIDE R68, R251, 0x4, R68 ;  /* 0x00000004fb447825 */ /* 0x000fc600078e0244 */
[----:B-1----:R-:W4:Y:S04]  /*18480*/  LDL.LU.64 R76, [R1+0x2b80] ;  /* 0x002b8000014c7983 */ /* 0x002f280000300a00 */
[----:B------:R1:W-:Y:S04]  /*18490*/  STL.64 [R1+0xad0], R74 ;  /* 0x000ad04a01007387 */ /* 0x0003e80000100a00 */
[----:B-1----:R-:W4:Y:S04]  /*184a0*/  LDL.LU.64 R74, [R1+0x2b78] ;  /* 0x002b7800014a7983 */ /* 0x002f280000300a00 */
[----:B------:R1:W-:Y:S04]  /*184b0*/  STL.64 [R1+0xac8], R72 ;  /* 0x000ac84801007387 */ /* 0x0003e80000100a00 */
[----:B-1----:R-:W4:Y:S04]  /*184c0*/  LDL.LU.64 R72, [R1+0x2b70] ;  /* 0x002b700001487983 */ /* 0x002f280000300a00 */
[----:B------:R1:W-:Y:S01]  /*184d0*/  STL.64 [R1+0xac0], R70 ;  /* 0x000ac04601007387 */ /* 0x0003e20000100a00 */
[----:B------:R-:W-:-:S03]  /*184e0*/  IMAD.WIDE R10, R251, 0x4, R10 ;  /* 0x00000004fb0a7825 */ /* 0x000fc600078e020a */
[----:B-1----:R-:W4:Y:S04]  /*184f0*/  LDL.LU.64 R70, [R1+0x2b68] ;  /* 0x002b680001467983 */ /* 0x002f280000300a00 */
[----:B------:R1:W-:Y:S01]  /*18500*/  STL.64 [R1+0xab8], R44 ;  /* 0x000ab82c01007387 */ /* 0x0003e20000100a00 */
[----:B------:R-:W-:-:S03]  /*18510*/  IMAD.WIDE R8, R251, 0x4, R8 ;  /* 0x00000004fb087825 */ /* 0x000fc600078e0208 */
        /* <DEDUP_REMOVED lines=11> */
[----:B-1----:R-:W3:Y:S01]  /*185d0*/  LDL.LU.64 R28, [R1+0x2b48] ;  /* 0x002b4800011c7983 */ /* 0x002ee20000300a00 */
[----:B------:R-:W-:-:S04]  /*185e0*/  IMAD.WIDE R26, R251, 0x4, R26 ;  /* 0x00000004fb1a7825 */ /* 0x000fc800078e021a */
[----:B------:R-:W-:-:S04]  /*185f0*/  IMAD.WIDE R22, R251, 0x4, R22 ;  /* 0x00000004fb167825 */ /* 0x000fc800078e0216 */
[----:B------:R-:W-:-:S04]  /*18600*/  IMAD.WIDE R24, R251, 0x4, R24 ;  /* 0x00000004fb187825 */ /* 0x000fc800078e0218 */
[----:B------:R-:W-:-:S04]  /*18610*/  IMAD.WIDE R38, R251, 0x4, R38 ;  /* 0x00000004fb267825 */ /* 0x000fc800078e0226 */
[----:B--2---:R-:W-:-:S04]  /*18620*/  IMAD.WIDE R40, R251, 0x4, R40 ;  /* 0x00000004fb287825 */ /* 0x004fc800078e0228 */
[----:B------:R-:W-:-:S04]  /*18630*/  IMAD.WIDE R56, R251, 0x4, R56 ;  /* 0x00000004fb387825 */ /* 0x000fc800078e0238 */
[----:B------:R-:W-:-:S04]  /*18640*/  IMAD.WIDE R6, R251, 0x4, R6 ;  /* 0x00000004fb067825 */ /* 0x000fc800078e0206 */
[----:B------:R-:W-:-:S04]  /*18650*/  IMAD.WIDE R4, R251, 0x4, R4 ;  /* 0x00000004fb047825 */ /* 0x000fc800078e0204 */
[----:B------:R-:W-:-:S04]  /*18660*/  IMAD.WIDE R54, R251, 0x4, R54 ;  /* 0x00000004fb367825 */ /* 0x000fc800078e0236 */
[----:B---3--:R-:W-:-:S05]  /*18670*/  IMAD.WIDE R28, R251, 0x4, R28 ;  /* 0x00000004fb1c7825 */ /* 0x008fca00078e021c */
[----:B------:R1:W-:Y:S04]  /*18680*/  STL.64 [R1+0xa88], R28 ;  /* 0x000a881c01007387 */ /* 0x0003e80000100a00 */
[----:B-1----:R-:W2:Y:S04]  /*18690*/  LDL.LU.64 R28, [R1+0x60] ;  /* 0x00006000011c7983 */ /* 0x002ea80000300a00 */
[----:B------:R1:W-:Y:S04]  /*186a0*/  STL.64 [R1+0xa80], R26 ;  /* 0x000a801a01007387 */ /* 0x0003e80000100a00 */
[----:B-1----:R-:W3:Y:S04]  /*186b0*/  LDL.LU.64 R26, [R1+0x58] ;  /* 0x00005800011a7983 */ /* 0x002ee80000300a00 */
        /* <DEDUP_REMOVED lines=15> */
[----:B-1----:R-:W3:Y:S01]  /*187b0*/  LDL.LU.64 R56, [R1+0x2b18] ;  /* 0x002b180001387983 */ /* 0x002ee20000300a00 */
[----:B------:R-:W-:-:S04]  /*187c0*/  IMAD.WIDE R66, R251, 0x4, R66 ;  /* 0x00000004fb427825 */ /* 0x000fc800078e0242 */
[C---:B------:R-:W-:Y:S01]  /*187d0*/  IMAD.WIDE R64, R251.reuse, 0x4, R64 ;  /* 0x00000004fb407825 */ /* 0x040fe200078e0240 */
[----:B------:R1:W-:Y:S03]  /*187e0*/  STL.64 [R1+0xa38], R66 ;  /* 0x000a384201007387 */ /* 0x0003e60000100a00 */
[----:B------:R-:W-:-:S04]  /*187f0*/  IMAD.WIDE R62, R251, 0x4, R62 ;  /* 0x00000004fb3e7825 */ /* 0x000fc800078e023e */
[C---:B------:R-:W-:Y:S01]  /*18800*/  IMAD.WIDE R60, R251.reuse, 0x4, R60 ;  /* 0x00000004fb3c7825 */ /* 0x040fe200078e023c */
[----:B-1----:R-:W3:Y:S03]  /*18810*/  LDL.LU.64 R66, [R1+0x2b10] ;  /* 0x002b100001427983 */ /* 0x002ee60000300a00 */
[C---:B----4-:R-:W-:Y:S01]  /*18820*/  IMAD.WIDE R58, R251.reuse, 0x4, R58 ;  /* 0x00000004fb3a7825 */ /* 0x050fe200078e023a */
[----:B------:R1:W-:Y:S03]  /*18830*/  STL.64 [R1+0xa30], R64 ;  /* 0x000a304001007387 */ /* 0x0003e60000100a00 */
[C---:B------:R-:W-:Y:S01]  /*18840*/  IMAD.WIDE R52, R251.reuse, 0x4, R52 ;  /* 0x00000004fb347825 */ /* 0x040fe200078e0234 */
        /* <DEDUP_REMOVED lines=9> */
[----:B-1----:R-:W4:Y:S01]  /*188e0*/  LDL.LU.64 R58, [R1+0x2af0] ;  /* 0x002af000013a7983 */ /* 0x002f220000300a00 */
        /* <DEDUP_REMOVED lines=10> */
[----:B--2---:R-:W-:-:S04]  /*18990*/  IMAD.WIDE R28, R251, 0x4, R28 ;  /* 0x00000004fb1c7825 */ /* 0x004fc800078e021c */
[----:B---3--:R-:W-:-:S04]  /*189a0*/  IMAD.WIDE R26, R251, 0x4, R26 ;  /* 0x00000004fb1a7825 */ /* 0x008fc800078e021a */
[----:B------:R-:W-:-:S04]  /*189b0*/  IMAD.WIDE R22, R251, 0x4, R22 ;  /* 0x00000004fb167825 */ /* 0x000fc800078e0216 */
[----:B------:R-:W-:-:S04]  /*189c0*/  IMAD.WIDE R24, R251, 0x4, R24 ;  /* 0x00000004fb187825 */ /* 0x000fc800078e0218 */
[----:B------:R-:W-:-:S04]  /*189d0*/  IMAD.WIDE R38, R251, 0x4, R38 ;  /* 0x00000004fb267825 */ /* 0x000fc800078e0226 */
[----:B------:R-:W-:-:S04]  /*189e0*/  IMAD.WIDE R40, R251, 0x4, R40 ;  /* 0x00000004fb287825 */ /* 0x000fc800078e0228 */
[----:B------:R-:W-:-:S04]  /*189f0*/  IMAD.WIDE R54, R251, 0x4, R54 ;  /* 0x00000004fb367825 */ /* 0x000fc800078e0236 */
[----:B------:R-:W-:-:S05]  /*18a00*/  IMAD.WIDE R56, R251, 0x4, R56 ;  /* 0x00000004fb387825 */ /* 0x000fca00078e0238 */
[----:B------:R1:W-:Y:S04]  /*18a10*/  STL.64 [R1+0xa08], R56 ;  /* 0x000a083801007387 */ /* 0x0003e80000100a00 */
[----:B-1----:R-:W2:Y:S04]  /*18a20*/  LDL.LU.64 R56, [R1+0x2ae8] ;  /* 0x002ae80001387983 */ /* 0x002ea80000300a00 */
[----:B------:R1:W-:Y:S04]  /*18a30*/  STL.64 [R1+0xa00], R54 ;  /* 0x000a003601007387 */ /* 0x0003e80000100a00 */
[----:B-1----:R-:W3:Y:S04]  /*18a40*/  LDL.LU.64 R54, [R1+0x2ae0] ;  /* 0x002ae00001367983 */ /* 0x002ee80000300a00 */
[----:B------:R1:W-:Y:S04]  /*18a50*/  STL.64 [R1+0x9f8], R52 ;  /* 0x0009f83401007387 */ /* 0x0003e80000100a00 */
[----:B-1----:R-:W4:Y:S04]  /*18a60*/  LDL.LU.64 R52, [R1+0x2ad8] ;  /* 0x002ad80001347983 */ /* 0x002f280000300a00 */
        /* <DEDUP_REMOVED lines=22> */
[----:B------:R1:W-:Y:S01]  /*18bd0*/  STL.64 [R1+0x998], R28 ;  /* 0x0009981c01007387 */ /* 0x0003e20000100a00 */
[----:B------:R-:W-:-:S03]  /*18be0*/  IMAD.WIDE R6, R251, 0x4, R6 ;  /* 0x00000004fb067825 */ /* 0x000fc600078e0206 */
        /* <DEDUP_REMOVED lines=15> */
[----:B------:R1:W-:Y:S02]  /*18ce0*/  STL.64 [R1+0x958], R6 ;  /* 0x0009580601007387 */ /* 0x0003e40000100a00 */
[----:B-1----:R-:W-:-:S04]  /*18cf0*/  IMAD.WIDE R6, R251, 0x4, R4 ;  /* 0x00000004fb067825 */ /* 0x002fc800078e0204 */
[C---:B------:R-:W-:Y:S02]  /*18d00*/  IMAD.WIDE R4, R251.reuse, 0x4, R8 ;  /* 0x00000004fb047825 */ /* 0x040fe400078e0208 */
[----:B------:R-:W3:Y:S04]  /*18d10*/  LDL.LU.64 R8, [R1+0x2a38] ;  /* 0x002a380001087983 */ /* 0x000ee80000300a00 */
[----:B------:R1:W-:Y:S02]  /*18d20*/  STL.64 [R1+0x950], R6 ;  /* 0x0009500601007387 */ /* 0x0003e40000100a00 */
[C---:B-1----:R-:W-:Y:S02]  /*18d30*/  IMAD.WIDE R6, R251.reuse, 0x4, R10 ;  /* 0x00000004fb067825 */ /* 0x042fe400078e020a */
[----:B------:R-:W4:Y:S04]  /*18d40*/  LDL.LU.64 R10, [R1+0x2a30] ;  /* 0x002a3000010a7983 */ /* 0x000f280000300a00 */
[----:B------:R1:W-:Y:S02]  /*18d50*/  STL.64 [R1+0x948], R4 ;  /* 0x0009480401007387 */ /* 0x0003e40000100a00 */
[----:B-1----:R-:W-:-:S02]  /*18d60*/  IMAD.WIDE R4, R251, 0x4, R12 ;  /* 0x00000004fb047825 */ /* 0x002fc400078e020c */
[----:B------:R-:W2:Y:S04]  /*18d70*/  LDL.LU.64 R12, [R1+0x2a28] ;  /* 0x002a2800010c7983 */ /* 0x000ea80000300a00 */
[----:B------:R1:W-:Y:S04]  /*18d80*/  STL.64 [R1+0x940], R6 ;  /* 0x0009400601007387 */ /* 0x0003e80000100a00 */
[----:B------:R1:W-:Y:S02]  /*18d90*/  STL.64 [R1+0x938], R4 ;  /* 0x0009380401007387 */ /* 0x0003e40000100a00 */
[----:B-1----:R-:W-:-:S04]  /*18da0*/  IMAD.WIDE R6, R251, 0x4, R128 ;  /* 0x00000004fb067825 */ /* 0x002fc800078e0280 */
[C---:B------:R-:W-:Y:S01]  /*18db0*/  IMAD.WIDE R4, R251.reuse, 0x4, R188 ;  /* 0x00000004fb047825 */ /* 0x040fe200078e02bc */
[----:B------:R3:W-:Y:S03]  /*18dc0*/  STL.64 [R1+0x930], R6 ;  /* 0x0009300601007387 */ /* 0x0007e60000100a00 */
[C---:B------:R-:W-:Y:S01]  /*18dd0*/  IMAD.WIDE R128, R251.reuse, 0x4, R190 ;  /* 0x00000004fb807825 */ /* 0x040fe200078e02be */
[----:B------:R4:W-:Y:S04]  /*18de0*/  STL.64 [R1+0x928], R4 ;  /* 0x0009280401007387 */ /* 0x0009e80000100a00 */
[----:B------:R-:W-:Y:S01]  /*18df0*/  STL.64 [R1+0x920], R128 ;  /* 0x0009208001007387 */ /* 0x000fe20000100a00 */
[----:B---3--:R-:W-:-:S04]  /*18e00*/  IMAD.WIDE R6, R251, 0x4, R8 ;  /* 0x00000004fb067825 */ /* 0x008fc800078e0208 */
[C---:B------:R-:W-:Y:S01]  /*18e10*/  IMAD.WIDE R8, R251.reuse, 0x4, R68 ;  /* 0x00000004fb087825 */ /* 0x040fe200078e0244 */
[----:B------:R1:W-:Y:S03]  /*18e20*/  STL.64 [R1+0x668], R6 ;  /* 0x0006680601007387 */ /* 0x0003e60000100a00 */
[----:B----4-:R-:W-:-:S04]  /*18e30*/  IMAD.WIDE R4, R251, 0x4, R10 ;  /* 0x00000004fb047825 */ /* 0x010fc800078e020a */
[C---:B-1----:R-:W-:Y:S01]  /*18e40*/  IMAD.WIDE R6, R251.reuse, 0x4, R70 ;  /* 0x00000004fb067825 */ /* 0x042fe200078e0246 */
[----:B------:R1:W-:Y:S04]  /*18e50*/  STL.64 [R1+0x660], R4 ;  /* 0x0006600401007387 */ /* 0x0003e80000100a00 */
[----:B------:R3:W-:Y:S04]  /*18e60*/  STL.64 [R1+0x648], R8 ;  /* 0x0006480801007387 */ /* 0x0007e80000100a00 */
[----:B------:R4:W-:Y:S01]  /*18e70*/  STL.64 [R1+0x640], R6 ;  /* 0x0006400601007387 */ /* 0x0009e20000100a00 */
[----:B-1----:R-:W-:-:S04]  /*18e80*/  IMAD.WIDE R4, R251, 0x4, R130 ;  /* 0x00000004fb047825 */ /* 0x002fc800078e0282 */
[C---:B---3--:R-:W-:Y:S01]  /*18e90*/  IMAD.WIDE R8, R251.reuse, 0x4, R132 ;  /* 0x00000004fb087825 */ /* 0x048fe200078e0284 */
[----:B------:R1:W-:Y:S03]  /*18ea0*/  STL.64 [R1+0x628], R4 ;  /* 0x0006280401007387 */ /* 0x0003e60000100a00 */
[C---:B----4-:R-:W-:Y:S01]  /*18eb0*/  IMAD.WIDE R6, R251.reuse, 0x4, R192 ;  /* 0x00000004fb067825 */ /* 0x050fe200078e02c0 */
[----:B------:R2:W-:Y:S04]  /*18ec0*/  STL.64 [R1+0x620], R8 ;  /* 0x0006200801007387 */ /* 0x0005e80000100a00 */
[----:B------:R3:W-:Y:S01]  /*18ed0*/  STL.64 [R1+0x618], R6 ;  /* 0x0006180601007387 */ /* 0x0007e20000100a00 */
[----:B-1----:R-:W-:-:S04]  /*18ee0*/  IMAD.WIDE R4, R251, 0x4, R194 ;  /* 0x00000004fb047825 */ /* 0x002fc800078e02c2 */
[C---:B--2---:R-:W-:Y:S01]  /*18ef0*/  IMAD.WIDE R8, R251.reuse, 0x4, R12 ;  /* 0x00000004fb087825 */ /* 0x044fe200078e020c */
[----:B------:R1:W-:Y:S03]  /*18f00*/  STL.64 [R1+0x610], R4 ;  /* 0x0006100401007387 */ /* 0x0003e60000100a00 */
[C---:B---3--:R-:W-:Y:S01]  /*18f10*/  IMAD.WIDE R6, R251.reuse, 0x4, R14 ;  /* 0x00000004fb067825 */ /* 0x048fe200078e020e */
        /* <DEDUP_REMOVED lines=132> */
[----:B------:R2:W-:Y:S03]  /*19760*/  STL.64 [R1+0xe8], R8 ;  /* 0x0000e80801007387 */ /* 0x0005e60000100a00 */
[C---:B------:R-:W-:Y:S01]  /*19770*/  IMAD.WIDE R34, R251.reuse, 0x4, R168 ;  /* 0x00000004fb227825 */ /* 0x040fe200078e02a8 */
[----:B------:R3:W-:Y:S03]  /*19780*/  STL.64 [R1+0xe0], R6 ;  /* 0x0000e00601007387 */ /* 0x0007e60000100a00 */
[----:B-1----:R-:W-:-:S04]  /*19790*/  IMAD.WIDE R4, R251, 0x4, R166 ;  /* 0x00000004fb047825 */ /* 0x002fc800078e02a6 */
[C---:B--2---:R-:W-:Y:S01]  /*197a0*/  IMAD.WIDE R8, R251.reuse, 0x4, R228 ;  /* 0x00000004fb087825 */ /* 0x044fe200078e02e4 */
[----:B------:R1:W-:Y:S03]  /*197b0*/  STL.64 [R1+0xc8], R4 ;  /* 0x0000c80401007387 */ /* 0x0003e60000100a00 */
[C---:B---3--:R-:W-:Y:S01]  /*197c0*/  IMAD.WIDE R6, R251.reuse, 0x4, R230 ;  /* 0x00000004fb067825 */ /* 0x048fe200078e02e6 */
[----:B------:R2:W-:Y:S04]  /*197d0*/  STL.64 [R1+0xb8], R8 ;  /* 0x0000b80801007387 */ /* 0x0005e80000100a00 */
[----:B------:R-:W-:Y:S01]  /*197e0*/  STL.64 [R1+0xc0], R34 ;  /* 0x0000c02201007387 */ /* 0x000fe20000100a00 */
[----:B-1----:R-:W-:-:S03]  /*197f0*/  IMAD.WIDE R4, R251, 0x4, R48 ;  /* 0x00000004fb047825 */ /* 0x002fc600078e0230 */
[----:B------:R1:W-:Y:S01]  /*19800*/  STL.64 [R1+0xb0], R6 ;  /* 0x0000b00601007387 */ /* 0x0003e20000100a00 */
[----:B--2---:R-:W-:-:S03]  /*19810*/  IMAD.WIDE R8, R251, 0x4, R50 ;  /* 0x00000004fb087825 */ /* 0x004fc600078e0232 */
[----:B------:R2:W-:Y:S04]  /*19820*/  STL.64 [R1+0xa8], R4 ;  /* 0x0000a80401007387 */ /* 0x0005e80000100a00 */
[----:B------:R-:W-:Y:S01]  /*19830*/  STL.64 [R1+0xa0], R8 ;  /* 0x0000a00801007387 */ /* 0x000fe20000100a00 */
[----:B-1----:R-:W-:-:S03]  /*19840*/  IMAD.WIDE R6, R251, 0x4, R108 ;  /* 0x00000004fb067825 */ /* 0x002fc600078e026c */
[----:B------:R-:W3:Y:S01]  /*19850*/  LDL.LU.64 R78, [R1+0x298] ;  /* 0x00029800014e7983 */ /* 0x000ee20000300a00 */
[----:B--2---:R-:W-:-:S03]  /*19860*/  IMAD.WIDE R4, R251, 0x4, R110 ;  /* 0x00000004fb047825 */ /* 0x004fc600078e026e */
[----:B------:R1:W-:Y:S04]  /*19870*/  STL.64 [R1+0x98], R6 ;  /* 0x0000980601007387 */ /* 0x0003e80000100a00 */
[----:B------:R-:W2:Y:S04]  /*19880*/  LDL.LU.64 R76, [R1+0x2a0] ;  /* 0x0002a000014c7983 */ /* 0x000ea80000300a00 */
[----:B------:R4:W-:Y:S04]  /*19890*/  STL.64 [R1+0x90], R4 ;  /* 0x0000900401007387 */ /* 0x0009e80000100a00 */
[----:B-1----:R-:W3:Y:S04]  /*198a0*/  LDL.LU.64 R6, [R1+0x2a8] ;  /* 0x0002a80001067983 */ /* 0x002ee80000300a00 */
[----:B----4-:R-:W4:Y:S04]  /*198b0*/  LDL.LU.64 R4, [R1+0x2b0] ;  /* 0x0002b00001047983 */ /* 0x010f280000300a00 */
[----:B------:R-:W2:Y:S04]  /*198c0*/  LDL.LU.64 R18, [R1+0x2b8] ;  /* 0x0002b80001127983 */ /* 0x000ea80000300a00 */
        /* <DEDUP_REMOVED lines=13> */
[----:B------:R-:W2:Y:S01]  /*199a0*/  LDL.LU.64 R8, [R1+0x328] ;  /* 0x0003280001087983 */ /* 0x000ea20000300a00 */
[----:B---3--:R-:W-:-:S03]  /*199b0*/  IMAD.WIDE R160, R251, 0x4, R6 ;  /* 0x00000004fba07825 */ /* 0x008fc600078e0206 */
[----:B------:R-:W3:Y:S01]  /*199c0*/  LDL.LU.64 R6, [R1+0x350] ;  /* 0x0003500001067983 */ /* 0x000ee20000300a00 */
[----:B----4-:R-:W-:-:S03]  /*199d0*/  IMAD.WIDE R158, R251, 0x4, R4 ;  /* 0x00000004fb9e7825 */ /* 0x010fc600078e0204 */
[----:B------:R-:W4:Y:S01]  /*199e0*/  LDL.LU.64 R4, [R1+0x368] ;  /* 0x0003680001047983 */ /* 0x000f220000300a00 */
[----:B--2---:R-:W-:-:S03]  /*199f0*/  IMAD.WIDE R96, R251, 0x4, R68 ;  /* 0x00000004fb607825 */ /* 0x004fc600078e0244 */
[----:B------:R-:W2:Y:S01]  /*19a00*/  LDL.LU.64 R68, [R1+0x428] ;  /* 0x0004280001447983 */ /* 0x000ea20000300a00 */
[----:B------:R-:W-:-:S03]  /*19a10*/  IMAD.WIDE R38, R251, 0x4, R128 ;  /* 0x00000004fb267825 */ /* 0x000fc600078e0280 */
[----:B------:R-:W3:Y:S04]  /*19a20*/  LDL.LU.64 R128, [R1+0x420] ;  /* 0x0004200001807983 */ /* 0x000ee80000300a00 */
[----:B------:R-:W4:Y:S04]  /*19a30*/  LDL.LU.64 R152, [R1+0x418] ;  /* 0x0004180001987983 */ /* 0x000f280000300a00 */
        /* <DEDUP_REMOVED lines=12> */
[----:B------:R-:W4:Y:S01]  /*19b00*/  LDL.LU.64 R22, [R1+0x3c0] ;  /* 0x0003c00001167983 */ /* 0x000f220000300a00 */
[----:B------:R-:W-:-:S03]  /*19b10*/  IMAD.WIDE R164, R251, 0x4, R78 ;  /* 0x00000004fba47825 */ /* 0x000fc600078e024e */
[----:B------:R-:W4:Y:S01]  /*19b20*/  LDL.LU.64 R20, [R1+0x3b8] ;  /* 0x0003b80001147983 */ /* 0x000f220000300a00 */
[----:B------:R-:W-:-:S03]  /*19b30*/  IMAD.WIDE R162, R251, 0x4, R76 ;  /* 0x00000004fba27825 */ /* 0x000fc600078e024c */
[----:B------:R-:W4:Y:S04]  /*19b40*/  LDL.LU.64 R138, [R1+0x3b0] ;  /* 0x0003b000018a7983 */ /* 0x000f280000300a00 */
[----:B------:R-:W4:Y:S01]  /*19b50*/  LDL.LU.64 R78, [R1+0x3a8] ;  /* 0x0003a800014e7983 */ /* 0x000f220000300a00 */
[----:B------:R-:W-:-:S03]  /*19b60*/  IMAD.WIDE R144, R251, 0x4, R136 ;  /* 0x00000004fb907825 */ /* 0x000fc600078e0288 */
[----:B------:R-:W4:Y:S01]  /*19b70*/  LDL.LU.64 R76, [R1+0x3a0] ;  /* 0x0003a000014c7983 */ /* 0x000f220000300a00 */
[----:B------:R-:W-:-:S03]  /*19b80*/  IMAD.WIDE R142, R251, 0x4, R134 ;  /* 0x00000004fb8e7825 */ /* 0x000fc600078e0286 */
[----:B------:R-:W4:Y:S01]  /*19b90*/  LDL.LU.64 R136, [R1+0x358] ;  /* 0x0003580001887983 */ /* 0x000f220000300a00 */
[----:B------:R-:W-:-:S03]  /*19ba0*/  IMAD.WIDE R140, R251, 0x4, R74 ;  /* 0x00000004fb8c7825 */ /* 0x000fc600078e024a */
[----:B------:R-:W4:Y:S01]  /*19bb0*/  LDL.LU.64 R134, [R1+0x340] ;  /* 0x0003400001867983 */ /* 0x000f220000300a00 */
        /* <DEDUP_REMOVED lines=9> */
[C---:B---3--:R-:W-:Y:S01]  /*19c50*/  IMAD.WIDE R32, R251.reuse, 0x4, R128 ;  /* 0x00000004fb207825 */ /* 0x048fe200078e0280 */
[----:B------:R-:W-:Y:S04]  /*19c60*/  STL.64 [R1+0x2a0], R40 ;  /* 0x0002a02801007387 */ /* 0x000fe80000100a00 */
[----:B------:R-:W2:Y:S04]  /*19c70*/  LDL.LU.64 R74, [R1+0x398] ;  /* 0x00039800014a7983 */ /* 0x000ea80000300a00 */
[----:B------:R-:W3:Y:S04]  /*19c80*/  LDL.LU.64 R72, [R1+0x390] ;  /* 0x0003900001487983 */ /* 0x000ee80000300a00 */
[----:B------:R4:W-:Y:S04]  /*19c90*/  STL.64 [R1+0x2a8], R32 ;  /* 0x0002a82001007387 */ /* 0x0009e80000100a00 */
[----:B------:R-:W3:Y:S04]  /*19ca0*/  LDL.LU.64 R132, [R1+0x388] ;  /* 0x0003880001847983 */ /* 0x000ee80000300a00 */
[----:B------:R-:W3:Y:S04]  /*19cb0*/  LDL.LU.64 R130, [R1+0x380] ;  /* 0x0003800001827983 */ /* 0x000ee80000300a00 */
[----:B------:R-:W3:Y:S04]  /*19cc0*/  LDL.LU.64 R70, [R1+0x378] ;  /* 0x0003780001467983 */ /* 0x000ee80000300a00 */
[----:B------:R-:W3:Y:S04]  /*19cd0*/  LDL.LU.64 R68, [R1+0x370] ;  /* 0x0003700001447983 */ /* 0x000ee80000300a00 */
[----:B------:R-:W3:Y:S01]  /*19ce0*/  LDL.LU.64 R128, [R1+0x338] ;  /* 0x0003380001807983 */ /* 0x000ee20000300a00 */
[----:B----4-:R-:W-:-:S04]  /*19cf0*/  IMAD.WIDE R32, R251, 0x4, R152 ;  /* 0x00000004fb207825 */ /* 0x010fc800078e0298 */
[C---:B------:R-:W-:Y:S01]  /*19d00*/  IMAD.WIDE R42, R251.reuse, 0x4, R150 ;  /* 0x00000004fb2a7825 */ /* 0x040fe200078e0296 */
[----:B------:R1:W-:Y:S03]  /*19d10*/  STL.64 [R1+0x2e0], R32 ;  /* 0x0002e02001007387 */ /* 0x0003e60000100a00 */
[C---:B------:R-:W-:Y:S01]  /*19d20*/  IMAD.WIDE R40, R251.reuse, 0x4, R90 ;  /* 0x00000004fb287825 */ /* 0x040fe200078e025a */
[----:B------:R-:W-:Y:S03]  /*19d30*/  STL.64 [R1+0x2e8], R42 ;  /* 0x0002e82a01007387 */ /* 0x000fe60000100a00 */
[C---:B------:R-:W-:Y:S01]  /*19d40*/  IMAD.WIDE R30, R251.reuse, 0x4, R30 ;  /* 0x00000004fb1e7825 */ /* 0x040fe200078e021e */
[----:B------:R-:W-:Y:S03]  /*19d50*/  STL.64 [R1+0x2f0], R40 ;  /* 0x0002f02801007387 */ /* 0x000fe60000100a00 */
[C---:B-1----:R-:W-:Y:S01]  /*19d60*/  IMAD.WIDE R32, R251.reuse, 0x4, R88 ;  /* 0x00000004fb207825 */ /* 0x042fe200078e0258 */
[----:B------:R1:W-:Y:S03]  /*19d70*/  LDGSTS.E [R0+0x4ee00], desc[UR14][R24.64], !P5 ;  /* 0x4ee0000018007fae */ /* 0x0003e6000e92184e */
[C---:B------:R-:W-:Y:S01]  /*19d80*/  IMAD.WIDE R28, R251.reuse, 0x4, R28 ;  /* 0x00000004fb1c7825 */ /* 0x040fe200078e021c */
[----:B------:R4:W-:Y:S04]  /*19d90*/  STL.64 [R1+0x2f8], R32 ;  /* 0x0002f82001007387 */ /* 0x0009e80000100a00 */
[----:B------:R1:W-:Y:S01]  /*19da0*/  STL.64 [R1+0x320], R30 ;  /* 0x0003201e01007387 */ /* 0x0003e20000100a00 */
[----:B------:R-:W-:-:S03]  /*19db0*/  IMAD.WIDE R26, R251, 0x4, R26 ;  /* 0x00000004fb1a7825 */ /* 0x000fc600078e021a */
[----:B------:R1:W-:Y:S01]  /*19dc0*/  STL.64 [R1+0x328], R28 ;  /* 0x0003281c01007387 */ /* 0x0003e20000100a00 */
[----:B----4-:R-:W-:-:S03]  /*19dd0*/  IMAD.WIDE R32, R251, 0x4, R148 ;  /* 0x00000004fb207825 */ /* 0x010fc600078e0294 */
[----:B------:R-:W-:Y:S01]  /*19de0*/  LDGSTS.E [R0+0x4ef00], desc[UR14][R82.64], !P5 ;  /* 0x4ef0000052007fae */ /* 0x000fe2000e92184e */
[----:B-1----:R-:W-:-:S03]  /*19df0*/  IMAD.WIDE R30, R251, 0x4, R86 ;  /* 0x00000004fb1e7825 */ /* 0x002fc600078e0256 */
[----:B------:R1:W-:Y:S01]  /*19e00*/  STL.64 [R1+0x3f0], R32 ;  /* 0x0003f02001007387 */ /* 0x0003e20000100a00 */
[----:B------:R-:W-:-:S03]  /*19e10*/  IMAD.WIDE R28, R251, 0x4, R84 ;  /* 0x00000004fb1c7825 */ /* 0x000fc600078e0254 */
[----:B------:R-:W-:Y:S01]  /*19e20*/  STL.64 [R1+0x3f8], R30 ;  /* 0x0003f81e01007387 */ /* 0x000fe20000100a00 */
[----:B------:R-:W-:-:S03]  /*19e30*/  IMAD.WIDE R24, R251, 0x4, R24 ;  /* 0x00000004fb187825 */ /* 0x000fc600078e0218 */
[----:B------:R4:W-:Y:S04]  /*19e40*/  STL.64 [R1+0x400], R28 ;  /* 0x0004001c01007387 */ /* 0x0009e80000100a00 */
[----:B------:R4:W-:Y:S01]  /*19e50*/  STL.64 [R1+0x408], R26 ;  /* 0x0004081a01007387 */ /* 0x0009e20000100a00 */
[C---:B------:R-:W-:Y:S01]  /*19e60*/  IMAD.WIDE R22, R251.reuse, 0x4, R22 ;  /* 0x00000004fb167825 */ /* 0x040fe200078e0216 */
[----:B-1----:R-:W1:Y:S02]  /*19e70*/  LDC R32, c[0x0][0x230] ;  /* 0x00008c00ff207b82 */ /* 0x002e640000000800 */
[----:B------:R4:W-:Y:S01]  /*19e80*/  STL.64 [R1+0x420], R24 ;  /* 0x0004201801007387 */ /* 0x0009e20000100a00 */
[----:B------:R-:W-:-:S03]  /*19e90*/  IMAD.WIDE R20, R251, 0x4, R20 ;  /* 0x00000004fb147825 */ /* 0x000fc600078e0214 */
[----:B------:R-:W-:Y:S02]  /*19ea0*/  LDGSTS.E [R0+0x4f600], desc[UR14][R136.64], !P4 ;  /* 0x4f60000088007fae */ /* 0x000fe4000e12184e */
[----:B----4-:R-:W4:Y:S01]  /*19eb0*/  LDC R28, c[0x0][0x230] ;  /* 0x00008c00ff1c7b82 */ /* 0x010f220000000800 */
[C---:B------:R-:W-:Y:S01]  /*19ec0*/  IMAD.WIDE R26, R251.reuse, 0x4, R82 ;  /* 0x00000004fb1a7825 */ /* 0x040fe200078e0252 */
[----:B------:R-:W-:Y:S03]  /*19ed0*/  LDGSTS.E [R0+0x4f700], desc[UR14][R134.64], !P4 ;  /* 0x4f70000086007fae */ /* 0x000fe6000e12184e */
[C---:B------:R-:W-:Y:S01]  /*19ee0*/  IMAD.WIDE R24, R251.reuse, 0x4, R80 ;  /* 0x00000004fb187825 */ /* 0x040fe200078e0250 */
[----:B------:R1:W-:Y:S02]  /*19ef0*/  STL.64 [R1+0x428], R26 ;  /* 0x0004281a01007387 */ /* 0x0003e40000100a00 */
[----:B------:R-:W4:Y:S02]  /*19f00*/  LDC R29, c[0x0][0x230] ;  /* 0x00008c00ff1d7b82 */ /* 0x000f240000000800 */
[----:B------:R1:W-:Y:S04]  /*19f10*/  STL.64 [R1+0x3c8], R24 ;  /* 0x0003c81801007387 */ /* 0x0003e80000100a00 */
[----:B------:R1:W-:Y:S04]  /*19f20*/  STL.64 [R1+0x3c0], R22 ;  /* 0x0003c01601007387 */ /* 0x0003e80000100a00 */
[----:B------:R1:W-:Y:S02]  /*19f30*/  STL.64 [R1+0xbe8], R20 ;  /* 0x000be81401007387 */ /* 0x0003e40000100a00 */
[----:B-1----:R-:W1:Y:S01]  /*19f40*/  LDC R26, c[0x0][0x230] ;  /* 0x00008c00ff1a7b82 */ /* 0x002e620000000800 */
[----:B------:R-:W-:-:S04]  /*19f50*/  IMAD.WIDE R24, R251, 0x4, R138 ;  /* 0x00000004fb187825 */ /* 0x000fc800078e028a */
[C---:B------:R-:W-:Y:S01]  /*19f60*/  IMAD.WIDE R22, R251.reuse, 0x4, R78 ;  /* 0x00000004fb167825 */ /* 0x040fe200078e024e */
[----:B------:R-:W-:Y:S02]  /*19f70*/  STL.64 [R1+0xbf0], R24 ;  /* 0x000bf01801007387 */ /* 0x000fe40000100a00 */
[----:B------:R-:W4:Y:S01]  /*19f80*/  LDC R27, c[0x0][0x230] ;  /* 0x00008c00ff1b7b82 */ /* 0x000f220000000800 */
[C---:B------:R-:W-:Y:S01]  /*19f90*/  IMAD.WIDE R20, R251.reuse, 0x4, R76 ;  /* 0x00000004fb147825 */ /* 0x040fe200078e024c */
[----:B------:R1:W-:Y:S04]  /*19fa0*/  STL.64 [R1+0xbf8], R22 ;  /* 0x000bf81601007387 */ /* 0x0003e80000100a00 */
[----:B------:R1:W-:Y:S02]  /*19fb0*/  STL.64 [R1+0xc00], R20 ;  /* 0x000c001401007387 */ /* 0x0003e40000100a00 */
[----:B-1----:R-:W-:-:S04]  /*19fc0*/  IMAD.WIDE R22, R251, 0x4, R136 ;  /* 0x00000004fb167825 */ /* 0x002fc800078e0288 */
[C---:B------:R-:W-:Y:S01]  /*19fd0*/  IMAD.WIDE R20, R251.reuse, 0x4, R134 ;  /* 0x00000004fb147825 */ /* 0x040fe200078e0286 */
[----:B------:R3:W-:Y:S04]  /*19fe0*/  STL.64 [R1+0xc08], R22 ;  /* 0x000c081601007387 */ /* 0x0007e80000100a00 */
[----:B------:R1:W-:Y:S01]  /*19ff0*/  STL.64 [R1+0xc10], R20 ;  /* 0x000c101401007387 */ /* 0x0003e20000100a00 */
[----:B------:R-:W-:-:S04]  /*1a000*/  IMAD.WIDE R230, R251, 0x4, R170 ;  /* 0x00000004fbe67825 */ /* 0x000fc800078e02aa */
[----:B------:R-:W-:-:S04]  /*1a010*/  IMAD.WIDE R228, R251, 0x4, R172 ;  /* 0x00000004fbe47825 */ /* 0x000fc800078e02ac */
[----:B------:R-:W-:-:S04]  /*1a020*/  IMAD.WIDE R210, R251, 0x4, R174 ;  /* 0x00000004fbd27825 */ /* 0x000fc800078e02ae */
[----:B------:R-:W-:-:S04]  /*1a030*/  IMAD.WIDE R208, R251, 0x4, R176 ;  /* 0x00000004fbd07825 */ /* 0x000fc800078e02b0 */
[----:B------:R-:W-:-:S04]  /*1a040*/  IMAD.WIDE R198, R251, 0x4, R178 ;  /* 0x00000004fbc67825 */ /* 0x000fc800078e02b2 */
[----:B------:R-:W-:Y:S01]  /*1a050*/  IMAD.WIDE R196, R251, 0x4, R180 ;  /* 0x00000004fbc47825 */ /* 0x000fe200078e02b4 */
[----:B------:R-:W-:-:S03]  /*1a060*/  USHF.L.U32 UR10, UR10, 0x7, URZ ;  /* 0x000000070a0a7899 */ /* 0x000fc6000800063f */
        /* <DEDUP_REMOVED lines=34> */
[----:B-1----:R-:W-:-:S03]  /*1a290*/  IMAD.WIDE R20, R251, 0x4, R68 ;  /* 0x00000004fb147825 */ /* 0x002fc600078e0244 */
[----:B------:R-:W-:Y:S01]  /*1a2a0*/  LDGSTS.E [R0+0x4fe00], desc[UR14][R128.64], !P2 ;  /* 0x4fe0000080007fae */ /* 0x000fe2000d12184e */
[----:B--2---:R-:W1:Y:S03]  /*1a2b0*/  LDC R24, c[0x0][0x230] ;  /* 0x00008c00ff187b82 */ /* 0x004e660000000800 */
[----:B------:R2:W-:Y:S01]  /*1a2c0*/  STL.64 [R1+0x370], R20 ;  /* 0x0003701401007387 */ /* 0x0005e20000100a00 */
[----:B---3--:R-:W-:-:S03]  /*1a2d0*/  IMAD.WIDE R22, R251, 0x4, R128 ;  /* 0x00000004fb167825 */ /* 0x008fc600078e0280 */
[----:B------:R-:W-:Y:S01]  /*1a2e0*/  LDGSTS.E [R0+0x4ff00], desc[UR14][R248.64], !P2 ;  /* 0x4ff00000f8007fae */ /* 0x000fe2000d12184e */
[----:B------:R-:W3:Y:S03]  /*1a2f0*/  LDC R25, c[0x0][0x230] ;  /* 0x00008c00ff197b82 */ /* 0x000ee60000000800 */
[----:B------:R-:W-:Y:S01]  /*1a300*/  STL.64 [R1+0xc28], R22 ;  /* 0x000c281601007387 */ /* 0x000fe20000100a00 */
[----:B--2---:R-:W-:-:S03]  /*1a310*/  IMAD.WIDE R20, R251, 0x4, R248 ;  /* 0x00000004fb147825 */ /* 0x004fc600078e02f8 */
[----:B------:R-:W2:Y:S04]  /*1a320*/  LDL.LU.64 R248, [R1+0x2a20] ;  /* 0x002a200001f87983 */ /* 0x000ea80000300a00 */
[----:B------:R4:W-:Y:S01]  /*1a330*/  STL.64 [R1+0xc30], R20 ;  /* 0x000c301401007387 */ /* 0x0009e20000100a00 */
[----:B------:R-:W-:-:S04]  /*1a340*/  IMAD.WIDE R168, R251, 0x4, R124 ;  /* 0x00000004fba87825 */ /* 0x000fc800078e027c */
[----:B------:R-:W-:-:S04]  /*1a350*/  IMAD.WIDE R166, R251, 0x4, R126 ;  /* 0x00000004fba67825 */ /* 0x000fc800078e027e */
[----:B------:R-:W-:-:S04]  /*1a360*/  IMAD.WIDE R186, R251, 0x4, R186 ;  /* 0x00000004fbba7825 */ /* 0x000fc800078e02ba */
[----:B------:R-:W-:-:S04]  /*1a370*/  IMAD.WIDE R10, R251, 0x4, R10 ;  /* 0x00000004fb0a7825 */ /* 0x000fc800078e020a */
[----:B------:R-:W-:-:S04]  /*1a380*/  IMAD.WIDE R8, R251, 0x4, R8 ;  /* 0x00000004fb087825 */ /* 0x000fc800078e0208 */
[----:B------:R-:W-:-:S04]  /*1a390*/  IMAD.WIDE R6, R251, 0x4, R6 ;  /* 0x00000004fb067825 */ /* 0x000fc800078e0206 */
[----:B------:R-:W-:Y:S01]  /*1a3a0*/  IMAD.WIDE R4, R251, 0x4, R4 ;  /* 0x00000004fb047825 */ /* 0x000fe200078e0204 */
[----:B------:R-:W2:Y:S01]  /*1a3b0*/  LDL.LU.64 R132, [R1+0xc68] ;  /* 0x000c680001847983 */ /* 0x000ea20000300a00 */
[----:B----4-:R-:W-:-:S03]  /*1a3c0*/  MOV R20, UR10 ;  /* 0x0000000a00147c02 */ /* 0x010fc60008000f00 */
[----:B------:R-:W0:Y:S01]  /*1a3d0*/  LDGDEPBAR ;  /* 0x00000000000079af */ /* 0x000e220000000000 */
[C---:B------:R-:W-:Y:S02]  /*1a3e0*/  LOP3.LUT R2, R3.reuse, 0x10, RZ, 0x3c, !PT ;  /* 0x0000001003027812 */ /* 0x040fe400078e3cff */
[C---:B------:R-:W-:Y:S01]  /*1a3f0*/  LOP3.LUT R21, R3.reuse, 0x30, RZ, 0x3c, !PT ;  /* 0x0000003003157812 */ /* 0x040fe200078e3cff */
[----:B------:R-:W4:Y:S01]  /*1a400*/  LDL.LU.64 R130, [R1+0xc70] ;  /* 0x000c700001827983 */ /* 0x000f220000300a00 */
[C---:B------:R-:W-:Y:S02]  /*1a410*/  LOP3.LUT R22, R3.reuse, 0x50, RZ, 0x3c, !PT ;  /* 0x0000005003167812 */ /* 0x040fe400078e3cff */
[----:B------:R-:W-:Y:S01]  /*1a420*/  LOP3.LUT R23, R3, 0x70, RZ, 0x3c, !PT ;  /* 0x0000007003177812 */ /* 0x000fe200078e3cff */
[----:B------:R-:W3:Y:S01]  /*1a430*/  LDL.LU.64 R78, [R1+0xce8] ;  /* 0x000ce800014e7983 */ /* 0x000ee20000300a00 */
[----:B------:R-:W-:Y:S01]  /*1a440*/  UISETP.GT.AND UP0, UPT, UR8, 0xff, UPT ;  /* 0x000000ff0800788c */ /* 0x000fe2000bf04270 */
[----:B------:R-:W1:Y:S01]  /*1a450*/  LDC R33, c[0x0][0x230] ;  /* 0x00008c00ff217b82 */ /* 0x000e620000000800 */
[----:B------:R-:W-:Y:S01]  /*1a460*/  ULDC UR6, c[0x0][0x230] ;  /* 0x00008c0000067ab9 */ /* 0x000fe20000000800 */
[----:B------:R-:W3:Y:S04]  /*1a470*/  LDL.LU.64 R70, [R1+0xcf0] ;  /* 0x000cf00001467983 */ /* 0x000ee80000300a00 */
[----:B------:R-:W3:Y:S04]  /*1a480*/  LDL.LU.64 R68, [R1+0xd98] ;  /* 0x000d980001447983 */ /* 0x000ee80000300a00 */
[----:B------:R-:W3:Y:S04]  /*1a490*/  LDL.LU.64 R134, [R1+0xda0] ;  /* 0x000da00001867983 */ /* 0x000ee80000300a00 */
[----:B------:R-:W3:Y:S04]  /*1a4a0*/  LDL.LU.64 R128, [R1+0xe18] ;  /* 0x000e180001807983 */ /* 0x000ee80000300a00 */
[----:B------:R-:W3:Y:S04]  /*1a4b0*/  LDL.LU.64 R74, [R1+0xe38] ;  /* 0x000e3800014a7983 */ /* 0x000ee80000300a00 */
[----:B------:R-:W3:Y:S04]  /*1a4c0*/  LDL.LU.64 R76, [R1+0xed8] ;  /* 0x000ed800014c7983 */ /* 0x000ee80000300a00 */
[----:B------:R-:W3:Y:S04]  /*1a4d0*/  LDL.LU.64 R72, [R1+0xee8] ;  /* 0x000ee80001487983 */ /* 0x000ee80000300a00 */
[----:B------:R-:W3:Y:S01]  /*1a4e0*/  LDL.LU.64 R136, [R1+0xfa8] ;  /* 0x000fa80001887983 */ /* 0x000ee20000300a00 */
[----:B------:R-:W-:Y:S01]  /*1a4f0*/  VIADD R3, R2, UR5 ;  /* 0x0000000502037c36 */ /* 0x000fe20008000000 */
[----:B------:R-:W-:Y:S01]  /*1a500*/  IADD3 R22, R22, UR5, RZ ;  /* 0x0000000516167c10 */ /* 0x000fe2000fffe0ff */
[----:B------:R-:W-:-:S02]  /*1a510*/  VIADD R21, R21, UR5 ;  /* 0x0000000515157c36 */ /* 0x000fc40008000000 */
[----:B------:R-:W-:Y:S01]  /*1a520*/  VIADD R2, R23, UR5 ;  /* 0x0000000517027c36 */ /* 0x000fe20008000000 */
[----:B--2---:R-:W-:Y:S01]  /*1a530*/  LDGSTS.E [R248], desc[UR14][R132.64], P6 ;  /* 0x0000000084f87fae */ /* 0x004fe2000b12184e */
[----:B------:R-:W-:-:S03]  /*1a540*/  IMAD.WIDE R30, R20, 0x4, R132 ;  /* 0x00000004141e7825 */ /* 0x000fc600078e0284 */
[----:B----4-:R-:W-:Y:S04]  /*1a550*/  LDGSTS.E [R248+0x100], desc[UR14][R130.64], P3 ;  /* 0x0010000082f87fae */ /* 0x010fe8000992184e */
[----:B------:R-:W2:Y:S04]  /*1a560*/  LDL.LU.64 R132, [R1+0xfc0] ;  /* 0x000fc00001847983 */ /* 0x000ea80000300a00 */
[----:B------:R4:W-:Y:S04]  /*1a570*/  STL.64 [R1+0xc68], R30 ;  /* 0x000c681e01007387 */ /* 0x0009e80000100a00 */
[----:B---3--:R-:W-:Y:S04]  /*1a580*/  LDGSTS.E [R248+0x1000], desc[UR14][R78.64], P6 ;  /* 0x010000004ef87fae */ /* 0x008fe8000b12184e */
[----:B------:R-:W-:Y:S01]  /*1a590*/  LDGSTS.E [R248+0x1100], desc[UR14][R70.64], P3 ;  /* 0x0110000046f87fae */ /* 0x000fe2000992184e */
[----:B----4-:R-:W-:-:S03]  /*1a5a0*/  IMAD.WIDE R30, R20, 0x4, R130 ;  /* 0x00000004141e7825 */ /* 0x010fc600078e0282 */
[----:B------:R-:W-:Y:S04]  /*1a5b0*/  LDGSTS.E [R248+0x2000], desc[UR14][R68.64], P6 ;  /* 0x0200000044f87fae */ /* 0x000fe8000b12184e */
[----:B------:R-:W3:Y:S04]  /*1a5c0*/  LDL.LU.64 R130, [R1+0x1098] ;  /* 0x0010980001827983 */ /* 0x000ee80000300a00 */
[----:B------:R4:W-:Y:S04]  /*1a5d0*/  STL.64 [R1+0xc70], R30 ;  /* 0x000c701e01007387 */ /* 0x0009e80000100a00 */
[----:B------:R-:W-:Y:S04]  /*1a5e0*/  LDGSTS.E [R248+0x2100], desc[UR14][R134.64], P3 ;  /* 0x0210000086f87fae */ /* 0x000fe8000992184e */
[----:B------:R-:W-:Y:S01]  /*1a5f0*/  LDGSTS.E [R248+0x3000], desc[UR14][R128.64], P6 ;  /* 0x0300000080f87fae */ /* 0x000fe2000b12184e */
[----:B----4-:R-:W-:-:S03]  /*1a600*/  IMAD.WIDE R30, R20, 0x4, R78 ;  /* 0x00000004141e7825 */ /* 0x010fc600078e024e */
[----:B------:R-:W-:Y:S04]  /*1a610*/  LDGSTS.E [R248+0x3100], desc[UR14][R74.64], P3 ;  /* 0x031000004af87fae */ /* 0x000fe8000992184e */
[----:B------:R-:W4:Y:S04]  /*1a620*/  LDL.LU.64 R78, [R1+0x1090] ;  /* 0x00109000014e7983 */ /* 0x000f280000300a00 */
[----:B------:R1:W-:Y:S04]  /*1a630*/  STL.64 [R1+0xce8], R30 ;  /* 0x000ce81e01007387 */ /* 0x0003e80000100a00 */
[----:B------:R-:W-:Y:S04]  /*1a640*/  LDGSTS.E [R248+0x4000], desc[UR14][R76.64], P6 ;  /* 0x040000004cf87fae */ /* 0x000fe8000b12184e */
[----:B------:R-:W-:Y:S01]  /*1a650*/  LDGSTS.E [R248+0x4100], desc[UR14][R72.64], P3 ;  /* 0x0410000048f87fae */ /* 0x000fe2000992184e */
[----:B-1----:R-:W-:-:S03]  /*1a660*/  IMAD.WIDE R30, R20, 0x4, R70 ;  /* 0x00000004141e7825 */ /* 0x002fc600078e0246 */
[----:B------:R-:W-:Y:S04]  /*1a670*/  LDGSTS.E [R248+0x5000], desc[UR14][R136.64], P6 ;  /* 0x0500000088f87fae */ /* 0x000fe8000b12184e */
[----:B------:R-:W4:Y:S04]  /*1a680*/  LDL.LU.64 R70, [R1+0x10b8] ;  /* 0x0010b80001467983 */ /* 0x000f280000300a00 */
[----:B------:R1:W-:Y:S02]  /*1a690*/  STL.64 [R1+0xcf0], R30 ;  /* 0x000cf01e01007387 */ /* 0x0003e40000100a00 */
[----:B-1----:R-:W-:-:S02]  /*1a6a0*/  IMAD.WIDE R30, R20, 0x4, R68 ;  /* 0x00000004141e7825 */ /* 0x002fc400078e0244 */
[----:B------:R-:W4:Y:S04]  /*1a6b0*/  LDL.LU.64 R68, [R1+0x10a8] ;  /* 0x0010a80001447983 */ /* 0x000f280000300a00 */
[----:B------:R1:W-:Y:S02]  /*1a6c0*/  STL.64 [R1+0xd98], R30 ;  /* 0x000d981e01007387 */ /* 0x0003e40000100a00 */
[C---:B-1----:R-:W-:Y:S02]  /*1a6d0*/  IMAD.WIDE R30, R20.reuse, 0x4, R134 ;  /* 0x00000004141e7825 */ /* 0x042fe400078e0286 */
        /* <DEDUP_REMOVED lines=16> */
[----:B------:R1:W-:Y:S04]  /*1a7e0*/  STL.64 [R1+0xfa8], R30 ;  /* 0x000fa81e01007387 */ /* 0x0003e80000100a00 */
[----:B--2---:R-:W-:Y:S01]  /*1a7f0*/  LDGSTS.E [R248+0x5100], desc[UR14][R132.64], P3 ;  /* 0x0510000084f87fae */ /* 0x004fe2000992184e */
[----:B-1----:R-:W-:-:S03]  /*1a800*/  IMAD.WIDE R30, R20, 0x4, R132 ;  /* 0x00000004141e7825 */ /* 0x002fc600078e0284 */
[----:B------:R-:W2:Y:S04]  /*1a810*/  LDL.LU.64 R132, [R1+0x1160] ;  /* 0x0011600001847983 */ /* 0x000ea80000300a00 */
[----:B------:R1:W-:Y:S04]  /*1a820*/  STL.64 [R1+0xfc0], R30 ;  /* 0x000fc01e01007387 */ /* 0x0003e80000100a00 */
[----:B---3--:R-:W-:Y:S01]  /*1a830*/  LDGSTS.E [R248+0x6000], desc[UR14][R130.64], P6 ;  /* 0x0600000082f87fae */ /* 0x008fe2000b12184e */
[----:B-1----:R-:W-:-:S03]  /*1a840*/  IMAD.WIDE R30, R20, 0x4, R130 ;  /* 0x00000004141e7825 */ /* 0x002fc600078e0282 */
[----:B------:R-:W3:Y:S04]  /*1a850*/  LDL.LU.64 R130, [R1+0x1078] ;  /* 0x0010780001827983 */ /* 0x000ee80000300a00 */
[----:B------:R1:W-:Y:S04]  /*1a860*/  STL.64 [R1+0x1098], R30 ;  /* 0x0010981e01007387 */ /* 0x0003e80000100a00 */
[----:B----4-:R-:W-:Y:S01]  /*1a870*/  LDGSTS.E [R248+0x6100], desc[UR14][R78.64], P3 ;  /* 0x061000004ef87fae */ /* 0x010fe2000992184e */
[----:B-1----:R-:W-:-:S03]  /*1a880*/  IMAD.WIDE R30, R20, 0x4, R78 ;  /* 0x00000004141e7825 */ /* 0x002fc600078e024e */
[----:B------:R-:W4:Y:S04]  /*1a890*/  LDL.LU.64 R78, [R1+0x1158] ;  /* 0x00115800014e7983 */ /* 0x000f280000300a00 */
[----:B------:R1:W-:Y:S04]  /*1a8a0*/  STL.64 [R1+0x10b0], R30 ;  /* 0x0010b01e01007387 */ /* 0x0003e80000100a00 */
[----:B------:R-:W-:Y:S01]  /*1a8b0*/  LDGSTS.E [R248+0x7000], desc[UR14][R70.64], P6 ;  /* 0x0700000046f87fae */ /* 0x000fe2000b12184e */
        /* <DEDUP_REMOVED lines=17> */
[----:B------:R-:W-:Y:S04]  /*1a9d0*/  LDGSTS.E [R248+0x9100], desc[UR14][R76.64], P3 ;  /* 0x091000004cf87fae */ /* 0x000fe8000992184e */
        /* <DEDUP_REMOVED lines=9> */
[----:B------:R1:W-:Y:S02]  /*1aa70*/  STL.64 [R1+0x1810], R30 ;  /* 0x0018101e01007387 */ /* 0x0003e40000100a00 */
[C---:B-1----:R-:W-:Y:S02]  /*1aa80*/  IMAD.WIDE R30, R20.reuse, 0x4, R136 ;  /* 0x00000004141e7825 */ /* 0x042fe400078e0288 */
        /* <DEDUP_REMOVED lines=1630> */
[C---:B--2---:R-:W-:Y:S02]  /*21070*/  IMAD.WIDE R30, R20.reuse, 0x4, R132 ;  /* 0x00000004141e7825 */ /* 0x044fe400078e0284 */
[----:B------:R-:W-:Y:S04]  /*21080*/  LDGSTS.E [R0+0x16d00], desc[UR14][R132.64], P3 ;  /* 0x16d0000084007fae */ /* 0x000fe8000992184e */
[----:B------:R-:W2:Y:S04]  /*21090*/  LDL.LU.64 R132, [R1+0x1748] ;  /* 0x0017480001847983 */ /* 0x000ea80000300a00 */
[----:B------:R1:W-:Y:S04]  /*210a0*/  STL.64 [R1+0x2360], R30 ;  /* 0x0023601e01007387 */ /* 0x0003e80000100a00 */
[----:B---3--:R-:W-:Y:S01]  /*210b0*/  LDGSTS.E [R0+0x17c00], desc[UR14][R130.64], P6 ;  /* 0x17c0000082007fae */ /* 0x008fe2000b12184e */
[----:B-1----:R-:W-:-:S03]  /*210c0*/  IMAD.WIDE R30, R20, 0x4, R130 ;  /* 0x00000004141e7825 */ /* 0x002fc600078e0282 */
[----:B------:R-:W3:Y:S04]  /*210d0*/  LDL.LU.64 R130, [R1+0x488] ;  /* 0x0004880001827983 */ /* 0x000ee80000300a00 */
[----:B------:R1:W-:Y:S04]  /*210e0*/  STL.64 [R1+0x2398], R30 ;  /* 0x0023981e01007387 */ /* 0x0003e80000100a00 */
[----:B------:R-:W3:Y:S04]  /*210f0*/  LDL.LU.64 R138, [R1+0x1740] ;  /* 0x00174000018a7983 */ /* 0x000ee80000300a00 */
[----:B----4-:R-:W-:Y:S01]  /*21100*/  LDGSTS.E [R0+0x17d00], desc[UR14][R78.64], P3 ;  /* 0x17d000004e007fae */ /* 0x010fe2000992184e */
[----:B-1----:R-:W-:-:S05]  /*21110*/  IMAD.WIDE R30, R20, 0x4, R78 ;  /* 0x00000004141e7825 */ /* 0x002fca00078e024e */
[----:B------:R1:W-:Y:S04]  /*21120*/  STL.64 [R1+0x2390], R30 ;  /* 0x0023901e01007387 */ /* 0x0003e80000100a00 */
[----:B------:R-:W-:Y:S01]  /*21130*/  LDGSTS.E [R0+0x18c00], desc[UR14][R70.64], P6 ;  /* 0x18c0000046007fae */ /* 0x000fe2000b12184e */
[----:B-1----:R-:W-:-:S03]  /*21140*/  IMAD.WIDE R30, R20, 0x4, R70 ;  /* 0x00000004141e7825 */ /* 0x002fc600078e0246 */
[----:B------:R-:W4:Y:S04]  /*21150*/  LDL.LU.64 R70, [R1+0x478] ;  /* 0x0004780001467983 */ /* 0x000f280000300a00 */
[----:B------:R1:W-:Y:S04]  /*21160*/  STL.64 [R1+0x23c8], R30 ;  /* 0x0023c81e01007387 */ /* 0x0003e80000100a00 */
[----:B------:R-:W4:Y:S04]  /*21170*/  LDL.LU.64 R78, [R1+0x1738] ;  /* 0x00173800014e7983 */ /* 0x000f280000300a00 */
        /* <DEDUP_REMOVED lines=33> */
[----:B------:R-:W-:-:S03]  /*21390*/  IMAD.WIDE R40, R20, 0x4, R138 ;  /* 0x0000000414287825 */ /* 0x000fc600078e028a */
[----:B------:R-:W-:Y:S01]  /*213a0*/  LDGSTS.E [R0+0x1dc00], desc[UR14][R138.64], P6 ;  /* 0x1dc000008a007fae */ /* 0x000fe2000b12184e */
[----:B-1----:R-:W-:-:S03]  /*213b0*/  IMAD.WIDE R30, R20, 0x4, R130 ;  /* 0x00000004141e7825 */ /* 0x002fc600078e0282 */
[----:B------:R-:W3:Y:S04]  /*213c0*/  LDL.LU.64 R130, [R1+0x690] ;  /* 0x0006900001827983 */ /* 0x000ee80000300a00 */
[----:B------:R4:W-:Y:S04]  /*213d0*/  STL.64 [R1+0x24b0], R30 ;  /* 0x0024b01e01007387 */ /* 0x0009e80000100a00 */
[----:B------:R1:W-:Y:S01]  /*213e0*/  STL.64 [R1+0x2558], R40 ;  /* 0x0025582801007387 */ /* 0x0003e20000100a00 */
[----:B----4-:R-:W-:-:S03]  /*213f0*/  IMAD.WIDE R30, R20, 0x4, R70 ;  /* 0x00000004141e7825 */ /* 0x010fc600078e0246 */
[----:B------:R-:W-:Y:S01]  /*21400*/  LDGSTS.E [R0+0x1dd00], desc[UR14][R70.64], P3 ;  /* 0x1dd0000046007fae */ /* 0x000fe2000992184e */
[----:B-1----:R-:W-:-:S03]  /*21410*/  IMAD.WIDE R40, R20, 0x4, R78 ;  /* 0x0000000414287825 */ /* 0x002fc600078e024e */
[----:B------:R-:W-:Y:S04]  /*21420*/  LDGSTS.E [R0+0x1ec00], desc[UR14][R78.64], P6 ;  /* 0x1ec000004e007fae */ /* 0x000fe8000b12184e */
[----:B------:R-:W4:Y:S04]  /*21430*/  LDL.LU.64 R70, [R1+0x17d8] ;  /* 0x0017d80001467983 */ /* 0x000f280000300a00 */
[----:B------:R1:W-:Y:S04]  /*21440*/  STL.64 [R1+0x2550], R30 ;  /* 0x0025501e01007387 */ /* 0x0003e80000100a00 */
[----:B------:R-:W-:Y:S04]  /*21450*/  STL.64 [R1+0x2548], R40 ;  /* 0x0025482801007387 */ /* 0x000fe80000100a00 */
[----:B------:R-:W-:Y:S01]  /*21460*/  LDGSTS.E [R0+0x1ed00], desc[UR14][R68.64], P3 ;  /* 0x1ed0000044007fae */ /* 0x000fe2000992184e */
[----:B-1----:R-:W-:-:S03]  /*21470*/  IMAD.WIDE R30, R20, 0x4, R68 ;  /* 0x00000004141e7825 */ /* 0x002fc600078e0244 */
[----:B------:R-:W4:Y:S04]  /*21480*/  LDL.LU.64 R68, [R1+0x688] ;  /* 0x0006880001447983 */ /* 0x000f280000300a00 */
[----:B------:R1:W-:Y:S04]  /*21490*/  STL.64 [R1+0x2540], R30 ;  /* 0x0025401e01007387 */ /* 0x0003e80000100a00 */
[----:B------:R-:W-:Y:S01]  /*214a0*/  LDGSTS.E [R0+0x1fc00], desc[UR14][R134.64], P6 ;  /* 0x1fc0000086007fae */ /* 0x000fe2000b12184e */
[----:B-1----:R-:W-:-:S05]  /*214b0*/  IMAD.WIDE R30, R20, 0x4, R134 ;  /* 0x00000004141e7825 */ /* 0x002fca00078e0286 */
[----:B------:R1:W-:Y:S04]  /*214c0*/  STL.64 [R1+0x2538], R30 ;  /* 0x0025381e01007387 */ /* 0x0003e80000100a00 */
[----:B------:R-:W4:Y:S04]  /*214d0*/  LDL.LU.64 R134, [R1+0x17e0] ;  /* 0x0017e00001867983 */ /* 0x000f280000300a00 */
[----:B------:R1:W-:Y:S02]  /*214e0*/  LDGSTS.E [R0+0x1fd00], desc[UR14][R128.64], P3 ;  /* 0x1fd0000080007fae */ /* 0x0003e4000992184e */
[----:B-1----:R-:W-:-:S04]  /*214f0*/  IMAD.WIDE R128, R20, 0x4, R128 ;  /* 0x0000000414807825 */ /* 0x002fc800078e0280 */
[C---:B------:R-:W-:Y:S01]  /*21500*/  IMAD.WIDE R30, R20.reuse, 0x4, R74 ;  /* 0x00000004141e7825 */ /* 0x040fe200078e024a */
[----:B------:R-:W-:Y:S04]  /*21510*/  LDGSTS.E [R2+0xe00], desc[UR14][R74.64], P6 ;  /* 0x00e000004a027fae */ /* 0x000fe8000b12184e */
[----:B------:R-:W4:Y:S04]  /*21520*/  LDL.LU.64 R74, [R1+0x680] ;  /* 0x00068000014a7983 */ /* 0x000f280000300a00 */
[----:B------:R1:W-:Y:S01]  /*21530*/  STL.64 [R1+0xc38], R30 ;  /* 0x000c381e01007387 */ /* 0x0003e20000100a00 */
[----:B------:R-:W-:-:S03]  /*21540*/  IMAD.WIDE R40, R20, 0x4, R76 ;  /* 0x0000000414287825 */ /* 0x000fc600078e024c */
[----:B------:R-:W-:Y:S04]  /*21550*/  STL.64 [R1+0x2530], R128 ;  /* 0x0025308001007387 */ /* 0x000fe80000100a00 */
[----:B------:R-:W-:Y:S04]  /*21560*/  LDGSTS.E [R2+0xf00], desc[UR14][R76.64], P3 ;  /* 0x00f000004c027fae */ /* 0x000fe8000992184e */
[----:B------:R-:W-:Y:S04]  /*21570*/  STL.64 [R1+0x2a20], R128 ;  /* 0x002a208001007387 */ /* 0x000fe80000100a00 */
[----:B------:R4:W-:Y:S01]  /*21580*/  STL.64 [R1+0xc40], R40 ;  /* 0x000c402801007387 */ /* 0x0009e20000100a00 */
[----:B-1----:R-:W-:-:S03]  /*21590*/  IMAD.WIDE R30, R20, 0x4, R72 ;  /* 0x00000004141e7825 */ /* 0x002fc600078e0248 */
[----:B------:R-:W-:Y:S04]  /*215a0*/  LDGSTS.E [R2+0x1e00], desc[UR14][R72.64], P6 ;  /* 0x01e0000048027fae */ /* 0x000fe8000b12184e */
[----:B------:R-:W4:Y:S04]  /*215b0*/  LDL.LU.64 R72, [R1+0x17e8] ;  /* 0x0017e80001487983 */ /* 0x000f280000300a00 */
[----:B------:R1:W-:Y:S01]  /*215c0*/  STL.64 [R1+0xc58], R30 ;  /* 0x000c581e01007387 */ /* 0x0003e20000100a00 */
[----:B------:R-:W-:-:S03]  /*215d0*/  IMAD.WIDE R246, R20, 0x4, R136 ;  /* 0x0000000414f67825 */ /* 0x000fc600078e0288 */
[----:B------:R1:W-:Y:S04]  /*215e0*/  LDGSTS.E [R2+0x1f00], desc[UR14][R136.64], P3 ;  /* 0x01f0000088027fae */ /* 0x0003e8000992184e */
[----:B--2---:R-:W-:Y:S01]  /*215f0*/  LDGSTS.E [R2+0x2e00], desc[UR14][R132.64], P6 ;  /* 0x02e0000084027fae */ /* 0x004fe2000b12184e */
[----:B------:R-:W-:-:S03]  /*21600*/  IMAD.WIDE R244, R20, 0x4, R132 ;  /* 0x0000000414f47825 */ /* 0x000fc600078e0284 */
[----:B------:R-:W2:Y:S04]  /*21610*/  LDL.LU.64 R132, [R1+0x678] ;  /* 0x0006780001847983 */ /* 0x000ea80000300a00 */
[----:B------:R-:W-:Y:S04]  /*21620*/  STL.64 [R1+0xc60], R246 ;  /* 0x000c60f601007387 */ /* 0x000fe80000100a00 */
[----:B------:R-:W-:Y:S01]  /*21630*/  STL.64 [R1+0x2a28], R246 ;  /* 0x002a28f601007387 */ /* 0x000fe20000100a00 */
[----:B---3--:R-:W-:-:S03]  /*21640*/  IMAD.WIDE R242, R20, 0x4, R130 ;  /* 0x0000000414f27825 */ /* 0x008fc600078e0282 */
[----:B------:R-:W-:Y:S04]  /*21650*/  LDGSTS.E [R2+0x2f00], desc[UR14][R130.64], P3 ;  /* 0x02f0000082027fae */ /* 0x000fe8000992184e */
[----:B------:R-:W3:Y:S04]  /*21660*/  LDL.LU.64 R130, [R1+0x17f0] ;  /* 0x0017f00001827983 */ /* 0x000ee80000300a00 */
[----:B------:R-:W-:Y:S04]  /*21670*/  STL.64 [R1+0xcd8], R244 ;  /* 0x000cd8f401007387 */ /* 0x000fe80000100a00 */
[----:B------:R-:W-:Y:S04]  /*21680*/  STL.64 [R1+0x2a30], R244 ;  /* 0x002a30f401007387 */ /* 0x000fe80000100a00 */
[----:B----4-:R-:W-:Y:S01]  /*21690*/  LDGSTS.E [R2+0x3e00], desc[UR14][R70.64], P6 ;  /* 0x03e0000046027fae */ /* 0x010fe2000b12184e */
[----:B------:R-:W-:-:S03]  /*216a0*/  IMAD.WIDE R240, R20, 0x4, R70 ;  /* 0x0000000414f07825 */ /* 0x000fc600078e0246 */
[----:B------:R-:W4:Y:S04]  /*216b0*/  LDL.LU.64 R70, [R1+0x670] ;  /* 0x0006700001467983 */ /* 0x000f280000300a00 */
[----:B------:R-:W-:Y:S04]  /*216c0*/  STL.64 [R1+0xce0], R242 ;  /* 0x000ce0f201007387 */ /* 0x000fe80000100a00 */
[----:B------:R-:W-:Y:S04]  /*216d0*/  STL.64 [R1+0x2a38], R242 ;  /* 0x002a38f201007387 */ /* 0x000fe80000100a00 */
[----:B------:R-:W-:Y:S01]  /*216e0*/  LDGSTS.E [R2+0x3f00], desc[UR14][R68.64], P3 ;  /* 0x03f0000044027fae */ /* 0x000fe2000992184e */
        /* <DEDUP_REMOVED lines=11> */
[----:B------:R-:W1:Y:S04]  /*217a0*/  LDL.LU.64 R74, [R1+0x1800] ;  /* 0x00180000014a7983 */ /* 0x000e680000300a00 */
[----:B------:R-:W-:Y:S04]  /*217b0*/  STL.64 [R1+0xd88], R216 ;  /* 0x000d88d801007387 */ /* 0x000fe80000100a00 */
[----:B------:R-:W-:Y:S04]  /*217c0*/  STL.64 [R1+0x2a50], R216 ;  /* 0x002a50d801007387 */ /* 0x000fe80000100a00 */
[----:B------:R-:W-:Y:S01]  /*217d0*/  LDGSTS.E [R2+0x5e00], desc[UR14][R72.64], P6 ;  /* 0x05e0000048027fae */ /* 0x000fe2000b12184e */
[----:B------:R-:W-:-:S03]  /*217e0*/  IMAD.WIDE R212, R20, 0x4, R72 ;  /* 0x0000000414d47825 */ /* 0x000fc600078e0248 */
[----:B------:R-:W4:Y:S04]  /*217f0*/  LDL.LU.64 R72, [R1+0x650] ;  /* 0x0006500001487983 */ /* 0x000f280000300a00 */
[----:B------:R-:W-:Y:S04]  /*21800*/  STL.64 [R1+0xd90], R214 ;  /* 0x000d90d601007387 */ /* 0x000fe80000100a00 */
[----:B------:R-:W-:Y:S04]  /*21810*/  STL.64 [R1+0x2a58], R214 ;  /* 0x002a58d601007387 */ /* 0x000fe80000100a00 */
[----:B--2---:R-:W-:Y:S01]  /*21820*/  LDGSTS.E [R2+0x5f00], desc[UR14][R132.64], P3 ;  /* 0x05f0000084027fae */ /* 0x004fe2000992184e */
[----:B------:R-:W-:-:S03]  /*21830*/  IMAD.WIDE R154, R20, 0x4, R132 ;  /* 0x00000004149a7825 */ /* 0x000fc600078e0284 */
[----:B------:R-:W2:Y:S04]  /*21840*/  LDL.LU.64 R132, [R1+0x1808] ;  /* 0x0018080001847983 */ /* 0x000ea80000300a00 */
[----:B------:R-:W-:Y:S04]  /*21850*/  STL.64 [R1+0xe08], R212 ;  /* 0x000e08d401007387 */ /* 0x000fe80000100a00 */
[----:B------:R-:W-:Y:S04]  /*21860*/  STL.64 [R1+0x2a60], R212 ;  /* 0x002a60d401007387 */ /* 0x000fe80000100a00 */
[----:B---3--:R-:W-:Y:S01]  /*21870*/  LDGSTS.E [R2+0x6e00], desc[UR14][R130.64], P6 ;  /* 0x06e0000082027fae */ /* 0x008fe2000b12184e */
[----:B------:R-:W-:-:S03]  /*21880*/  IMAD.WIDE R152, R20, 0x4, R130 ;  /* 0x0000000414987825 */ /* 0x000fc600078e0282 */
        /* <DEDUP_REMOVED lines=13> */
[----:B------:R-:W4:Y:S01]  /*21960*/  LDL.LU.64 R82, [R1+0x1840] ;  /* 0x0018400001527983 */ /* 0x000f220000300a00 */
[----:B------:R-:W-:-:S03]  /*21970*/  IMAD.WIDE R138, R20, 0x4, R134 ;  /* 0x00000004148a7825 */ /* 0x000fc600078e0286 */
[----:B------:R-:W-:Y:S04]  /*21980*/  STL.64 [R1+0xec8], R148 ;  /* 0x000ec89401007387 */ /* 0x000fe80000100a00 */
[----:B------:R-:W-:Y:S04]  /*21990*/  STL.64 [R1+0x2a80], R148 ;  /* 0x002a809401007387 */ /* 0x000fe80000100a00 */
[----:B------:R-:W4:Y:S04]  /*219a0*/  LDL.LU.64 R80, [R1+0x5c8] ;  /* 0x0005c80001507983 */ /* 0x000f280000300a00 */
[----:B------:R-:W-:Y:S04]  /*219b0*/  STL.64 [R1+0xed0], R138 ;  /* 0x000ed08a01007387 */ /* 0x000fe80000100a00 */
[----:B------:R-:W-:Y:S04]  /*219c0*/  STL.64 [R1+0x2a88], R138 ;  /* 0x002a888a01007387 */ /* 0x000fe80000100a00 */
[----:B------:R-:W4:Y:S04]  /*219d0*/  LDL.LU.64 R78, [R1+0x1848] ;  /* 0x00184800014e7983 */ /* 0x000f280000300a00 */
[----:B------:R1:W-:Y:S02]  /*219e0*/  LDGSTS.E [R2+0x7f00], desc[UR14][R134.64], P3 ;  /* 0x07f0000086027fae */ /* 0x0003e4000992184e */
[----:B-1----:R-:W-:-:S02]  /*219f0*/  IMAD.WIDE R136, R20, 0x4, R74 ;  /* 0x0000000414887825 */ /* 0x002fc400078e024a */
[----:B------:R-:W-:Y:S04]  /*21a00*/  LDGSTS.E [R2+0x8e00], desc[UR14][R74.64], P6 ;  /* 0x08e000004a027fae */ /* 0x000fe8000b12184e */
[----:B------:R-:W-:Y:S04]  /*21a10*/  STL.64 [R1+0xf40], R136 ;  /* 0x000f408801007387 */ /* 0x000fe80000100a00 */
[----:B------:R-:W-:Y:S04]  /*21a20*/  STL.64 [R1+0x2a90], R136 ;  /* 0x002a908801007387 */ /* 0x000fe80000100a00 */
[----:B------:R-:W4:Y:S01]  /*21a30*/  LDL.LU.64 R76, [R1+0x5c0] ;  /* 0x0005c000014c7983 */ /* 0x000f220000300a00 */
[----:B------:R-:W-:-:S03]  /*21a40*/  IMAD.WIDE R134, R20, 0x4, R72 ;  /* 0x0000000414867825 */ /* 0x000fc600078e0248 */
[----:B------:R-:W-:Y:S04]  /*21a50*/  LDGSTS.E [R2+0x8f00], desc[UR14][R72.64], P3 ;  /* 0x08f0000048027fae */ /* 0x000fe8000992184e */
[----:B------:R-:W-:Y:S04]  /*21a60*/  STL.64 [R1+0xf48], R134 ;  /* 0x000f488601007387 */ /* 0x000fe80000100a00 */
[----:B------:R-:W-:Y:S04]  /*21a70*/  STL.64 [R1+0x2a98], R134 ;  /* 0x002a988601007387 */ /* 0x000fe80000100a00 */
[----:B------:R-:W4:Y:S04]  /*21a80*/  LDL.LU.64 R74, [R1+0x1850] ;  /* 0x00185000014a7983 */ /* 0x000f280000300a00 */
[----:B--2---:R1:W-:Y:S02]  /*21a90*/  LDGSTS.E [R2+0x9e00], desc[UR14][R132.64], P6 ;  /* 0x09e0000084027fae */ /* 0x0043e4000b12184e */
[----:B-1----:R-:W-:-:S05]  /*21aa0*/  IMAD.WIDE R132, R20, 0x4, R132 ;  /* 0x0000000414847825 */ /* 0x002fca00078e0284 */
[----:B------:R-:W-:Y:S04]  /*21ab0*/  STL.64 [R1+0xf98], R132 ;  /* 0x000f988401007387 */ /* 0x000fe80000100a00 */
[----:B------:R-:W-:Y:S04]  /*21ac0*/  STL.64 [R1+0x2aa0], R132 ;  /* 0x002aa08401007387 */ /* 0x000fe80000100a00 */
[----:B---3--:R1:W-:Y:S04]  /*21ad0*/  LDGSTS.E [R2+0x9f00], desc[UR14][R130.64], P3 ;  /* 0x09f0000082027fae */ /* 0x0083e8000992184e */
[----:B------:R-:W2:Y:S01]  /*21ae0*/  LDL.LU.64 R72, [R1+0x5b8] ;  /* 0x0005b80001487983 */ /* 0x000ea20000300a00 */
[----:B-1----:R-:W-:-:S03]  /*21af0*/  IMAD.WIDE R130, R20, 0x4, R130 ;  /* 0x0000000414827825 */ /* 0x002fc600078e0282 */
[----:B----4-:R-:W-:Y:S01]  /*21b00*/  LDGSTS.E [R2+0xae00], desc[UR14][R70.64], P6 ;  /* 0x0ae0000046027fae */ /* 0x010fe2000b12184e */
[----:B------:R-:W-:-:S03]  /*21b10*/  IMAD.WIDE R126, R20, 0x4, R70 ;  /* 0x00000004147e7825 */ /* 0x000fc600078e0246 */
[----:B------:R-:W3:Y:S04]  /*21b20*/  LDL.LU.64 R70, [R1+0x1858] ;  /* 0x0018580001467983 */ /* 0x000ee80000300a00 */
[----:B------:R-:W-:Y:S04]  /*21b30*/  STL.64 [R1+0xfa0], R130 ;  /* 0x000fa08201007387 */ /* 0x000fe80000100a00 */
[----:B------:R-:W-:Y:S04]  /*21b40*/  STL.64 [R1+0x2aa8], R130 ;  /* 0x002aa88201007387 */ /* 0x000fe80000100a00 */
[----:B------:R-:W-:Y:S01]  /*21b50*/  LDGSTS.E [R2+0xaf00], desc[UR14][R68.64], P3 ;  /* 0x0af0000044027fae */ /* 0x000fe2000992184e */
[----:B------:R-:W-:-:S03]  /*21b60*/  IMAD.WIDE R124, R20, 0x4, R68 ;  /* 0x00000004147c7825 */ /* 0x000fc600078e0244 */
[----:B------:R-:W4:Y:S01]  /*21b70*/  LDL.LU.64 R68, [R1+0x5b0] ;  /* 0x0005b00001447983 */ /* 0x000f220000300a00 */
[----:B------:R-:W-:-:S03]  /*21b80*/  IMAD.WIDE R122, R20, 0x4, R82 ;  /* 0x00000004147a7825 */ /* 0x000fc600078e0252 */
[----:B------:R-:W-:Y:S04]  /*21b90*/  STL.64 [R1+0x1018], R126 ;  /* 0x0010187e01007387 */ /* 0x000fe80000100a00 */
[----:B------:R-:W-:Y:S04]  /*21ba0*/  STL.64 [R1+0x2ab0], R126 ;  /* 0x002ab07e01007387 */ /* 0x000fe80000100a00 */
[----:B------:R-:W4:Y:S01]  /*21bb0*/  LDL.LU.64 R84, [R1+0x1860] ;  /* 0x0018600001547983 */ /* 0x000f220000300a00 */
[----:B------:R-:W-:-:S03]  /*21bc0*/  IMAD.WIDE R120, R20, 0x4, R80 ;  /* 0x0000000414787825 */ /* 0x000fc600078e0250 */
[----:B------:R-:W-:Y:S04]  /*21bd0*/  STL.64 [R1+0x1020], R124 ;  /* 0x0010207c01007387 */ /* 0x000fe80000100a00 */
[----:B------:R-:W-:Y:S04]  /*21be0*/  LDGSTS.E [R2+0xbe00], desc[UR14][R82.64], P6 ;  /* 0x0be0000052027fae */ /* 0x000fe8000b12184e */
[----:B------:R1:W-:Y:S01]  /*21bf0*/  STL.64 [R1+0x2ab8], R124 ;  /* 0x002ab87c01007387 */ /* 0x0003e20000100a00 */
[----:B------:R-:W-:-:S03]  /*21c00*/  IMAD.WIDE R118, R20, 0x4, R78 ;  /* 0x0000000414767825 */ /* 0x000fc600078e024e */
[----:B------:R-:W-:Y:S04]  /*21c10*/  LDGSTS.E [R2+0xbf00], desc[UR14][R80.64], P3 ;  /* 0x0bf0000050027fae */ /* 0x000fe8000992184e */
[----:B------:R-:W4:Y:S04]  /*21c20*/  LDL.LU.64 R82, [R1+0x5a8] ;  /* 0x0005a80001527983 */ /* 0x000f280000300a00 */
[----:B------:R-:W-:Y:S04]  /*21c30*/  LDGSTS.E [R2+0xce00], desc[UR14][R78.64], P6 ;  /* 0x0ce000004e027fae */ /* 0x000fe8000b12184e */
[----:B------:R-:W4:Y:S04]  /*21c40*/  LDL.LU.64 R80, [R1+0x1868] ;  /* 0x0018680001507983 */ /* 0x000f280000300a00 */
[----:B------:R-:W-:Y:S04]  /*21c50*/  STL.64 [R1+0x1078], R122 ;  /* 0x0010787a01007387 */ /* 0x000fe80000100a00 */
[----:B------:R1:W-:Y:S04]  /*21c60*/  STL.64 [R1+0x2ac0], R122 ;  /* 0x002ac07a01007387 */ /* 0x0003e80000100a00 */
[----:B------:R-:W4:Y:S01]  /*21c70*/  LDL.LU.64 R78, [R1+0x5a0] ;  /* 0x0005a000014e7983 */ /* 0x000f220000300a00 */
[----:B------:R-:W-:-:S03]  /*21c80*/  IMAD.WIDE R116, R20, 0x4, R76 ;  /* 0x0000000414747825 */ /* 0x000fc600078e024c */
[----:B------:R-:W-:Y:S04]  /*21c90*/  LDGSTS.E [R2+0xcf00], desc[UR14][R76.64], P3 ;  /* 0x0cf000004c027fae */ /* 0x000fe8000992184e */
[----:B------:R-:W-:Y:S04]  /*21ca0*/  STL.64 [R1+0x1080], R120 ;  /* 0x0010807801007387 */ /* 0x000fe80000100a00 */
[----:B------:R-:W4:Y:S04]  /*21cb0*/  LDL.LU.64 R76, [R1+0x1870] ;  /* 0x00187000014c7983 */ /* 0x000f280000300a00 */
[----:B------:R-:W-:Y:S01]  /*21cc0*/  STL.64 [R1+0x10f8], R118 ;  /* 0x0010f87601007387 */ /* 0x000fe20000100a00 */
[----:B------:R-:W-:-:S03]  /*21cd0*/  IMAD.WIDE R114, R20, 0x4, R74 ;  /* 0x0000000414727825 */ /* 0x000fc600078e024a */
[----:B------:R-:W-:Y:S04]  /*21ce0*/  LDGSTS.E [R2+0xde00], desc[UR14][R74.64], P6 ;  /* 0x0de000004a027fae */ /* 0x000fe8000b12184e */
[----:B------:R-:W4:Y:S04]  /*21cf0*/  LDL.LU.64 R74, [R1+0x598] ;  /* 0x00059800014a7983 */ /* 0x000f280000300a00 */
[----:B------:R-:W-:Y:S01]  /*21d00*/  STL.64 [R1+0x1100], R116 ;  /* 0x0011007401007387 */ /* 0x000fe20000100a00 */
[----:B--2---:R-:W-:-:S03]  /*21d10*/  IMAD.WIDE R112, R20, 0x4, R72 ;  /* 0x0000000414707825 */ /* 0x004fc600078e0248 */
[----:B------:R-:W-:Y:S04]  /*21d20*/  LDGSTS.E [R2+0xdf00], desc[UR14][R72.64], P3 ;  /* 0x0df0000048027fae */ /* 0x000fe8000992184e */
[----:B------:R-:W2:Y:S04]  /*21d30*/  LDL.LU.64 R72, [R1+0x1878] ;  /* 0x0018780001487983 */ /* 0x000ea80000300a00 */
[----:B------:R-:W-:Y:S01]  /*21d40*/  STL.64 [R1+0x1168], R114 ;  /* 0x0011687201007387 */ /* 0x000fe20000100a00 */
[----:B---3--:R-:W-:-:S03]  /*21d50*/  IMAD.WIDE R110, R20, 0x4, R70 ;  /* 0x00000004146e7825 */ /* 0x008fc600078e0246 */
[----:B------:R-:W-:Y:S04]  /*21d60*/  LDGSTS.E [R2+0xee00], desc[UR14][R70.64], P6 ;  /* 0x0ee0000046027fae */ /* 0x000fe8000b12184e */
[----:B------:R-:W3:Y:S04]  /*21d70*/  LDL.LU.64 R70, [R1+0x590] ;  /* 0x0005900001467983 */ /* 0x000ee80000300a00 */
[----:B------:R-:W-:Y:S01]  /*21d80*/  STL.64 [R1+0x1170], R112 ;  /* 0x0011707001007387 */ /* 0x000fe20000100a00 */
[----:B----4-:R-:W-:-:S03]  /*21d90*/  IMAD.WIDE R108, R20, 0x4, R68 ;  /* 0x00000004146c7825 */ /* 0x010fc600078e0244 */
[----:B------:R-:W-:Y:S04]  /*21da0*/  LDGSTS.E [R2+0xef00], desc[UR14][R68.64], P3 ;  /* 0x0ef0000044027fae */ /* 0x000fe8000992184e */
[----:B------:R-:W-:Y:S01]  /*21db0*/  LDGSTS.E [R2+0xfe00], desc[UR14][R84.64], P6 ;  /* 0x0fe0000054027fae */ /* 0x000fe2000b12184e */
[----:B------:R-:W-:-:S03]  /*21dc0*/  IMAD.WIDE R106, R20, 0x4, R84 ;  /* 0x00000004146a7825 */ /* 0x000fc600078e0254 */
[----:B------:R-:W4:Y:S04]  /*21dd0*/  LDL.LU.64 R68, [R1+0x1880] ;  /* 0x0018800001447983 */ /* 0x000f280000300a00 */
[----:B------:R-:W-:Y:S04]  /*21de0*/  STL.64 [R1+0x11e8], R110 ;  /* 0x0011e86e01007387 */ /* 0x000fe80000100a00 */
[----:B------:R-:W4:Y:S04]  /*21df0*/  LDL.LU.64 R84, [R1+0x588] ;  /* 0x0005880001547983 */ /* 0x000f280000300a00 */
[----:B------:R-:W-:Y:S04]  /*21e00*/  STL.64 [R1+0x11f0], R108 ;  /* 0x0011f06c01007387 */ /* 0x000fe80000100a00 */
[----:B------:R-:W-:Y:S01]  /*21e10*/  LDGSTS.E [R2+0xff00], desc[UR14][R82.64], P3 ;  /* 0x0ff0000052027fae */ /* 0x000fe2000992184e */
[----:B------:R-:W-:-:S03]  /*21e20*/  IMAD.WIDE R104, R20, 0x4, R82 ;  /* 0x0000000414687825 */ /* 0x000fc600078e0252 */
[----:B------:R-:W-:Y:S01]  /*21e30*/  LDGSTS.E [R2+0x10e00], desc[UR14][R80.64], P6 ;  /* 0x10e0000050027fae */ /* 0x000fe2000b12184e */
[----:B------:R-:W-:-:S03]  /*21e40*/  IMAD.WIDE R102, R20, 0x4, R80 ;  /* 0x0000000414667825 */ /* 0x000fc600078e0250 */
[----:B------:R-:W4:Y:S04]  /*21e50*/  LDL.LU.64 R82, [R1+0x18e8] ;  /* 0x0018e80001527983 */ /* 0x000f280000300a00 */
[----:B------:R-:W-:Y:S04]  /*21e60*/  STL.64 [R1+0x1b00], R106 ;  /* 0x001b006a01007387 */ /* 0x000fe80000100a00 */
[----:B------:R-:W4:Y:S01]  /*21e70*/  LDL.LU.64 R80, [R1+0x580] ;  /* 0x0005800001507983 */ /* 0x000f220000300a00 */
[----:B------:R-:W-:-:S03]  /*21e80*/  IMAD.WIDE R100, R20, 0x4, R78 ;  /* 0x0000000414647825 */ /* 0x000fc600078e024e */
[----:B------:R-:W-:Y:S04]  /*21e90*/  LDGSTS.E [R2+0x10f00], desc[UR14][R78.64], P3 ;  /* 0x10f000004e027fae */ /* 0x000fe8000992184e */
[----:B------:R-:W-:Y:S04]  /*21ea0*/  STL.64 [R1+0x1b08], R104 ;  /* 0x001b086801007387 */ /* 0x000fe80000100a00 */
[----:B------:R-:W4:Y:S01]  /*21eb0*/  LDL.LU.64 R78, [R1+0x1970] ;  /* 0x00197000014e7983 */ /* 0x000f220000300a00 */
[----:B------:R-:W-:-:S03]  /*21ec0*/  IMAD.WIDE R94, R20, 0x4, R76 ;  /* 0x00000004145e7825 */ /* 0x000fc600078e024c */
[----:B------:R-:W-:Y:S04]  /*21ed0*/  LDGSTS.E [R2+0x11e00], desc[UR14][R76.64], P6 ;  /* 0x11e000004c027fae */ /* 0x000fe8000b12184e */
[----:B------:R-:W-:Y:S04]  /*21ee0*/  STL.64 [R1+0x2238], R102 ;  /* 0x0022386601007387 */ /* 0x000fe80000100a00 */
[----:B------:R-:W4:Y:S04]  /*21ef0*/  LDL.LU.64 R76, [R1+0x578] ;  /* 0x00057800014c7983 */ /* 0x000f280000300a00 */
[----:B------:R-:W-:Y:S04]  /*21f00*/  STL.64 [R1+0x2230], R100 ;  /* 0x0022306401007387 */ /* 0x000fe80000100a00 */
[----:B------:R-:W-:Y:S01]  /*21f10*/  LDGSTS.E [R2+0x11f00], desc[UR14][R74.64], P3 ;  /* 0x11f000004a027fae */ /* 0x000fe2000992184e */
[----:B------:R-:W-:-:S03]  /*21f20*/  IMAD.WIDE R92, R20, 0x4, R74 ;  /* 0x00000004145c7825 */ /* 0x000fc600078e024a */
[----:B------:R-:W4:Y:S04]  /*21f30*/  LDL.LU.64 R74, [R1+0x1968] ;  /* 0x00196800014a7983 */ /* 0x000f280000300a00 */
[----:B------:R-:W-:Y:S04]  /*21f40*/  STL.64 [R1+0x2248], R94 ;  /* 0x0022485e01007387 */ /* 0x000fe80000100a00 */
[----:B--2---:R-:W-:Y:S01]  /*21f50*/  LDGSTS.E [R2+0x12e00], desc[UR14][R72.64], P6 ;  /* 0x12e0000048027fae */ /* 0x004fe2000b12184e */
[----:B------:R-:W-:-:S03]  /*21f60*/  IMAD.WIDE R90, R20, 0x4, R72 ;  /* 0x00000004145a7825 */ /* 0x000fc600078e0248 */
[----:B------:R-:W2:Y:S04]  /*21f70*/  LDL.LU.64 R72, [R1+0x570] ;  /* 0x0005700001487983 */ /* 0x000ea80000300a00 */
[----:B------:R-:W-:Y:S04]  /*21f80*/  STL.64 [R1+0x2240], R92 ;  /* 0x0022405c01007387 */ /* 0x000fe80000100a00 */
[----:B---3--:R-:W-:Y:S01]  /*21f90*/  LDGSTS.E [R2+0x12f00], desc[UR14][R70.64], P3 ;  /* 0x12f0000046027fae */ /* 0x008fe2000992184e */
[----:B------:R-:W-:-:S03]  /*21fa0*/  IMAD.WIDE R88, R20, 0x4, R70 ;  /* 0x0000000414587825 */ /* 0x000fc600078e0246 */
[----:B------:R-:W3:Y:S04]  /*21fb0*/  LDL.LU.64 R70, [R1+0x1960] ;  /* 0x0019600001467983 */ /* 0x000ee80000300a00 */
[----:B------:R-:W-:Y:S04]  /*21fc0*/  STL.64 [R1+0x2258], R90 ;  /* 0x0022585a01007387 */ /* 0x000fe80000100a00 */
[----:B----4-:R-:W-:Y:S01]  /*21fd0*/  LDGSTS.E [R2+0x13e00], desc[UR14][R68.64], P6 ;  /* 0x13e0000044027fae */ /* 0x010fe2000b12184e */
[----:B------:R-:W-:-:S03]  /*21fe0*/  IMAD.WIDE R86, R20, 0x4, R68 ;  /* 0x0000000414567825 */ /* 0x000fc600078e0244 */
[----:B------:R4:W-:Y:S04]  /*21ff0*/  LDGSTS.E [R2+0x13f00], desc[UR14][R84.64], P3 ;  /* 0x13f0000054027fae */ /* 0x0009e8000992184e */
[----:B------:R-:W3:Y:S04]  /*22000*/  LDL.LU.64 R68, [R1+0x4e0] ;  /* 0x0004e00001447983 */ /* 0x000ee80000300a00 */
[----:B------:R-:W-:Y:S01]  /*22010*/  STL.64 [R1+0x2250], R88 ;  /* 0x0022505801007387 */ /* 0x000fe20000100a00 */
[----:B----4-:R-:W-:-:S03]  /*22020*/  IMAD.WIDE R84, R20, 0x4, R84 ;  /* 0x0000000414547825 */ /* 0x010fc600078e0254 */
[----:B------:R-:W4:Y:S04]  /*22030*/  LDL.LU.64 R44, [R1+0x1908] ;  /* 0x00190800012c7983 */ /* 0x000f280000300a00 */
[----:B------:R-:W-:Y:S04]  /*22040*/  STL.64 [R1+0x2268], R86 ;  /* 0x0022685601007387 */ /* 0x000fe80000100a00 */
[----:B------:R1:W-:Y:S04]  /*22050*/  LDGSTS.E [R2+0x14e00], desc[UR14][R82.64], P6 ;  /* 0x14e0000052027fae */ /* 0x0003e8000b12184e */
[----:B------:R-:W-:Y:S04]  /*22060*/  STL.64 [R1+0x2260], R84 ;  /* 0x0022605401007387 */ /* 0x000fe80000100a00 */
[----:B------:R1:W-:Y:S02]  /*22070*/  LDGSTS.E [R2+0x14f00], desc[UR14][R80.64], P3 ;  /* 0x14f0000050027fae */ /* 0x0003e4000992184e */
[----:B-1----:R-:W-:-:S02]  /*22080*/  IMAD.WIDE R82, R20, 0x4, R82 ;  /* 0x0000000414527825 */ /* 0x002fc400078e0252 */
[----:B------:R-:W4:Y:S04]  /*22090*/  LDL.LU.64 R42, [R1+0x4d0] ;  /* 0x0004d000012a7983 */ /* 0x000f280000300a00 */
[----:B------:R-:W-:Y:S01]  /*220a0*/  STL.64 [R1+0x2278], R82 ;  /* 0x0022785201007387 */ /* 0x000fe20000100a00 */
[----:B------:R-:W-:-:S03]  /*220b0*/  IMAD.WIDE R80, R20, 0x4, R80 ;  /* 0x0000000414507825 */ /* 0x000fc600078e0250 */
[----:B------:R-:W4:Y:S04]  /*220c0*/  LDL.LU.64 R40, [R1+0x1900] ;  /* 0x0019000001287983 */ /* 0x000f280000300a00 */
[----:B------:R1:W-:Y:S04]  /*220d0*/  LDGSTS.E [R2+0x15e00], desc[UR14][R78.64], P6 ;  /* 0x15e000004e027fae */ /* 0x0003e8000b12184e */
[----:B------:R-:W-:Y:S04]  /*220e0*/  STL.64 [R1+0x2270], R80 ;  /* 0x0022705001007387 */ /* 0x000fe80000100a00 */
[----:B------:R-:W4:Y:S01]  /*220f0*/  LDL.LU.64 R58, [R1+0x4c0] ;  /* 0x0004c000013a7983 */ /* 0x000f220000300a00 */
[----:B-1----:R-:W-:-:S03]  /*22100*/  IMAD.WIDE R78, R20, 0x4, R78 ;  /* 0x00000004144e7825 */ /* 0x002fc600078e024e */
[----:B------:R1:W-:Y:S04]  /*22110*/  LDGSTS.E [R2+0x15f00], desc[UR14][R76.64], P3 ;  /* 0x15f000004c027fae */ /* 0x0003e8000992184e */
[----:B------:R-:W-:Y:S04]  /*22120*/  STL.64 [R1+0x2298], R78 ;  /* 0x0022984e01007387 */ /* 0x000fe80000100a00 */
[----:B------:R-:W4:Y:S01]  /*22130*/  LDL.LU.64 R30, [R1+0x18f8] ;  /* 0x0018f800011e7983 */ /* 0x000f220000300a00 */
[----:B-1----:R-:W-:-:S05]  /*22140*/  IMAD.WIDE R76, R20, 0x4, R76 ;  /* 0x00000004144c7825 */ /* 0x002fca00078e024c */
[----:B------:R-:W-:Y:S04]  /*22150*/  STL.64 [R1+0x2290], R76 ;  /* 0x0022904c01007387 */ /* 0x000fe80000100a00 */
[----:B------:R-:W4:Y:S04]  /*22160*/  LDL.LU.64 R56, [R1+0x4b0] ;  /* 0x0004b00001387983 */ /* 0x000f280000300a00 */
[----:B------:R1:W-:Y:S02]  /*22170*/  LDGSTS.E [R2+0x16e00], desc[UR14][R74.64], P6 ;  /* 0x16e000004a027fae */ /* 0x0003e4000b12184e */
[----:B-1----:R-:W-:-:S05]  /*22180*/  IMAD.WIDE R74, R20, 0x4, R74 ;  /* 0x00000004144a7825 */ /* 0x002fca00078e024a */
[----:B------:R-:W-:Y:S04]  /*22190*/  STL.64 [R1+0x22b8], R74 ;  /* 0x0022b84a01007387 */ /* 0x000fe80000100a00 */
[----:B------:R-:W4:Y:S04]  /*221a0*/  LDL.LU.64 R54, [R1+0x18f0] ;  /* 0x0018f00001367983 */ /* 0x000f280000300a00 */
[----:B------:R-:W4:Y:S04]  /*221b0*/  LDL.LU.64 R52, [R1+0x4a0] ;  /* 0x0004a00001347983 */ /* 0x000f280000300a00 */
[----:B--2---:R1:W-:Y:S02]  /*221c0*/  LDGSTS.E [R2+0x16f00], desc[UR14][R72.64], P3 ;  /* 0x16f0000048027fae */ /* 0x0043e4000992184e */
[----:B-1----:R-:W-:-:S05]  /*221d0*/  IMAD.WIDE R72, R20, 0x4, R72 ;  /* 0x0000000414487825 */ /* 0x002fca00078e0248 */
[----:B------:R-:W-:Y:S04]  /*221e0*/  STL.64 [R1+0x22b0], R72 ;  /* 0x0022b04801007387 */ /* 0x000fe80000100a00 */
[----:B------:R-:W2:Y:S04]  /*221f0*/  LDL.LU.64 R50, [R1+0x18e0] ;  /* 0x0018e00001327983 */ /* 0x000ea80000300a00 */
[----:B---3--:R1:W-:Y:S02]  /*22200*/  LDGSTS.E [R2+0x17e00], desc[UR14][R70.64], P6 ;  /* 0x17e0000046027fae */ /* 0x0083e4000b12184e */
[----:B-1----:R-:W-:-:S05]  /*22210*/  IMAD.WIDE R70, R20, 0x4, R70 ;  /* 0x0000000414467825 */ /* 0x002fca00078e0246 */
[----:B------:R-:W-:Y:S04]  /*22220*/  STL.64 [R1+0x22d8], R70 ;  /* 0x0022d84601007387 */ /* 0x000fe80000100a00 */
[----:B------:R-:W3:Y:S04]  /*22230*/  LDL.LU.64 R48, [R1+0x480] ;  /* 0x0004800001307983 */ /* 0x000ee80000300a00 */
[----:B------:R-:W3:Y:S04]  /*22240*/  LDL.LU.64 R46, [R1+0x18d8] ;  /* 0x0018d800012e7983 */ /* 0x000ee80000300a00 */
[----:B------:R1:W-:Y:S01]  /*22250*/  LDGSTS.E [R2+0x17f00], desc[UR14][R68.64], P3 ;  /* 0x17f0000044027fae */ /* 0x0003e2000992184e */
[----:B----4-:R-:W-:-:S03]  /*22260*/  IMAD.WIDE R66, R20, 0x4, R44 ;  /* 0x0000000414427825 */ /* 0x010fc600078e022c */
[----:B------:R-:W-:Y:S01]  /*22270*/  LDGSTS.E [R2+0x18e00], desc[UR14][R44.64], P6 ;  /* 0x18e000002c027fae */ /* 0x000fe2000b12184e */
[----:B-1----:R-:W-:-:S05]  /*22280*/  IMAD.WIDE R68, R20, 0x4, R68 ;  /* 0x0000000414447825 */ /* 0x002fca00078e0244 */
[----:B------:R-:W-:Y:S04]  /*22290*/  STL.64 [R1+0x22d0], R68 ;  /* 0x0022d04401007387 */ /* 0x000fe80000100a00 */
[----:B------:R-:W4:Y:S04]  /*222a0*/  LDL.LU.64 R44, [R1+0x470] ;  /* 0x00047000012c7983 */ /* 0x000f280000300a00 */
[----:B------:R-:W-:Y:S01]  /*222b0*/  STL.64 [R1+0x22f8], R66 ;  /* 0x0022f84201007387 */ /* 0x000fe20000100a00 */
[----:B------:R-:W-:-:S03]  /*222c0*/  IMAD.WIDE R64, R20, 0x4, R42 ;  /* 0x0000000414407825 */ /* 0x000fc600078e022a */
[----:B------:R-:W-:Y:S01]  /*222d0*/  LDGSTS.E [R2+0x18f00], desc[UR14][R42.64], P3 ;  /* 0x18f000002a027fae */ /* 0x000fe2000992184e */
[----:B------:R-:W-:-:S03]  /*222e0*/  IMAD.WIDE R62, R20, 0x4, R40 ;  /* 0x00000004143e7825 */ /* 0x000fc600078e0228 */
[----:B------:R-:W-:Y:S04]  /*222f0*/  LDGSTS.E [R2+0x19e00], desc[UR14][R40.64], P6 ;  /* 0x19e0000028027fae */ /* 0x000fe8000b12184e */
[----:B------:R-:W4:Y:S04]  /*22300*/  LDL.LU.64 R42, [R1+0x18d0] ;  /* 0x0018d000012a7983 */ /* 0x000f280000300a00 */
[----:B------:R1:W-:Y:S01]  /*22310*/  LDGSTS.E [R2+0x19f00], desc[UR14][R58.64], P3 ;  /* 0x19f000003a027fae */ /* 0x0003e2000992184e */
[----:B------:R-:W-:-:S03]  /*22320*/  IMAD.WIDE R60, R20, 0x4, R58 ;  /* 0x00000004143c7825 */ /* 0x000fc600078e023a */
[----:B------:R-:W4:Y:S04]  /*22330*/  LDL.LU.64 R40, [R1+0x450] ;  /* 0x0004500001287983 */ /* 0x000f280000300a00 */
[----:B------:R-:W-:Y:S04]  /*22340*/  STL.64 [R1+0x22f0], R64 ;  /* 0x0022f04001007387 */ /* 0x000fe80000100a00 */
[----:B------:R-:W4:Y:S01]  /*22350*/  LDL.LU.64 R128, [R1+0x1888] ;  /* 0x0018880001807983 */ /* 0x000f220000300a00 */
[----:B-1----:R-:W-:-:S03]  /*22360*/  IMAD.WIDE R58, R20, 0x4, R30 ;  /* 0x00000004143a7825 */ /* 0x002fc600078e021e */
[----:B------:R-:W-:Y:S04]  /*22370*/  LDGSTS.E [R2+0x1ae00], desc[UR14][R30.64], P6 ;  /* 0x1ae000001e027fae */ /* 0x000fe8000b12184e */
[----:B------:R-:W-:Y:S04]  /*22380*/  STL.64 [R1+0x2328], R62 ;  /* 0x0023283e01007387 */ /* 0x000fe80000100a00 */
[----:B------:R1:W-:Y:S04]  /*22390*/  LDGSTS.E [R2+0x1af00], desc[UR14][R56.64], P3 ;  /* 0x1af0000038027fae */ /* 0x0003e8000992184e */
[----:B------:R-:W4:Y:S04]  /*223a0*/  LDL.LU.64 R30, [R1+0x430] ;  /* 0x00043000011e7983 */ /* 0x000f280000300a00 */
[----:B------:R-:W-:Y:S01]  /*223b0*/  STL.64 [R1+0x2320], R60 ;  /* 0x0023203c01007387 */ /* 0x000fe20000100a00 */
[----:B-1----:R-:W-:-:S03]  /*223c0*/  IMAD.WIDE R56, R20, 0x4, R56 ;  /* 0x0000000414387825 */ /* 0x002fc600078e0238 */
[----:B------:R-:W-:Y:S04]  /*223d0*/  STL.64 [R1+0x2358], R58 ;  /* 0x0023583a01007387 */ /* 0x000fe80000100a00 */
[----:B------:R-:W-:Y:S04]  /*223e0*/  STL.64 [R1+0x2350], R56 ;  /* 0x0023503801007387 */ /* 0x000fe80000100a00 */
[----:B------:R1:W-:Y:S04]  /*223f0*/  LDGSTS.E [R2+0x1be00], desc[UR14][R54.64], P6 ;  /* 0x1be0000036027fae */ /* 0x0003e8000b12184e */
[----:B------:R1:W-:Y:S02]  /*22400*/  LDGSTS.E [R2+0x1bf00], desc[UR14][R52.64], P3 ;  /* 0x1bf0000034027fae */ /* 0x0003e4000992184e */
[----:B-1----:R-:W-:-:S04]  /*22410*/  IMAD.WIDE R54, R20, 0x4, R54 ;  /* 0x0000000414367825 */ /* 0x002fc800078e0236 */
[C---:B------:R-:W-:Y:S01]  /*22420*/  IMAD.WIDE R52, R20.reuse, 0x4, R52 ;  /* 0x0000000414347825 */ /* 0x040fe200078e0234 */
[----:B------:R-:W-:Y:S04]  /*22430*/  STL.64 [R1+0x2388], R54 ;  /* 0x0023883601007387 */ /* 0x000fe80000100a00 */
[----:B------:R-:W-:Y:S04]  /*22440*/  STL.64 [R1+0x2380], R52 ;  /* 0x0023803401007387 */ /* 0x000fe80000100a00 */
[----:B--2---:R1:W-:Y:S02]  /*22450*/  LDGSTS.E [R2+0x1ce00], desc[UR14][R50.64], P6 ;  /* 0x1ce0000032027fae */ /* 0x0043e4000b12184e */
[----:B-1----:R-:W-:-:S05]  /*22460*/  IMAD.WIDE R50, R20, 0x4, R50 ;  /* 0x0000000414327825 */ /* 0x002fca00078e0232 */
[----:B------:R-:W-:Y:S04]  /*22470*/  STL.64 [R1+0x23b8], R50 ;  /* 0x0023b83201007387 */ /* 0x000fe80000100a00 */
[----:B---3--:R1:W-:Y:S04]  /*22480*/  LDGSTS.E [R2+0x1cf00], desc[UR14][R48.64], P3 ;  /* 0x1cf0000030027fae */ /* 0x0083e8000992184e */
[----:B------:R2:W-:Y:S01]  /*22490*/  LDGSTS.E [R2+0x1de00], desc[UR14][R46.64], P6 ;  /* 0x1de000002e027fae */ /* 0x0005e2000b12184e */
[----:B-1----:R-:W-:-:S04]  /*224a0*/  IMAD.WIDE R48, R20, 0x4, R48 ;  /* 0x0000000414307825 */ /* 0x002fc800078e0230 */
[C---:B--2---:R-:W-:Y:S01]  /*224b0*/  IMAD.WIDE R46, R20.reuse, 0x4, R46 ;  /* 0x00000004142e7825 */ /* 0x044fe200078e022e */
[----:B------:R-:W-:Y:S04]  /*224c0*/  STL.64 [R1+0x23b0], R48 ;  /* 0x0023b03001007387 */ /* 0x000fe80000100a00 */
[----:B------:R-:W-:Y:S04]  /*224d0*/  STL.64 [R1+0x2468], R46 ;  /* 0x0024682e01007387 */ /* 0x000fe80000100a00 */
[----:B----4-:R1:W-:Y:S02]  /*224e0*/  LDGSTS.E [R2+0x1df00], desc[UR14][R44.64], P3 ;  /* 0x1df000002c027fae */ /* 0x0103e4000992184e */
[----:B-1----:R-:W-:-:S02]  /*224f0*/  IMAD.WIDE R44, R20, 0x4, R44 ;  /* 0x00000004142c7825 */ /* 0x002fc400078e022c */
[----:B------:R1:W-:Y:S04]  /*22500*/  LDGSTS.E [R2+0x1ee00], desc[UR14][R42.64], P6 ;  /* 0x1ee000002a027fae */ /* 0x0003e8000b12184e */
[----:B------:R-:W-:Y:S04]  /*22510*/  STL.64 [R1+0x2460], R44 ;  /* 0x0024602c01007387 */ /* 0x000fe80000100a00 */
[----:B------:R2:W-:Y:S01]  /*22520*/  LDGSTS.E [R2+0x1ef00], desc[UR14][R40.64], P3 ;  /* 0x1ef0000028027fae */ /* 0x0005e2000992184e */
[----:B-1----:R-:W-:-:S04]  /*22530*/  IMAD.WIDE R42, R20, 0x4, R42 ;  /* 0x00000004142a7825 */ /* 0x002fc800078e022a */
[----:B------:R-:W-:-:S04]  /*22540*/  IMAD.WIDE R124, R20, 0x4, R128 ;  /* 0x00000004147c7825 */ /* 0x000fc800078e0280 */
[C---:B--2---:R-:W-:Y:S01]  /*22550*/  IMAD.WIDE R40, R20.reuse, 0x4, R40 ;  /* 0x0000000414287825 */ /* 0x044fe200078e0228 */
[----:B------:R-:W-:Y:S04]  /*22560*/  STL.64 [R1+0x2458], R42 ;  /* 0x0024582a01007387 */ /* 0x000fe80000100a00 */
[----:B------:R-:W-:Y:S04]  /*22570*/  STL.64 [R1+0x2450], R40 ;  /* 0x0024502801007387 */ /* 0x000fe80000100a00 */
[----:B------:R-:W-:Y:S04]  /*22580*/  STL.64 [R1+0x2448], R124 ;  /* 0x0024487c01007387 */ /* 0x000fe80000100a00 */
[----:B------:R-:W-:Y:S01]  /*22590*/  LDGSTS.E [R2+0x1fe00], desc[UR14][R128.64], P6 ;  /* 0x1fe0000080027fae */ /* 0x000fe2000b12184e */
[----:B------:R-:W-:-:S03]  /*225a0*/  IMAD.WIDE R122, R20, 0x4, R30 ;  /* 0x00000004147a7825 */ /* 0x000fc600078e021e */
[----:B------:R1:W-:Y:S04]  /*225b0*/  LDGSTS.E [R2+0x1ff00], desc[UR14][R30.64], P3 ;  /* 0x1ff000001e027fae */ /* 0x0003e8000992184e */
[----:B------:R2:W-:Y:S04]  /*225c0*/  STL.64 [R1+0x2440], R122 ;  /* 0x0024407a01007387 */ /* 0x0005e80000100a00 */
[----:B------:R-:W3:Y:S04]  /*225d0*/  LDL.64 R154, [R1+0xbe0] ;  /* 0x000be000019a7983 */ /* 0x000ee80000100a00 */
[----:B------:R-:W4:Y:S01]  /*225e0*/  LDL.64 R212, [R1+0xbd8] ;  /* 0x000bd80001d47983 */ /* 0x000f220000100a00 */
[----:B------:R-:W-:Y:S01]  /*225f0*/  VIADD R23, R24, 0xffffff7f ;  /* 0xffffff7f18177836 */ /* 0x000fe20000000000 */
[----:B------:R-:W-:Y:S01]  /*22600*/  IADD3 R20, R25, -0x85, RZ ;  /* 0xffffff7b19147810 */ /* 0x000fe20007ffe0ff */
[----:B-1----:R-:W1:Y:S01]  /*22610*/  LDC R30, c[0x0][0x230] ;  /* 0x00008c00ff1e7b82 */ /* 0x002e620000000800 */
[----:B------:R-:W4:Y:S04]  /*22620*/  LDL.64 R214, [R1+0xba0] ;  /* 0x000ba00001d67983 */ /* 0x000f280000100a00 */
[----:B------:R-:W4:Y:S03]  /*22630*/  LDL.64 R216, [R1+0xb98] ;  /* 0x000b980001d87983 */ /* 0x000f260000100a00 */
[----:B------:R-:W1:Y:S01]  /*22640*/  LDC R31, c[0x0][0x230] ;  /* 0x00008c00ff1f7b82 */ /* 0x000e620000000800 */
[----:B------:R-:W4:Y:S04]  /*22650*/  LDL.64 R218, [R1+0xb60] ;  /* 0x000b600001da7983 */ /* 0x000f280000100a00 */
[----:B------:R-:W4:Y:S04]  /*22660*/  LDL.64 R240, [R1+0xb58] ;  /* 0x000b580001f07983 */ /* 0x000f280000100a00 */
[----:B------:R-:W4:Y:S04]  /*22670*/  LDL.64 R242, [R1+0xb20] ;  /* 0x000b200001f27983 */ /* 0x000f280000100a00 */
[----:B------:R-:W4:Y:S04]  /*22680*/  LDL.64 R244, [R1+0xb18] ;  /* 0x000b180001f47983 */ /* 0x000f280000100a00 */
[----:B------:R-:W4:Y:S04]  /*22690*/  LDL.64 R246, [R1+0xae0] ;  /* 0x000ae00001f67983 */ /* 0x000f280000100a00 */
[----:B------:R-:W4:Y:S04]  /*226a0*/  LDL.64 R128, [R1+0xad8] ;  /* 0x000ad80001807983 */ /* 0x000f280000100a00 */
[----:B------:R-:W0:Y:S01]  /*226b0*/  LDGDEPBAR ;  /* 0x00000000000079af */ /* 0x000e220000000000 */
[----:B------:R-:W-:Y:S01]  /*226c0*/  VIADD R24, R26, 0xffffff77 ;  /* 0xffffff771a187836 */ /* 0x000fe20000000000 */
[----:B------:R-:W-:Y:S01]  /*226d0*/  ISETP.GE.U32.AND P5, PT, R23, 0x7fffff00, PT ;  /* 0x7fffff001700780c */ /* 0x000fe20003fa6070 */
[----:B------:R-:W-:Y:S01]  /*226e0*/  VIADD R25, R29, 0xffffff6b ;  /* 0xffffff6b1d197836 */ /* 0x000fe20000000000 */
[----:B------:R-:W-:Y:S01]  /*226f0*/  BAR.SYNC.DEFER_BLOCKING 0x0 ;  /* 0x0000000000007b1d */ /* 0x000fe20000010000 */
[----:B------:R-:W-:-:S02]  /*22700*/  ISETP.GE.U32.AND P4, PT, R20, 0x7ffffefc, PT ;  /* 0x7ffffefc1400780c */ /* 0x000fc40003f86070 */
[----:B------:R-:W-:Y:S01]  /*22710*/  ISETP.GE.U32.AND P3, PT, R24, 0x7ffffef8, PT ;  /* 0x7ffffef81800780c */ /* 0x000fe20003f66070 */
[----:B------:R-:W-:Y:S01]  /*22720*/  VIADD R20, R27, 0xffffff73 ;  /* 0xffffff731b147836 */ /* 0x000fe20000000000 */
[----:B------:R-:W-:-:S03]  /*22730*/  IADD3 R24, R28, -0x91, RZ ;  /* 0xffffff6f1c187810 */ /* 0x000fc60007ffe0ff */
[----:B------:R-:W1:Y:S01]  /*22740*/  LDC R27, c[0x0][0x230] ;  /* 0x00008c00ff1b7b82 */ /* 0x000e620000000800 */
[----:B------:R-:W4:Y:S01]  /*22750*/  LDL.64 R138, [R1+0x498] ;  /* 0x00049800018a7983 */ /* 0x000f220000100a00 */
[----:B------:R-:W-:Y:S02]  /*22760*/  ISETP.GE.U32.AND P2, PT, R20, 0x7ffffef4, PT ;  /* 0x7ffffef41400780c */ /* 0x000fe40003f46070 */
[----:B------:R-:W-:Y:S01]  /*22770*/  SEL R23, RZ, 0x4, P0 ;  /* 0x00000004ff177807 */ /* 0x000fe20000000000 */
[----:B------:R-:W4:Y:S01]  /*22780*/  LDL.64 R148, [R1+0x490] ;  /* 0x0004900001947983 */ /* 0x000f220000100a00 */
[----:B------:R-:W-:Y:S02]  /*22790*/  ISETP.GE.U32.AND P0, PT, R24, 0x7ffffef0, PT ;  /* 0x7ffffef01800780c */ /* 0x000fe40003f06070 */
[----:B------:R-:W1:Y:S01]  /*227a0*/  LDC R26, c[0x0][0x230] ;  /* 0x00008c00ff1a7b82 */ /* 0x000e620000000800 */
[----:B------:R-:W4:Y:S04]  /*227b0*/  LDL.64 R150, [R1+0x268] ;  /* 0x0002680001967983 */ /* 0x000f280000100a00 */
[----:B------:R-:W4:Y:S03]  /*227c0*/  LDL.64 R152, [R1+0x260] ;  /* 0x0002600001987983 */ /* 0x000f260000100a00 */
[----:B------:R-:W1:Y:S01]  /*227d0*/  LDC R29, c[0x0][0x230] ;  /* 0x00008c00ff1d7b82 */ /* 0x000e620000000800 */
[----:B--2---:R-:W2:Y:S04]  /*227e0*/  LDL.64 R122, [R1+0x428] ;  /* 0x00042800017a7983 */ /* 0x004ea80000100a00 */
[----:B------:R-:W2:Y:S04]  /*227f0*/  LDL.64 R124, [R1+0xc08] ;  /* 0x000c0800017c7983 */ /* 0x000ea80000100a00 */
[----:B------:R-:W2:Y:S04]  /*22800*/  LDL.64 R126, [R1+0xc10] ;  /* 0x000c1000017e7983 */ /* 0x000ea80000100a00 */
[----:B------:R-:W2:Y:S04]  /*22810*/  LDL.64 R130, [R1+0xc28] ;  /* 0x000c280001827983 */ /* 0x000ea80000100a00 */
[----:B------:R-:W2:Y:S04]  /*22820*/  LDL.64 R132, [R1+0xc30] ;  /* 0x000c300001847983 */ /* 0x000ea80000100a00 */
[----:B------:R-:W2:Y:S04]  /*22830*/  LDL.64 R134, [R1+0xc68] ;  /* 0x000c680001867983 */ /* 0x000ea80000100a00 */
[----:B------:R-:W2:Y:S04]  /*22840*/  LDL.64 R136, [R1+0xc70] ;  /* 0x000c700001887983 */ /* 0x000ea80000100a00 */
[----:B------:R-:W-:Y:S01]  /*22850*/  @!PT LDS RZ, [RZ] ;  /* 0x00000000fffff984 */ /* 0x000fe20000000800 */
[----:B------:R-:W-:Y:S01]  /*22860*/  @!PT LDS RZ, [RZ] ;  /* 0x00000000fffff984 */ /* 0x000fe20000000800 */
[----:B------:R-:W-:Y:S01]  /*22870*/  @!PT LDS RZ, [RZ] ;  /* 0x00000000fffff984 */ /* 0x000fe20000000800 */
[----:B---3--:R-:W-:Y:S01]  /*22880*/  LDGSTS.E [R248+0x50000], desc[UR14][R154.64], !P5 ;  /* 0x500000009af87fae */ /* 0x008fe2000e92184e */
[----:B------:R-:W-:Y:S01]  /*22890*/  ISETP.GE.U32.AND P6, PT, R25, 0x7ffffeec, PT ;  /* 0x7ffffeec1900780c */ /* 0x000fe20003fc6070 */
[----:B------:R-:W3:Y:S02]  /*228a0*/  LDC R28, c[0x0][0x230] ;  /* 0x00008c00ff1c7b82 */ /* 0x000ee40000000800 */
[----:B----4-:R-:W-:Y:S04]  /*228b0*/  LDGSTS.E [R248+0x50100], desc[UR14][R212.64], !P5 ;  /* 0x50100000d4f87fae */ /* 0x010fe8000e92184e */
[----:B------:R-:W-:Y:S04]  /*228c0*/  LDGSTS.E [R248+0x50800], desc[UR14][R214.64], !P4 ;  /* 0x50800000d6f87fae */ /* 0x000fe8000e12184e */
[----:B------:R-:W4:Y:S04]  /*228d0*/  LDL.64 R154, [R1+0xaa0] ;  /* 0x000aa000019a7983 */ /* 0x000f280000100a00 */
[----:B------:R-:W2:Y:S04]  /*228e0*/  LDL.64 R212, [R1+0xa98] ;  /* 0x000a980001d47983 */ /* 0x000ea80000100a00 */
[----:B------:R-:W-:Y:S04]  /*228f0*/  LDGSTS.E [R248+0x50900], desc[UR14][R216.64], !P4 ;  /* 0x50900000d8f87fae */ /* 0x000fe8000e12184e */
        /* <DEDUP_REMOVED lines=13> */
[----:B------:R-:W2:Y:S01]  /*229d0*/  LDL.64 R128, [R1+0x990] ;  /* 0x0009900001807983 */ /* 0x000ea20000100a00 */
[----:B------:R-:W-:Y:S01]  /*229e0*/  SEL R20, RZ, 0x4, P1 ;  /* 0x00000004ff147807 */ /* 0x000fe20000800000 */
[----:B------:R-:W-:Y:S01]  /*229f0*/  VIADD R24, R32, 0xffffff67 ;  /* 0xffffff6720187836 */ /* 0x000fe20000000000 */
[----:B------:R-:W-:Y:S01]  /*22a00*/  PLOP3.LUT P1, PT, PT, PT, UP0, 0x80, 0x0 ;  /* 0x000000000000781c */ /* 0x000fe20003f2f008 */
[----:B------:R-:W2:Y:S01]  /*22a10*/  LDC R32, c[0x0][0x230] ;  /* 0x00008c00ff207b82 */ /* 0x000ea20000000800 */
[----:B-1----:R-:W-:-:S02]  /*22a20*/  IADD3 R25, R30, -0x9d, RZ ;  /* 0xffffff631e197810 */ /* 0x002fc40007ffe0ff */
[----:B------:R-:W-:Y:S02]  /*22a30*/  SEL R23, R23, RZ, P1 ;  /* 0x000000ff17177207 */ /* 0x000fe40000800000 */
[----:B------:R-:W-:Y:S02]  /*22a40*/  SEL R20, R20, RZ, P1 ;  /* 0x000000ff14147207 */ /* 0x000fe40000800000 */
[----:B------:R-:W-:Y:S01]  /*22a50*/  ISETP.GE.U32.AND P1, PT, R24, 0x7ffffee8, PT ;  /* 0x7ffffee81800780c */ /* 0x000fe20003f26070 */
[----:B------:R-:W1:Y:S01]  /*22a60*/  LDC R30, c[0x0][0x230] ;  /* 0x00008c00ff1e7b82 */ /* 0x000e620000000800 */
[----:B------:R-:W-:Y:S01]  /*22a70*/  ISETP.GE.U32.AND P5, PT, R25, 0x7ffffee4, PT ;  /* 0x7ffffee41900780c */ /* 0x000fe20003fa6070 */
[----:B------:R-:W-:-:S05]  /*22a80*/  VIADD R24, R31, 0xffffff5f ;  /* 0xffffff5f1f187836 */ /* 0x000fca0000000000 */
[----:B------:R-:W-:Y:S01]  /*22a90*/  ISETP.GE.U32.AND P4, PT, R24, 0x7ffffee0, PT ;  /* 0x7ffffee01800780c */ /* 0x000fe20003f86070 */
[----:B------:R-:W-:Y:S01]  /*22aa0*/  VIADD R24, R27, 0xffffff5b ;  /* 0xffffff5b1b187836 */ /* 0x000fe20000000000 */
[----:B------:R-:W1:Y:S04]  /*22ab0*/  LDC R31, c[0x0][0x230] ;  /* 0x00008c00ff1f7b82 */ /* 0x000e680000000800 */
[----:B------:R-:W-:Y:S01]  /*22ac0*/  ISETP.GE.U32.AND P3, PT, R24, 0x7ffffedc, PT ;  /* 0x7ffffedc1800780c */ /* 0x000fe20003f66070 */
[----:B----4-:R-:W-:Y:S01]  /*22ad0*/  LDGSTS.E [R248+0x52800], desc[UR14][R154.64], !P6 ;  /* 0x528000009af87fae */ /* 0x010fe2000f12184e */
[----:B------:R-:W-:Y:S01]  /*22ae0*/  VIADD R25, R29, 0xffffff4f ;  /* 0xffffff4f1d197836 */ /* 0x000fe20000000000 */
[----:B---3--:R-:W-:Y:S01]  /*22af0*/  IADD3 R24, R28, -0xa9, RZ ;  /* 0xffffff571c187810 */ /* 0x008fe20007ffe0ff */
[----:B------:R-:W3:Y:S01]  /*22b00*/  LDC R27, c[0x0][0x230] ;  /* 0x00008c00ff1b7b82 */ /* 0x000ee20000000800 */
[----:B--2---:R-:W-:Y:S07]  /*22b10*/  LDGSTS.E [R248+0x52900], desc[UR14][R212.64], !P6 ;  /* 0x52900000d4f87fae */ /* 0x004fee000f12184e */
[----:B------:R-:W2:Y:S01]  /*22b20*/  LDC R28, c[0x0][0x230] ;  /* 0x00008c00ff1c7b82 */ /* 0x000ea20000000800 */
[----:B------:R-:W4:Y:S04]  /*22b30*/  LDL.64 R154, [R1+0x958] ;  /* 0x00095800019a7983 */ /* 0x000f280000100a00 */
[----:B------:R-:W-:Y:S03]  /*22b40*/  LDGSTS.E [R248+0x53000], desc[UR14][R214.64], !P1 ;  /* 0x53000000d6f87fae */ /* 0x000fe6000c92184e */
[----:B------:R-:W2:Y:S01]  /*22b50*/  LDC R29, c[0x0][0x230] ;  /* 0x00008c00ff1d7b82 */ /* 0x000ea20000000800 */
[----:B------:R-:W3:Y:S04]  /*22b60*/  LDL.64 R212, [R1+0x950] ;  /* 0x0009500001d47983 */ /* 0x000ee80000100a00 */
        /* <DEDUP_REMOVED lines=15> */
[----:B------:R-:W-:Y:S01]  /*22c60*/  ISETP.GE.U32.AND P2, PT, R24, 0x7ffffed8, PT ;  /* 0x7ffffed81800780c */ /* 0x000fe20003f46070 */
[----:B------:R-:W-:Y:S01]  /*22c70*/  VIADD R24, R26, 0xffffff53 ;  /* 0xffffff531a187836 */ /* 0x000fe20000000000 */
[----:B------:R-:W-:Y:S01]  /*22c80*/  ISETP.GE.U32.AND P6, PT, R25, 0x7ffffed0, PT ;  /* 0x7ffffed01900780c */ /* 0x000fe20003fc6070 */
[----:B------:R-:W2:Y:S03]  /*22c90*/  LDC R26, c[0x0][0x230] ;  /* 0x00008c00ff1a7b82 */ /* 0x000ea60000000800 */
[----:B------:R-:W-:-:S02]  /*22ca0*/  ISETP.GE.U32.AND P0, PT, R24, 0x7ffffed4, PT ;  /* 0x7ffffed41800780c */ /* 0x000fc40003f06070 */
[----:B------:R-:W-:-:S05]  /*22cb0*/  IADD3 R24, R32, -0xb5, RZ ;  /* 0xffffff4b20187810 */ /* 0x000fca0007ffe0ff */
[----:B----4-:R-:W-:Y:S01]  /*22cc0*/  LDGSTS.E [R248+0x55000], desc[UR14][R154.64], !P2 ;  /* 0x550000009af87fae */ /* 0x010fe2000d12184e */
[----:B------:R-:W-:Y:S01]  /*22cd0*/  ISETP.GE.U32.AND P1, PT, R24, 0x7ffffecc, PT ;  /* 0x7ffffecc1800780c */ /* 0x000fe20003f26070 */
[----:B-1----:R-:W-:Y:S01]  /*22ce0*/  VIADD R25, R30, 0xffffff3b ;  /* 0xffffff3b1e197836 */ /* 0x002fe20000000000 */
[----:B------:R-:W1:Y:S01]  /*22cf0*/  LDC R32, c[0x0][0x230] ;  /* 0x00008c00ff207b82 */ /* 0x000e620000000800 */
[----:B---3--:R-:W-:Y:S04]  /*22d00*/  LDGSTS.E [R248+0x55100], desc[UR14][R212.64], !P2 ;  /* 0x55100000d4f87fae */ /* 0x008fe8000d12184e */
[----:B------:R-:W3:Y:S01]  /*22d10*/  LDL.64 R154, [R1+0x208] ;  /* 0x00020800019a7983 */ /* 0x000ee20000100a00 */
[----:B------:R-:W-:Y:S02]  /*22d20*/  VIADD R24, R27, 0xffffff47 ;  /* 0xffffff471b187836 */ /* 0x000fe40000000000 */
[----:B------:R-:W4:Y:S01]  /*22d30*/  LDC R30, c[0x0][0x230] ;  /* 0x00008c00ff1e7b82 */ /* 0x000f220000000800 */
[----:B--2---:R-:W-:Y:S04]  /*22d40*/  LDGSTS.E [R248+0x55800], desc[UR14][R214.64], !P0 ;  /* 0x55800000d6f87fae */ /* 0x004fe8000c12184e */
[----:B------:R-:W2:Y:S03]  /*22d50*/  LDL.64 R212, [R1+0x200] ;  /* 0x0002000001d47983 */ /* 0x000ea60000100a00 */
[----:B------:R-:W1:Y:S01]  /*22d60*/  LDC R27, c[0x0][0x230] ;  /* 0x00008c00ff1b7b82 */ /* 0x000e620000000800 */
[----:B------:R-:W-:Y:S04]  /*22d70*/  LDGSTS.E [R248+0x55900], desc[UR14][R216.64], !P0 ;  /* 0x55900000d8f87fae */ /* 0x000fe8000c12184e */
[----:B------:R-:W4:Y:S04]  /*22d80*/  LDL.64 R214, [R1+0x198] ;  /* 0x0001980001d67983 */ /* 0x000f280000100a00 */
[----:B------:R-:W-:Y:S04]  /*22d90*/  LDGSTS.E [R248+0x56000], desc[UR14][R218.64], !P6 ;  /* 0x56000000daf87fae */ /* 0x000fe8000f12184e */
[----:B------:R-:W4:Y:S04]  /*22da0*/  LDL.64 R216, [R1+0x190] ;  /* 0x0001900001d87983 */ /* 0x000f280000100a00 */
[----:B------:R-:W-:Y:S04]  /*22db0*/  LDGSTS.E [R248+0x56100], desc[UR14][R240.64], !P6 ;  /* 0x56100000f0f87fae */ /* 0x000fe8000f12184e */
[----:B------:R-:W4:Y:S01]  /*22dc0*/  LDL.64 R218, [R1+0x138] ;  /* 0x0001380001da7983 */ /* 0x000f220000100a00 */
[----:B------:R-:W-:-:S03]  /*22dd0*/  ISETP.GE.U32.AND P5, PT, R24, 0x7ffffec8, PT ;  /* 0x7ffffec81800780c */ /* 0x000fc60003fa6070 */
[----:B------:R-:W-:Y:S04]  /*22de0*/  LDGSTS.E [R248+0x56800], desc[UR14][R242.64], !P1 ;  /* 0x56800000f2f87fae */ /* 0x000fe8000c92184e */
[----:B------:R-:W4:Y:S04]  /*22df0*/  LDL.64 R240, [R1+0x130] ;  /* 0x0001300001f07983 */ /* 0x000f280000100a00 */
[----:B------:R-:W-:Y:S04]  /*22e00*/  LDGSTS.E [R248+0x56900], desc[UR14][R244.64], !P1 ;  /* 0x56900000f4f87fae */ /* 0x000fe8000c92184e */
[----:B------:R-:W4:Y:S04]  /*22e10*/  LDL.64 R242, [R1+0xf8] ;  /* 0x0000f80001f27983 */ /* 0x000f280000100a00 */
[----:B------:R-:W-:Y:S04]  /*22e20*/  LDGSTS.E [R248+0x57000], desc[UR14][R246.64], !P5 ;  /* 0x57000000f6f87fae */ /* 0x000fe8000e92184e */
[----:B------:R-:W4:Y:S04]  /*22e30*/  LDL.64 R244, [R1+0xf0] ;  /* 0x0000f00001f47983 */ /* 0x000f280000100a00 */
[----:B------:R-:W-:Y:S04]  /*22e40*/  LDGSTS.E [R248+0x57100], desc[UR14][R128.64], !P5 ;  /* 0x5710000080f87fae */ /* 0x000fe8000e92184e */
[----:B------:R-:W4:Y:S04]  /*22e50*/  LDL.64 R246, [R1+0xa8] ;  /* 0x0000a80001f67983 */ /* 0x000f280000100a00 */
[----:B------:R-:W4:Y:S01]  /*22e60*/  LDL.64 R128, [R1+0xa0] ;  /* 0x0000a00001807983 */ /* 0x000f220000100a00 */
[----:B------:R-:W-:-:S02]  /*22e70*/  VIADD R24, R28, 0xffffff43 ;  /* 0xffffff431c187836 */ /* 0x000fc40000000000 */
[----:B------:R-:W1:Y:S03]  /*22e80*/  LDC R28, c[0x0][0x230] ;  /* 0x00008c00ff1c7b82 */ /* 0x000e660000000800 */
[----:B------:R-:W-:Y:S02]  /*22e90*/  ISETP.GE.U32.AND P4, PT, R24, 0x7ffffec4, PT ;  /* 0x7ffffec41800780c */ /* 0x000fe40003f86070 */
[----:B------:R-:W-:Y:S02]  /*22ea0*/  IADD3 R24, R26, -0xc1, RZ ;  /* 0xffffff3f1a187810 */ /* 0x000fe40007ffe0ff */
[----:B------:R-:W-:Y:S01]  /*22eb0*/  ISETP.GE.U32.AND P2, PT, R25, 0x7ffffebc, PT ;  /* 0x7ffffebc1900780c */ /* 0x000fe20003f46070 */
[----:B------:R-:W1:Y:S01]  /*22ec0*/  LDC R26, c[0x0][0x230] ;  /* 0x00008c00ff1a7b82 */ /* 0x000e620000000800 */
[----:B------:R-:W-:Y:S01]  /*22ed0*/  ISETP.GE.U32.AND P3, PT, R24, 0x7ffffec0, PT ;  /* 0x7ffffec01800780c */ /* 0x000fe20003f66070 */
[----:B------:R-:W-:-:S05]  /*22ee0*/  VIADD R24, R31, 0xffffff37 ;  /* 0xffffff371f187836 */ /* 0x000fca0000000000 */
[----:B------:R-:W-:Y:S01]  /*22ef0*/  ISETP.GE.U32.AND P0, PT, R24, 0x7ffffeb8, PT ;  /* 0x7ffffeb81800780c */ /* 0x000fe20003f06070 */
[----:B------:R-:W-:Y:S01]  /*22f00*/  LDGSTS.E [R248+0x57800], desc[UR14][R138.64], !P4 ;  /* 0x578000008af87fae */ /* 0x000fe2000e12184e */
[----:B-1----:R-:W-:Y:S01]  /*22f10*/  IADD3 R24, R27, -0xcd, RZ ;  /* 0xffffff331b187810 */ /* 0x002fe20007ffe0ff */
[----:B------:R-:W1:Y:S02]  /*22f20*/  LDC R31, c[0x0][0x230] ;  /* 0x00008c00ff1f7b82 */ /* 0x000e640000000800 */
[----:B------:R-:W-:Y:S01]  /*22f30*/  LDGSTS.E [R248+0x57900], desc[UR14][R148.64], !P4 ;  /* 0x5790000094f87fae */ /* 0x000fe2000e12184e */
[----:B------:R-:W-:-:S03]  /*22f40*/  ISETP.GE.U32.AND P6, PT, R24, 0x7ffffeb4, PT ;  /* 0x7ffffeb41800780c */ /* 0x000fc60003fc6070 */
[----:B------:R-:W-:Y:S02]  /*22f50*/  LDGSTS.E [R248+0x58000], desc[UR14][R150.64], !P3 ;  /* 0x5800000096f87fae */ /* 0x000fe4000d92184e */
[----:B------:R-:W1:Y:S02]  /*22f60*/  LDC R27, c[0x0][0x230] ;  /* 0x00008c00ff1b7b82 */ /* 0x000e640000000800 */
[----:B------:R-:W-:Y:S01]  /*22f70*/  LDGSTS.E [R248+0x58100], desc[UR14][R152.64], !P3 ;  /* 0x5810000098f87fae */ /* 0x000fe2000d92184e */
[----:B------:R-:W-:Y:S01]  /*22f80*/  VIADD R24, R28, 0xffffff2f ;  /* 0xffffff2f1c187836 */ /* 0x000fe20000000000 */
[----:B------:R-:W-:Y:S02]  /*22f90*/  IADD3 R25, R29, -0xd9, RZ ;  /* 0xffffff271d197810 */ /* 0x000fe40007ffe0ff */
[----:B------:R-:W4:Y:S02]  /*22fa0*/  LDL.64 R148, [R1+0x460] ;  /* 0x0004600001947983 */ /* 0x000f240000100a00 */
[----:B------:R-:W-:Y:S01]  /*22fb0*/  ISETP.GE.U32.AND P1, PT, R24, 0x7ffffeb0, PT ;  /* 0x7ffffeb01800780c */ /* 0x000fe20003f26070 */
[----:B------:R-:W-:Y:S01]  /*22fc0*/  VIADD R24, R26, 0xffffff2b ;  /* 0xffffff2b1a187836 */ /* 0x000fe20000000000 */
[----:B------:R-:W1:Y:S01]  /*22fd0*/  LDC R28, c[0x0][0x230] ;  /* 0x00008c00ff1c7b82 */ /* 0x000e620000000800 */
[----:B------:R-:W4:Y:S03]  /*22fe0*/  LDL.64 R150, [R1+0x248] ;  /* 0x0002480001967983 */ /* 0x000f260000100a00 */
[----:B------:R-:W-:Y:S01]  /*22ff0*/  ISETP.GE.U32.AND P5, PT, R24, 0x7ffffeac, PT ;  /* 0x7ffffeac1800780c */ /* 0x000fe20003fa6070 */
[----:B------:R-:W4:Y:S03]  /*23000*/  LDL.64 R152, [R1+0x240] ;  /* 0x0002400001987983 */ /* 0x000f260000100a00 */
[----:B------:R-:W1:Y:S01]  /*23010*/  LDC R26, c[0x0][0x230] ;  /* 0x00008c00ff1a7b82 */ /* 0x000e620000000800 */
[----:B------:R-:W4:Y:S04]  /*23020*/  LDL.64 R138, [R1+0x4f8] ;  /* 0x0004f800018a7983 */ /* 0x000f280000100a00 */
[----:B---3--:R-:W-:Y:S03]  /*23030*/  LDGSTS.E [R248+0x58800], desc[UR14][R154.64], !P2 ;  /* 0x588000009af87fae */ /* 0x008fe6000d12184e */
[----:B------:R-:W3:Y:S01]  /*23040*/  LDC R29, c[0x0][0x230] ;  /* 0x00008c00ff1d7b82 */ /* 0x000ee20000000800 */
[----:B--2---:R-:W-:Y:S04]  /*23050*/  LDGSTS.E [R248+0x58900], desc[UR14][R212.64], !P2 ;  /* 0x58900000d4f87fae */ /* 0x004fe8000d12184e */
[----:B------:R-:W2:Y:S04]  /*23060*/  LDL.64 R154, [R1+0x3c8] ;  /* 0x0003c800019a7983 */ /* 0x000ea80000100a00 */
[----:B----4-:R-:W-:Y:S04]  /*23070*/  LDGSTS.E [R248+0x59000], desc[UR14][R214.64], !P0 ;  /* 0x59000000d6f87fae */ /* 0x010fe8000c12184e */
[----:B------:R-:W4:Y:S04]  /*23080*/  LDL.64 R212, [R1+0xbd0] ;  /* 0x000bd00001d47983 */ /* 0x000f280000100a00 */
[----:B------:R-:W-:Y:S04]  /*23090*/  LDGSTS.E [R248+0x59100], desc[UR14][R216.64], !P0 ;  /* 0x59100000d8f87fae */ /* 0x000fe8000c12184e */
[----:B------:R-:W4:Y:S04]  /*230a0*/  LDL.64 R214, [R1+0xb90] ;  /* 0x000b900001d67983 */ /* 0x000f280000100a00 */
[----:B------:R-:W-:Y:S04]  /*230b0*/  LDGSTS.E [R248+0x59800], desc[UR14][R218.64], !P6 ;  /* 0x59800000daf87fae */ /* 0x000fe8000f12184e */
[----:B------:R-:W2:Y:S04]  /*230c0*/  LDL.64 R216, [R1+0x320] ;  /* 0x0003200001d87983 */ /* 0x000ea80000100a00 */
        /* <DEDUP_REMOVED lines=11> */
[----:B------:R-:W-:Y:S01]  /*23180*/  VIADD R24, R32, 0xffffff23 ;  /* 0xffffff2320187836 */ /* 0x000fe20000000000 */
[----:B------:R-:W-:Y:S01]  /*23190*/  ISETP.GE.U32.AND P4, PT, R25, 0x7ffffea8, PT ;  /* 0x7ffffea81900780c */ /* 0x000fe20003f86070 */
[----:B------:R-:W3:Y:S03]  /*231a0*/  LDC R32, c[0x0][0x230] ;  /* 0x00008c00ff207b82 */ /* 0x000ee60000000800 */
[----:B------:R-:W-:Y:S01]  /*231b0*/  ISETP.GE.U32.AND P3, PT, R24, 0x7ffffea4, PT ;  /* 0x7ffffea41800780c */ /* 0x000fe20003f66070 */
[----:B-1----:R-:W-:-:S04]  /*231c0*/  VIADD R24, R27, 0xffffff1f ;  /* 0xffffff1f1b187836 */ /* 0x002fc80000000000 */
[----:B------:R-:W1:Y:S01]  /*231d0*/  LDC R27, c[0x0][0x230] ;  /* 0x00008c00ff1b7b82 */ /* 0x000e620000000800 */
[----:B------:R-:W-:Y:S02]  /*231e0*/  ISETP.GE.U32.AND P2, PT, R24, 0x7ffffea0, PT ;  /* 0x7ffffea01800780c */ /* 0x000fe40003f46070 */
[----:B------:R-:W-:Y:S01]  /*231f0*/  IADD3 R24, R28, -0xe5, RZ ;  /* 0xffffff1b1c187810 */ /* 0x000fe20007ffe0ff */
[----:B------:R-:W-:Y:S01]  /*23200*/  VIADD R25, R30, 0xffffff13 ;  /* 0xffffff131e197836 */ /* 0x000fe20000000000 */
[----:B------:R-:W-:Y:S03]  /*23210*/  LDGSTS.E [R248+0x5b000], desc[UR14][R226.64], !P4 ;  /* 0x5b000000e2f87fae */ /* 0x000fe6000e12184e */
[----:B------:R-:W3:Y:S01]  /*23220*/  LDC R28, c[0x0][0x230] ;  /* 0x00008c00ff1c7b82 */ /* 0x000ee20000000800 */
[----:B------:R-:W-:Y:S01]  /*23230*/  ISETP.GE.U32.AND P0, PT, R24, 0x7ffffe9c, PT ;  /* 0x7ffffe9c1800780c */ /* 0x000fe20003f06070 */
[----:B------:R-:W-:Y:S01]  /*23240*/  VIADD R24, R26, 0xffffff17 ;  /* 0xffffff171a187836 */ /* 0x000fe20000000000 */
[----:B------:R-:W-:Y:S04]  /*23250*/  LDGSTS.E [R248+0x5b100], desc[UR14][R224.64], !P4 ;  /* 0x5b100000e0f87fae */ /* 0x000fe8000e12184e */
[----:B------:R-:W-:Y:S01]  /*23260*/  ISETP.GE.U32.AND P6, PT, R24, 0x7ffffe98, PT ;  /* 0x7ffffe981800780c */ /* 0x000fe20003fc6070 */
[----:B------:R-:W3:Y:S01]  /*23270*/  LDC R26, c[0x0][0x230] ;  /* 0x00008c00ff1a7b82 */ /* 0x000ee20000000800 */
[----:B------:R-:W-:Y:S01]  /*23280*/  IADD3 R24, R31, -0xf1, RZ ;  /* 0xffffff0f1f187810 */ /* 0x000fe20007ffe0ff */
[----:B------:R-:W-:Y:S03]  /*23290*/  LDGSTS.E [R248+0x5b800], desc[UR14][R206.64], !P3 ;  /* 0x5b800000cef87fae */ /* 0x000fe6000d92184e */
[----:B------:R-:W-:Y:S01]  /*232a0*/  ISETP.GE.U32.AND P5, PT, R24, 0x7ffffe90, PT ;  /* 0x7ffffe901800780c */ /* 0x000fe20003fa6070 */
[----:B------:R-:W-:Y:S01]  /*232b0*/  LDGSTS.E [R248+0x5b900], desc[UR14][R204.64], !P3 ;  /* 0x5b900000ccf87fae */ /* 0x000fe2000d92184e */
[----:B-1----:R-:W-:Y:S01]  /*232c0*/  VIADD R24, R27, 0xffffff0b ;  /* 0xffffff0b1b187836 */ /* 0x002fe20000000000 */
[----:B------:R-:W-:-:S02]  /*232d0*/  ISETP.GE.U32.AND P1, PT, R25, 0x7ffffe94, PT ;  /* 0x7ffffe941900780c */ /* 0x000fc40003f26070 */
[----:B------:R-:W-:Y:S01]  /*232e0*/  LDGSTS.E [R248+0x5c000], desc[UR14][R190.64], !P2 ;  /* 0x5c000000bef87fae */ /* 0x000fe2000d12184e */
[----:B------:R-:W1:Y:S01]  /*232f0*/  LDC R27, c[0x0][0x230] ;  /* 0x00008c00ff1b7b82 */ /* 0x000e620000000800 */
[----:B------:R-:W-:Y:S02]  /*23300*/  ISETP.GE.U32.AND P4, PT, R24, 0x7ffffe8c, PT ;  /* 0x7ffffe8c1800780c */ /* 0x000fe40003f86070 */
[----:B------:R-:W-:Y:S01]  /*23310*/  LDGSTS.E [R248+0x5c100], desc[UR14][R188.64], !P2 ;  /* 0x5c100000bcf87fae */ /* 0x000fe2000d12184e */
[----:B---3--:R-:W-:-:S03]  /*23320*/  VIADD R24, R28, 0xffffff07 ;  /* 0xffffff071c187836 */ /* 0x008fc60000000000 */
[----:B------:R-:W-:Y:S01]  /*23330*/  LDGSTS.E [R248+0x5c800], desc[UR14][R172.64], !P0 ;  /* 0x5c800000acf87fae */ /* 0x000fe2000c12184e */
[----:B------:R-:W-:Y:S01]  /*23340*/  VIADD R25, R29, 0xffffff7e ;  /* 0xffffff7e1d197836 */ /* 0x000fe20000000000 */
[----:B------:R-:W3:Y:S01]  /*23350*/  LDC R28, c[0x0][0x230] ;  /* 0x00008c00ff1c7b82 */ /* 0x000ee20000000800 */
[----:B------:R-:W-:Y:S01]  /*23360*/  ISETP.GE.U32.AND P3, PT, R24, 0x7ffffe88, PT ;  /* 0x7ffffe881800780c */ /* 0x000fe20003f66070 */
[----:B------:R-:W-:Y:S04]  /*23370*/  LDGSTS.E [R248+0x5c900], desc[UR14][R170.64], !P0 ;  /* 0x5c900000aaf87fae */ /* 0x000fe8000c12184e */
[----:B------:R-:W-:Y:S02]  /*23380*/  LDGSTS.E [R248+0x5d000], desc[UR14][R158.64], !P6 ;  /* 0x5d0000009ef87fae */ /* 0x000fe4000f12184e */
[----:B------:R-:W1:Y:S02]  /*23390*/  LDC R30, c[0x0][0x230] ;  /* 0x00008c00ff1e7b82 */ /* 0x000e640000000800 */
[----:B------:R-:W-:Y:S04]  /*233a0*/  LDGSTS.E [R248+0x5d100], desc[UR14][R156.64], !P6 ;  /* 0x5d1000009cf87fae */ /* 0x000fe8000f12184e */
[----:B------:R-:W-:Y:S02]  /*233b0*/  LDGSTS.E [R248+0x5d800], desc[UR14][R38.64], !P1 ;  /* 0x5d80000026f87fae */ /* 0x000fe4000c92184e */
[----:B------:R-:W3:Y:S02]  /*233c0*/  LDC R31, c[0x0][0x230] ;  /* 0x00008c00ff1f7b82 */ /* 0x000ee40000000800 */
[----:B------:R-:W-:Y:S01]  /*233d0*/  LDGSTS.E [R248+0x5d900], desc[UR14][R36.64], !P1 ;  /* 0x5d90000024f87fae */ /* 0x000fe2000c92184e */
[----:B------:R-:W-:-:S03]  /*233e0*/  IADD3 R24, R26, -0xfd, RZ ;  /* 0xffffff031a187810 */ /* 0x000fc60007ffe0ff */
[----:B------:R-:W-:Y:S01]  /*233f0*/  LDGSTS.E [R248+0x5e000], desc[UR14][R6.64], !P5 ;  /* 0x5e00000006f87fae */ /* 0x000fe2000e92184e */
[----:B------:R-:W-:Y:S01]  /*23400*/  ISETP.GE.U32.AND P0, PT, R25, 0x7ffffeff, PT ;  /* 0x7ffffeff1900780c */ /* 0x000fe20003f06070 */
[----:B------:R-:W3:Y:S02]  /*23410*/  LDC R26, c[0x0][0x230] ;  /* 0x00008c00ff1a7b82 */ /* 0x000ee40000000800 */
[----:B------:R-:W-:Y:S01]  /*23420*/  LDGSTS.E [R248+0x5e100], desc[UR14][R4.64], !P5 ;  /* 0x5e10000004f87fae */ /* 0x000fe2000e92184e */
[----:B------:R-:W-:Y:S01]  /*23430*/  ISETP.GE.U32.AND P2, PT, R24, 0x7ffffe84, PT ;  /* 0x7ffffe841800780c */ /* 0x000fe20003f46070 */
[----:B------:R-:W-:Y:S01]  /*23440*/  VIADD R24, R32, 0xffffff7a ;  /* 0xffffff7a20187836 */ /* 0x000fe20000000000 */
[----:B-1----:R-:W-:-:S03]  /*23450*/  IADD3 R25, R30, -0x96, RZ ;  /* 0xffffff6a1e197810 */ /* 0x002fc60007ffe0ff */
[----:B------:R-:W1:Y:S01]  /*23460*/  LDC R29, c[0x0][0x230] ;  /* 0x00008c00ff1d7b82 */ /* 0x000e620000000800 */
[----:B------:R-:W-:Y:S01]  /*23470*/  ISETP.GE.U32.AND P6, PT, R24, 0x7ffffefb, PT ;  /* 0x7ffffefb1800780c */ /* 0x000fe20003fc6070 */
[----:B--2---:R-:W-:Y:S06]  /*23480*/  LDGSTS.E [R248+0x5e800], desc[UR14][R216.64], !P4 ;  /* 0x5e800000d8f87fae */ /* 0x004fec000e12184e */
[----:B------:R-:W2:Y:S01]  /*23490*/  LDC R32, c[0x0][0x230] ;  /* 0x00008c00ff207b82 */ /* 0x000ea20000000800 */
[----:B----4-:R-:W-:Y:S07]  /*234a0*/  LDGSTS.E [R248+0x5e900], desc[UR14][R218.64], !P4 ;  /* 0x5e900000daf87fae */ /* 0x010fee000e12184e */
[----:B------:R-:W4:Y:S01]  /*234b0*/  LDC R30, c[0x0][0x230] ;  /* 0x00008c00ff1e7b82 */ /* 0x000f220000000800 */
        /* <DEDUP_REMOVED lines=18> */
[----:B------:R-:W-:-:S02]  /*235e0*/  IADD3 R24, R27, -0x8a, RZ ;  /* 0xffffff761b187810 */ /* 0x000fc40007ffe0ff */
[----:B------:R-:W-:Y:S01]  /*235f0*/  ISETP.GE.U32.AND P3, PT, R25, 0x7ffffeeb, PT ;  /* 0x7ffffeeb1900780c */ /* 0x000fe20003f66070 */
[----:B------:R-:W4:Y:S01]  /*23600*/  LDC R27, c[0x0][0x230] ;  /* 0x00008c00ff1b7b82 */ /* 0x000f220000000800 */
[----:B------:R-:W-:Y:S01]  /*23610*/  ISETP.GE.U32.AND P1, PT, R24, 0x7ffffef7, PT ;  /* 0x7ffffef71800780c */ /* 0x000fe20003f26070 */
[----:B---3--:R-:W-:-:S05]  /*23620*/  VIADD R24, R28, 0xffffff72 ;  /* 0xffffff721c187836 */ /* 0x008fca0000000000 */
[----:B------:R-:W-:Y:S01]  /*23630*/  ISETP.GE.U32.AND P5, PT, R24, 0x7ffffef3, PT ;  /* 0x7ffffef31800780c */ /* 0x000fe20003fa6070 */
[----:B------:R-:W-:Y:S01]  /*23640*/  VIADD R24, R26, 0xffffff6e ;  /* 0xffffff6e1a187836 */ /* 0x000fe20000000000 */
[----:B------:R-:W3:Y:S04]  /*23650*/  LDC R28, c[0x0][0x230] ;  /* 0x00008c00ff1c7b82 */ /* 0x000ee80000000800 */
[----:B------:R-:W-:Y:S01]  /*23660*/  ISETP.GE.U32.AND P4, PT, R24, 0x7ffffeef, PT ;  /* 0x7ffffeef1800780c */ /* 0x000fe20003f86070 */
[----:B------:R-:W-:-:S03]  /*23670*/  VIADD R24, R31, 0xffffff66 ;  /* 0xffffff661f187836 */ /* 0x000fc60000000000 */
[----:B------:R-:W3:Y:S02]  /*23680*/  LDC R26, c[0x0][0x230] ;  /* 0x00008c00ff1a7b82 */ /* 0x000ee40000000800 */
[----:B------:R-:W-:Y:S01]  /*23690*/  ISETP.GE.U32.AND P2, PT, R24, 0x7ffffee7, PT ;  /* 0x7ffffee71800780c */ /* 0x000fe20003f46070 */
[----:B--2---:R-:W-:Y:S01]  /*236a0*/  LDGSTS.E [R249+0x51200], desc[UR14][R216.64], !P1 ;  /* 0x51200000d8f97fae */ /* 0x004fe2000c92184e */
[----:B-1----:R-:W-:-:S04]  /*236b0*/  VIADD R25, R29, 0xffffff56 ;  /* 0xffffff561d197836 */ /* 0x002fc80000000000 */
[----:B------:R-:W1:Y:S01]  /*236c0*/  LDC R31, c[0x0][0x230] ;  /* 0x00008c00ff1f7b82 */ /* 0x000e620000000800 */
[----:B----4-:R-:W-:Y:S01]  /*236d0*/  LDGSTS.E [R249+0x51300], desc[UR14][R218.64], !P1 ;  /* 0x51300000daf97fae */ /* 0x010fe2000c92184e */
[----:B------:R-:W-:-:S06]  /*236e0*/  VIADD R24, R27, 0xffffff62 ;  /* 0xffffff621b187836 */ /* 0x000fcc0000000000 */
[----:B------:R-:W2:Y:S01]  /*236f0*/  LDC R29, c[0x0][0x230] ;  /* 0x00008c00ff1d7b82 */ /* 0x000ea20000000800 */
[----:B------:R-:W4:Y:S04]  /*23700*/  LDL.64 R216, [R1+0xa08] ;  /* 0x000a080001d87983 */ /* 0x000f280000100a00 */
[----:B------:R-:W-:Y:S03]  /*23710*/  LDGSTS.E [R249+0x51a00], desc[UR14][R154.64], !P5 ;  /* 0x51a000009af97fae */ /* 0x000fe6000e92184e */
[----:B------:R-:W1:Y:S01]  /*23720*/  LDC R27, c[0x0][0x230] ;  /* 0x00008c00ff1b7b82 */ /* 0x000e620000000800 */
        /* <DEDUP_REMOVED lines=13> */
[----:B------:R-:W-:Y:S01]  /*23800*/  LDGSTS.E [R249+0x53300], desc[UR14][R128.64], !P2 ;  /* 0x5330000080f97fae */ /* 0x000fe2000d12184e */
[----:B------:R-:W-:-:S03]  /*23810*/  ISETP.GE.U32.AND P0, PT, R24, 0x7ffffee3, PT ;  /* 0x7ffffee31800780c */ /* 0x000fc60003f06070 */
[----:B------:R-:W2:Y:S04]  /*23820*/  LDL.64 R214, [R1+0x640] ;  /* 0x0006400001d67983 */ /* 0x000ea80000100a00 */
[----:B------:R-:W2:Y:S01]  /*23830*/  LDL.64 R128, [R1+0x648] ;  /* 0x0006480001807983 */ /* 0x000ea20000100a00 */
[----:B---3--:R-:W-:Y:S02]  /*23840*/  IADD3 R24, R28, -0xa2, RZ ;  /* 0xffffff5e1c187810 */ /* 0x008fe40007ffe0ff */
[----:B------:R-:W-:Y:S01]  /*23850*/  ISETP.GE.U32.AND P5, PT, R25, 0x7ffffed7, PT ;  /* 0x7ffffed71900780c */ /* 0x000fe20003fa6070 */
[----:B------:R-:W3:Y:S01]  /*23860*/  LDC R28, c[0x0][0x230] ;  /* 0x00008c00ff1c7b82 */ /* 0x000ee20000000800 */
[----:B------:R-:W-:Y:S01]  /*23870*/  ISETP.GE.U32.AND P6, PT, R24, 0x7ffffedf, PT ;  /* 0x7ffffedf1800780c */ /* 0x000fe20003fc6070 */
[----:B------:R-:W-:-:S05]  /*23880*/  VIADD R24, R26, 0xffffff5a ;  /* 0xffffff5a1a187836 */ /* 0x000fca0000000000 */
[----:B------:R-:W-:Y:S01]  /*23890*/  ISETP.GE.U32.AND P1, PT, R24, 0x7ffffedb, PT ;  /* 0x7ffffedb1800780c */ /* 0x000fe20003f26070 */
[----:B------:R-:W3:Y:S01]  /*238a0*/  LDC R26, c[0x0][0x230] ;  /* 0x00008c00ff1a7b82 */ /* 0x000ee20000000800 */
[----:B------:R-:W-:-:S04]  /*238b0*/  IADD3 R24, R32, -0xae, RZ ;  /* 0xffffff5220187810 */ /* 0x000fc80007ffe0ff */
[----:B------:R-:W-:Y:S01]  /*238c0*/  ISETP.GE.U32.AND P4, PT, R24, 0x7ffffed3, PT ;  /* 0x7ffffed31800780c */ /* 0x000fe20003f86070 */
[----:B----4-:R-:W-:Y:S01]  /*238d0*/  LDGSTS.E [R249+0x53a00], desc[UR14][R216.64], !P0 ;  /* 0x53a00000d8f97fae */ /* 0x010fe2000c12184e */
[----:B------:R-:W-:Y:S01]  /*238e0*/  VIADD R25, R30, 0xffffff42 ;  /* 0xffffff421e197836 */ /* 0x000fe20000000000 */
[----:B------:R-:W4:Y:S02]  /*238f0*/  LDC R32, c[0x0][0x230] ;  /* 0x00008c00ff207b82 */ /* 0x000f240000000800 */
[----:B--2---:R-:W-:Y:S01]  /*23900*/  LDGSTS.E [R249+0x53b00], desc[UR14][R218.64], !P0 ;  /* 0x53b00000daf97fae */ /* 0x004fe2000c12184e */
[----:B-1----:R-:W-:-:S05]  /*23910*/  VIADD R24, R27, 0xffffff4e ;  /* 0xffffff4e1b187836 */ /* 0x002fca0000000000 */
[----:B------:R-:W1:Y:S01]  /*23920*/  LDC R30, c[0x0][0x230] ;  /* 0x00008c00ff1e7b82 */ /* 0x000e620000000800 */
[----:B------:R-:W2:Y:S04]  /*23930*/  LDL.64 R216, [R1+0x5f8] ;  /* 0x0005f80001d87983 */ /* 0x000ea80000100a00 */
[----:B------:R-:W-:Y:S03]  /*23940*/  LDGSTS.E [R249+0x54200], desc[UR14][R154.64], !P6 ;  /* 0x542000009af97fae */ /* 0x000fe6000f12184e */
[----:B------:R-:W4:Y:S01]  /*23950*/  LDC R27, c[0x0][0x230] ;  /* 0x00008c00ff1b7b82 */ /* 0x000f220000000800 */
[----:B------:R-:W4:Y:S04]  /*23960*/  LDL.64 R218, [R1+0x5f0] ;  /* 0x0005f00001da7983 */ /* 0x000f280000100a00 */
[----:B------:R-:W-:Y:S01]  /*23970*/  LDGSTS.E [R249+0x54300], desc[UR14][R240.64], !P6 ;  /* 0x54300000f0f97fae */ /* 0x000fe2000f12184e */
[----:B------:R-:W-:-:S03]  /*23980*/  ISETP.GE.U32.AND P3, PT, R24, 0x7ffffecf, PT ;  /* 0x7ffffecf1800780c */ /* 0x000fc60003f66070 */
[----:B------:R-:W4:Y:S04]  /*23990*/  LDL.64 R154, [R1+0x1d8] ;  /* 0x0001d800019a7983 */ /* 0x000f280000100a00 */
[----:B------:R-:W-:Y:S04]  /*239a0*/  LDGSTS.E [R249+0x54a00], desc[UR14][R242.64], !P1 ;  /* 0x54a00000f2f97fae */ /* 0x000fe8000c92184e */
[----:B------:R-:W4:Y:S04]  /*239b0*/  LDL.64 R240, [R1+0x558] ;  /* 0x0005580001f07983 */ /* 0x000f280000100a00 */
[----:B------:R-:W-:Y:S04]  /*239c0*/  LDGSTS.E [R249+0x54b00], desc[UR14][R244.64], !P1 ;  /* 0x54b00000f4f97fae */ /* 0x000fe8000c92184e */
[----:B------:R-:W4:Y:S04]  /*239d0*/  LDL.64 R242, [R1+0x550] ;  /* 0x0005500001f27983 */ /* 0x000f280000100a00 */
[----:B------:R-:W4:Y:S04]  /*239e0*/  LDL.64 R244, [R1+0x518] ;  /* 0x0005180001f47983 */ /* 0x000f280000100a00 */
[----:B------:R-:W-:Y:S04]  /*239f0*/  LDGSTS.E [R249+0x55200], desc[UR14][R246.64], !P5 ;  /* 0x55200000f6f97fae */ /* 0x000fe8000e92184e */
[----:B------:R-:W-:Y:S04]  /*23a00*/  LDGSTS.E [R249+0x55300], desc[UR14][R212.64], !P5 ;  /* 0x55300000d4f97fae */ /* 0x000fe8000e92184e */
[----:B------:R-:W4:Y:S04]  /*23a10*/  LDL.64 R246, [R1+0x510] ;  /* 0x0005100001f67983 */ /* 0x000f280000100a00 */
[----:B------:R-:W-:Y:S01]  /*23a20*/  LDGSTS.E [R249+0x55a00], desc[UR14][R128.64], !P4 ;  /* 0x55a0000080f97fae */ /* 0x000fe2000e12184e */
[----:B---3--:R-:W-:Y:S01]  /*23a30*/  VIADD R24, R28, 0xffffff4a ;  /* 0xffffff4a1c187836 */ /* 0x008fe20000000000 */
[----:B------:R-:W-:Y:S01]  /*23a40*/  ISETP.GE.U32.AND P6, PT, R25, 0x7ffffec3, PT ;  /* 0x7ffffec31900780c */ /* 0x000fe20003fc6070 */
[----:B------:R-:W3:Y:S01]  /*23a50*/  LDC R28, c[0x0][0x230] ;  /* 0x00008c00ff1c7b82 */ /* 0x000ee20000000800 */
[----:B------:R-:W-:Y:S04]  /*23a60*/  LDGSTS.E [R249+0x55b00], desc[UR14][R214.64], !P4 ;  /* 0x55b00000d6f97fae */ /* 0x000fe8000e12184e */
[----:B------:R-:W3:Y:S04]  /*23a70*/  LDL.64 R212, [R1+0x1d0] ;  /* 0x0001d00001d47983 */ /* 0x000ee80000100a00 */
[----:B------:R-:W3:Y:S01]  /*23a80*/  LDL.64 R128, [R1+0x468] ;  /* 0x0004680001807983 */ /* 0x000ee20000100a00 */
[----:B------:R-:W-:-:S02]  /*23a90*/  ISETP.GE.U32.AND P2, PT, R24, 0x7ffffecb, PT ;  /* 0x7ffffecb1800780c */ /* 0x000fc40003f46070 */
[----:B------:R-:W-:Y:S01]  /*23aa0*/  IADD3 R24, R26, -0xba, RZ ;  /* 0xffffff461a187810 */ /* 0x000fe20007ffe0ff */
[----:B------:R-:W3:Y:S01]  /*23ab0*/  LDL.64 R214, [R1+0x178] ;  /* 0x0001780001d67983 */ /* 0x000ee20000100a00 */
[----:B------:R-:W1:Y:S02]  /*23ac0*/  LDC R26, c[0x0][0x230] ;  /* 0x00008c00ff1a7b82 */ /* 0x000e640000000800 */
[----:B------:R-:W-:Y:S01]  /*23ad0*/  ISETP.GE.U32.AND P0, PT, R24, 0x7ffffec7, PT ;  /* 0x7ffffec71800780c */ /* 0x000fe20003f06070 */
[----:B--2---:R-:W-:Y:S04]  /*23ae0*/  LDGSTS.E [R249+0x56200], desc[UR14][R216.64], !P3 ;  /* 0x56200000d8f97fae */ /* 0x004fe8000d92184e */
[----:B----4-:R-:W-:Y:S04]  /*23af0*/  LDGSTS.E [R249+0x56300], desc[UR14][R218.64], !P3 ;  /* 0x56300000daf97fae */ /* 0x010fe8000d92184e */
[----:B------:R-:W2:Y:S04]  /*23b00*/  LDL.64 R216, [R1+0x170] ;  /* 0x0001700001d87983 */ /* 0x000ea80000100a00 */
[----:B------:R-:W4:Y:S04]  /*23b10*/  LDL.64 R218, [R1+0x128] ;  /* 0x0001280001da7983 */ /* 0x000f280000100a00 */
[----:B------:R-:W-:Y:S04]  /*23b20*/  LDGSTS.E [R249+0x56a00], desc[UR14][R240.64], !P2 ;  /* 0x56a00000f0f97fae */ /* 0x000fe8000d12184e */
[----:B------:R-:W-:Y:S04]  /*23b30*/  LDGSTS.E [R249+0x56b00], desc[UR14][R242.64], !P2 ;  /* 0x56b00000f2f97fae */ /* 0x000fe8000d12184e */
[----:B------:R-:W4:Y:S04]  /*23b40*/  LDL.64 R240, [R1+0x120] ;  /* 0x0001200001f07983 */ /* 0x000f280000100a00 */
[----:B------:R-:W-:Y:S04]  /*23b50*/  LDGSTS.E [R249+0x57200], desc[UR14][R244.64], !P0 ;  /* 0x57200000f4f97fae */ /* 0x000fe8000c12184e */
[----:B------:R-:W4:Y:S04]  /*23b60*/  LDL.64 R242, [R1+0xe8] ;  /* 0x0000e80001f27983 */ /* 0x000f280000100a00 */
[----:B------:R-:W4:Y:S04]  /*23b70*/  LDL.64 R244, [R1+0xe0] ;  /* 0x0000e00001f47983 */ /* 0x000f280000100a00 */
[----:B------:R-:W-:Y:S04]  /*23b80*/  LDGSTS.E [R249+0x57300], desc[UR14][R246.64], !P0 ;  /* 0x57300000f6f97fae */ /* 0x000fe8000c12184e */
[----:B------:R-:W4:Y:S04]  /*23b90*/  LDL.64 R246, [R1+0x98] ;  /* 0x0000980001f67983 */ /* 0x000f280000100a00 */
[----:B---3--:R-:W-:Y:S01]  /*23ba0*/  LDGSTS.E [R249+0x57a00], desc[UR14][R128.64], !P6 ;  /* 0x57a0000080f97fae */ /* 0x008fe2000f12184e */
[----:B------:R-:W-:Y:S01]  /*23bb0*/  VIADD R24, R31, 0xffffff3e ;  /* 0xffffff3e1f187836 */ /* 0x000fe20000000000 */
[----:B------:R-:W-:Y:S01]  /*23bc0*/  IADD3 R25, R29, -0xd2, RZ ;  /* 0xffffff2e1d197810 */ /* 0x000fe20007ffe0ff */
[----:B------:R-:W3:Y:S01]  /*23bd0*/  LDC R31, c[0x0][0x230] ;  /* 0x00008c00ff1f7b82 */ /* 0x000ee20000000800 */
[----:B------:R-:W-:Y:S04]  /*23be0*/  LDGSTS.E [R249+0x57b00], desc[UR14][R148.64], !P6 ;  /* 0x57b0000094f97fae */ /* 0x000fe8000f12184e */
[----:B------:R-:W3:Y:S01]  /*23bf0*/  LDL.64 R128, [R1+0x90] ;  /* 0x0000900001807983 */ /* 0x000ee20000100a00 */
[----:B------:R-:W-:-:S02]  /*23c00*/  ISETP.GE.U32.AND P1, PT, R24, 0x7ffffebf, PT ;  /* 0x7ffffebf1800780c */ /* 0x000fc40003f26070 */
[----:B------:R-:W3:Y:S01]  /*23c10*/  LDC R29, c[0x0][0x230] ;  /* 0x00008c00ff1d7b82 */ /* 0x000ee20000000800 */
[----:B------:R-:W-:Y:S01]  /*23c20*/  IADD3 R24, R27, -0xc6, RZ ;  /* 0xffffff3a1b187810 */ /* 0x000fe20007ffe0ff */
[----:B------:R-:W3:Y:S03]  /*23c30*/  LDL.64 R148, [R1+0x508] ;  /* 0x0005080001947983 */ /* 0x000ee60000100a00 */
[----:B------:R-:W-:Y:S01]  /*23c40*/  ISETP.GE.U32.AND P5, PT, R24, 0x7ffffebb, PT ;  /* 0x7ffffebb1800780c */ /* 0x000fe20003fa6070 */
[----:B------:R-:W-:Y:S01]  /*23c50*/  VIADD R24, R28, 0xffffff36 ;  /* 0xffffff361c187836 */ /* 0x000fe20000000000 */
[----:B------:R-:W-:Y:S01]  /*23c60*/  ISETP.GE.U32.AND P2, PT, R25, 0x7ffffeaf, PT ;  /* 0x7ffffeaf1900780c */ /* 0x000fe20003f46070 */
[----:B------:R-:W4:Y:S03]  /*23c70*/  LDC R27, c[0x0][0x230] ;  /* 0x00008c00ff1b7b82 */ /* 0x000f260000000800 */
[----:B------:R-:W-:Y:S01]  /*23c80*/  ISETP.GE.U32.AND P4, PT, R24, 0x7ffffeb7, PT ;  /* 0x7ffffeb71800780c */ /* 0x000fe20003f86070 */
[----:B-1----:R-:W-:Y:S01]  /*23c90*/  VIADD R24, R26, 0xffffff32 ;  /* 0xffffff321a187836 */ /* 0x002fe20000000000 */
[----:B------:R-:W-:Y:S03]  /*23ca0*/  LDGSTS.E [R249+0x58200], desc[UR14][R150.64], !P1 ;  /* 0x5820000096f97fae */ /* 0x000fe6000c92184e */
[----:B------:R-:W1:Y:S01]  /*23cb0*/  LDC R28, c[0x0][0x230] ;  /* 0x00008c00ff1c7b82 */ /* 0x000e620000000800 */
[----:B------:R-:W-:Y:S01]  /*23cc0*/  ISETP.GE.U32.AND P3, PT, R24, 0x7ffffeb3, PT ;  /* 0x7ffffeb31800780c */ /* 0x000fe20003f66070 */
[----:B------:R-:W-:Y:S04]  /*23cd0*/  LDGSTS.E [R249+0x58300], desc[UR14][R152.64], !P1 ;  /* 0x5830000098f97fae */ /* 0x000fe8000c92184e */
[----:B------:R-:W-:Y:S02]  /*23ce0*/  LDGSTS.E [R249+0x58a00], desc[UR14][R154.64], !P5 ;  /* 0x58a000009af97fae */ /* 0x000fe4000e92184e */
[----:B------:R-:W1:Y:S02]  /*23cf0*/  LDC R26, c[0x0][0x230] ;  /* 0x00008c00ff1a7b82 */ /* 0x000e640000000800 */
[----:B------:R-:W-:Y:S04]  /*23d00*/  LDGSTS.E [R249+0x58b00], desc[UR14][R212.64], !P5 ;  /* 0x58b00000d4f97fae */ /* 0x000fe8000e92184e */
[----:B------:R-:W-:Y:S04]  /*23d10*/  LDGSTS.E [R249+0x59200], desc[UR14][R214.64], !P4 ;  /* 0x59200000d6f97fae */ /* 0x000fe8000e12184e */
[----:B------:R-:W3:Y:S01]  /*23d20*/  LDL.64 R154, [R1+0x2a0] ;  /* 0x0002a000019a7983 */ /* 0x000ee20000100a00 */
[----:B------:R-:W-:-:S02]  /*23d30*/  VIADD R24, R32, 0xffffff2a ;  /* 0xffffff2a20187836 */ /* 0x000fc40000000000 */
[----:B------:R-:W-:Y:S01]  /*23d40*/  VIADD R25, R30, 0xffffff1a ;  /* 0xffffff1a1e197836 */ /* 0x000fe20000000000 */
[----:B------:R-:W3:Y:S01]  /*23d50*/  LDL.64 R212, [R1+0xc18] ;  /* 0x000c180001d47983 */ /* 0x000ee20000100a00 */
[----:B------:R-:W1:Y:S01]  /*23d60*/  LDC R32, c[0x0][0x230] ;  /* 0x00008c00ff207b82 */ /* 0x000e620000000800 */
[----:B------:R-:W-:Y:S02]  /*23d70*/  ISETP.GE.U32.AND P0, PT, R24, 0x7ffffeab, PT ;  /* 0x7ffffeab1800780c */ /* 0x000fe40003f06070 */
[----:B------:R-:W3:Y:S04]  /*23d80*/  LDL.64 R214, [R1+0xbc0] ;  /* 0x000bc00001d67983 */ /* 0x000ee80000100a00 */
[----:B------:R-:W3:Y:S04]  /*23d90*/  LDL.64 R150, [R1+0x500] ;  /* 0x0005000001967983 */ /* 0x000ee80000100a00 */
[----:B------:R-:W3:Y:S04]  /*23da0*/  LDL.64 R152, [R1+0x448] ;  /* 0x0004480001987983 */ /* 0x000ee80000100a00 */
[----:B--2---:R-:W-:Y:S01]  /*23db0*/  LDGSTS.E [R249+0x59300], desc[UR14][R216.64], !P4 ;  /* 0x59300000d8f97fae */ /* 0x004fe2000e12184e */
[----:B------:R-:W2:Y:S03]  /*23dc0*/  LDC R30, c[0x0][0x230] ;  /* 0x00008c00ff1e7b82 */ /* 0x000ea60000000800 */
[----:B----4-:R-:W-:Y:S01]  /*23dd0*/  LDGSTS.E [R249+0x59a00], desc[UR14][R218.64], !P3 ;  /* 0x59a00000daf97fae */ /* 0x010fe2000d92184e */
[----:B------:R-:W-:-:S04]  /*23de0*/  VIADD R24, R27, 0xffffff26 ;  /* 0xffffff261b187836 */ /* 0x000fc80000000000 */
[----:B------:R-:W4:Y:S01]  /*23df0*/  LDC R27, c[0x0][0x230] ;  /* 0x00008c00ff1b7b82 */ /* 0x000f220000000800 */
[----:B------:R-:W2:Y:S04]  /*23e00*/  LDL.64 R216, [R1+0xbb8] ;  /* 0x000bb80001d87983 */ /* 0x000ea80000100a00 */
[----:B------:R-:W2:Y:S04]  /*23e10*/  LDL.64 R218, [R1+0x2a8] ;  /* 0x0002a80001da7983 */ /* 0x000ea80000100a00 */
[----:B------:R-:W-:Y:S04]  /*23e20*/  LDGSTS.E [R249+0x59b00], desc[UR14][R240.64], !P3 ;  /* 0x59b00000f0f97fae */ /* 0x000fe8000d92184e */
[----:B------:R-:W-:Y:S04]  /*23e30*/  LDGSTS.E [R249+0x5a200], desc[UR14][R242.64], !P2 ;  /* 0x5a200000f2f97fae */ /* 0x000fe8000d12184e */
[----:B------:R-:W2:Y:S04]  /*23e40*/  LDL.64 R240, [R1+0x3f0] ;  /* 0x0003f00001f07983 */ /* 0x000ea80000100a00 */
[----:B------:R-:W-:Y:S04]  /*23e50*/  LDGSTS.E [R249+0x5a300], desc[UR14][R244.64], !P2 ;  /* 0x5a300000f4f97fae */ /* 0x000fe8000d12184e */
[----:B------:R-:W2:Y:S04]  /*23e60*/  LDL.64 R242, [R1+0x3f8] ;  /* 0x0003f80001f27983 */ /* 0x000ea80000100a00 */
[----:B------:R-:W2:Y:S04]  /*23e70*/  LDL.64 R244, [R1+0xbe8] ;  /* 0x000be80001f47983 */ /* 0x000ea80000100a00 */
[----:B------:R-:W-:Y:S04]  /*23e80*/  LDGSTS.E [R249+0x5aa00], desc[UR14][R246.64], !P0 ;  /* 0x5aa00000f6f97fae */ /* 0x000fe8000c12184e */
[----:B------:R-:W2:Y:S04]  /*23e90*/  LDL.64 R246, [R1+0xbf0] ;  /* 0x000bf00001f67983 */ /* 0x000ea80000100a00 */
[----:B---3--:R-:W-:Y:S04]  /*23ea0*/  LDGSTS.E [R249+0x5ab00], desc[UR14][R128.64], !P0 ;  /* 0x5ab0000080f97fae */ /* 0x008fe8000c12184e */
[----:B------:R-:W3:Y:S01]  /*23eb0*/  LDL.64 R128, [R1+0xc20] ;  /* 0x000c200001807983 */ /* 0x000ee20000100a00 */
[----:B------:R-:W-:-:S02]  /*23ec0*/  ISETP.GE.U32.AND P6, PT, R24, 0x7ffffea7, PT ;  /* 0x7ffffea71800780c */ /* 0x000fc40003fc6070 */
[----:B-1----:R-:W-:Y:S02]  /*23ed0*/  IADD3 R24, R28, -0xde, RZ ;  /* 0xffffff221c187810 */ /* 0x002fe40007ffe0ff */
[----:B------:R-:W1:Y:S02]  /*23ee0*/  LDC R28, c[0x0][0x230] ;  /* 0x00008c00ff1c7b82 */ /* 0x000e640000000800 */
[----:B------:R-:W-:Y:S01]  /*23ef0*/  ISETP.GE.U32.AND P1, PT, R24, 0x7ffffea3, PT ;  /* 0x7ffffea31800780c */ /* 0x000fe20003f26070 */
[----:B------:R-:W-:-:S05]  /*23f00*/  VIADD R24, R26, 0xffffff1e ;  /* 0xffffff1e1a187836 */ /* 0x000fca0000000000 */
[----:B------:R-:W1:Y:S01]  /*23f10*/  LDC R26, c[0x0][0x230] ;  /* 0x00008c00ff1a7b82 */ /* 0x000e620000000800 */
[----:B------:R-:W-:Y:S01]  /*23f20*/  ISETP.GE.U32.AND P5, PT, R24, 0x7ffffe9f, PT ;  /* 0x7ffffe9f1800780c */ /* 0x000fe20003fa6070 */
[----:B------:R-:W-:Y:S01]  /*23f30*/  LDGSTS.E [R249+0x5b200], desc[UR14][R222.64], !P6 ;  /* 0x5b200000def97fae */ /* 0x000fe2000f12184e */
[----:B------:R-:W-:Y:S02]  /*23f40*/  IADD3 R24, R31, -0xea, RZ ;  /* 0xffffff161f187810 */ /* 0x000fe40007ffe0ff */
[----:B------:R-:W-:Y:S01]  /*23f50*/  ISETP.GE.U32.AND P4, PT, R25, 0x7ffffe9b, PT ;  /* 0x7ffffe9b1900780c */ /* 0x000fe20003f86070 */
[----:B------:R-:W-:Y:S01]  /*23f60*/  LDGSTS.E [R249+0x5b300], desc[UR14][R220.64], !P6 ;  /* 0x5b300000dcf97fae */ /* 0x000fe2000f12184e */
[----:B------:R-:W-:Y:S01]  /*23f70*/  ISETP.GE.U32.AND P3, PT, R24, 0x7ffffe97, PT ;  /* 0x7ffffe971800780c */ /* 0x000fe20003f66070 */
[----:B----4-:R-:W-:Y:S01]  /*23f80*/  VIADD R24, R27, 0xffffff12 ;  /* 0xffffff121b187836 */ /* 0x010fe20000000000 */
[----:B------:R-:W4:Y:S01]  /*23f90*/  LDC R31, c[0x0][0x230] ;  /* 0x00008c00ff1f7b82 */ /* 0x000f220000000800 */
[----:B------:R-:W-:Y:S03]  /*23fa0*/  LDGSTS.E [R249+0x5ba00], desc[UR14][R202.64], !P1 ;  /* 0x5ba00000caf97fae */ /* 0x000fe6000c92184e */
[----:B------:R-:W-:Y:S01]  /*23fb0*/  ISETP.GE.U32.AND P2, PT, R24, 0x7ffffe93, PT ;  /* 0x7ffffe931800780c */ /* 0x000fe20003f46070 */
[----:B------:R-:W-:Y:S01]  /*23fc0*/  LDGSTS.E [R249+0x5bb00], desc[UR14][R200.64], !P1 ;  /* 0x5bb00000c8f97fae */ /* 0x000fe2000c92184e */
[----:B-1----:R-:W-:-:S02]  /*23fd0*/  VIADD R24, R28, 0xffffff0e ;  /* 0xffffff0e1c187836 */ /* 0x002fc40000000000 */
[----:B------:R-:W1:Y:S01]  /*23fe0*/  LDC R27, c[0x0][0x230] ;  /* 0x00008c00ff1b7b82 */ /* 0x000e620000000800 */
[----:B------:R-:W-:Y:S02]  /*23ff0*/  LDGSTS.E [R249+0x5c200], desc[UR14][R180.64], !P5 ;  /* 0x5c200000b4f97fae */ /* 0x000fe4000e92184e */
[----:B------:R-:W-:Y:S02]  /*24000*/  ISETP.GE.U32.AND P0, PT, R24, 0x7ffffe8f, PT ;  /* 0x7ffffe8f1800780c */ /* 0x000fe40003f06070 */
[----:B------:R-:W-:Y:S01]  /*24010*/  LDGSTS.E [R249+0x5c300], desc[UR14][R178.64], !P5 ;  /* 0x5c300000b2f97fae */ /* 0x000fe2000e92184e */
[----:B------:R-:W-:Y:S01]  /*24020*/  IADD3 R24, R26, -0xf6, RZ ;  /* 0xffffff0a1a187810 */ /* 0x000fe20007ffe0ff */
[----:B------:R-:W-:Y:S02]  /*24030*/  VIADD R25, R29, 0xffffff06 ;  /* 0xffffff061d197836 */ /* 0x000fe40000000000 */
[----:B------:R-:W-:Y:S01]  /*24040*/  LDGSTS.E [R249+0x5ca00], desc[UR14][R168.64], !P4 ;  /* 0x5ca00000a8f97fae */ /* 0x000fe2000e12184e */
[----:B------:R-:W4:Y:S01]  /*24050*/  LDC R28, c[0x0][0x230] ;  /* 0x00008c00ff1c7b82 */ /* 0x000f220000000800 */
[----:B------:R-:W-:-:S02]  /*24060*/  ISETP.GE.U32.AND P6, PT, R24, 0x7ffffe8b, PT ;  /* 0x7ffffe8b1800780c */ /* 0x000fc40003fc6070 */
[----:B------:R-:W-:Y:S04]  /*24070*/  LDGSTS.E [R249+0x5cb00], desc[UR14][R166.64], !P4 ;  /* 0x5cb00000a6f97fae */ /* 0x000fe8000e12184e */
[----:B------:R-:W-:Y:S01]  /*24080*/  LDGSTS.E [R249+0x5d200], desc[UR14][R146.64], !P3 ;  /* 0x5d20000092f97fae */ /* 0x000fe2000d92184e */
[----:B------:R-:W4:Y:S03]  /*24090*/  LDC R26, c[0x0][0x230] ;  /* 0x00008c00ff1a7b82 */ /* 0x000f260000000800 */
[----:B------:R-:W-:Y:S04]  /*240a0*/  LDGSTS.E [R249+0x5d300], desc[UR14][R144.64], !P3 ;  /* 0x5d30000090f97fae */ /* 0x000fe8000d92184e */
[----:B------:R-:W-:Y:S01]  /*240b0*/  LDGSTS.E [R249+0x5da00], desc[UR14][R18.64], !P2 ;  /* 0x5da0000012f97fae */ /* 0x000fe2000d12184e */
[----:B------:R-:W4:Y:S03]  /*240c0*/  LDC R29, c[0x0][0x230] ;  /* 0x00008c00ff1d7b82 */ /* 0x000f260000000800 */
[----:B------:R-:W-:Y:S04]  /*240d0*/  LDGSTS.E [R249+0x5db00], desc[UR14][R16.64], !P2 ;  /* 0x5db0000010f97fae */ /* 0x000fe8000d12184e */
[----:B------:R-:W-:Y:S01]  /*240e0*/  LDGSTS.E [R249+0x5e200], desc[UR14][R154.64], !P0 ;  /* 0x5e2000009af97fae */ /* 0x000fe2000c12184e */
[----:B------:R-:W-:-:S03]  /*240f0*/  ISETP.GE.U32.AND P1, PT, R25, 0x7ffffe87, PT ;  /* 0x7ffffe871900780c */ /* 0x000fc60003f26070 */
[----:B------:R-:W4:Y:S01]  /*24100*/  LDL.64 R154, [R1+0xb80] ;  /* 0x000b8000019a7983 */ /* 0x000f220000100a00 */
[----:B------:R-:W-:-:S03]  /*24110*/  VIADD R24, R32, 0xffffff02 ;  /* 0xffffff0220187836 */ /* 0x000fc60000000000 */
[----:B--2---:R-:W-:Y:S01]  /*24120*/  LDGSTS.E [R249+0x5e300], desc[UR14][R218.64], !P0 ;  /* 0x5e300000daf97fae */ /* 0x004fe2000c12184e */
[----:B------:R-:W-:Y:S01]  /*24130*/  IADD3 R25, R30, -0x8f, RZ ;  /* 0xffffff711e197810 */ /* 0x000fe20007ffe0ff */
[----:B------:R-:W2:Y:S02]  /*24140*/  LDC R32, c[0x0][0x230] ;  /* 0x00008c00ff207b82 */ /* 0x000ea40000000800 */
[----:B------:R-:W2:Y:S04]  /*24150*/  LDL.64 R218, [R1+0xb78] ;  /* 0x000b780001da7983 */ /* 0x000ea80000100a00 */
[----:B------:R-:W-:Y:S01]  /*24160*/  LDGSTS.E [R249+0x5ea00], desc[UR14][R240.64], !P6 ;  /* 0x5ea00000f0f97fae */ /* 0x000fe2000f12184e */
[----:B------:R-:W-:Y:S01]  /*24170*/  ISETP.GE.U32.AND P5, PT, R24, 0x7ffffe83, PT ;  /* 0x7ffffe831800780c */ /* 0x000fe20003fa6070 */
[----:B------:R-:W2:Y:S02]  /*24180*/  LDC R30, c[0x0][0x230] ;  /* 0x00008c00ff1e7b82 */ /* 0x000ea40000000800 */
[----:B------:R-:W-:Y:S04]  /*24190*/  LDGSTS.E [R249+0x5eb00], desc[UR14][R242.64], !P6 ;  /* 0x5eb00000f2f97fae */ /* 0x000fe8000f12184e */
[----:B------:R-:W2:Y:S04]  /*241a0*/  LDL.64 R240, [R1+0xb40] ;  /* 0x000b400001f07983 */ /* 0x000ea80000100a00 */
[----:B------:R-:W-:Y:S04]  /*241b0*/  LDGSTS.E [R249+0x5f200], desc[UR14][R244.64], !P1 ;  /* 0x5f200000f4f97fae */ /* 0x000fe8000c92184e */
[----:B------:R-:W2:Y:S04]  /*241c0*/  LDL.64 R242, [R1+0xb38] ;  /* 0x000b380001f27983 */ /* 0x000ea80000100a00 */
[----:B------:R-:W2:Y:S04]  /*241d0*/  LDL.64 R244, [R1+0xb00] ;  /* 0x000b000001f47983 */ /* 0x000ea80000100a00 */
[----:B------:R-:W-:Y:S04]  /*241e0*/  LDGSTS.E [R249+0x5f300], desc[UR14][R246.64], !P1 ;  /* 0x5f300000f6f97fae */ /* 0x000fe8000c92184e */
[----:B------:R-:W-:Y:S04]  /*241f0*/  LDGSTS.E [R249+0x5fa00], desc[UR14][R212.64], !P5 ;  /* 0x5fa00000d4f97fae */ /* 0x000fe8000e92184e */
[----:B------:R-:W2:Y:S04]  /*24200*/  LDL.64 R246, [R1+0xaf8] ;  /* 0x000af80001f67983 */ /* 0x000ea80000100a00 */
[----:B---3--:R-:W-:Y:S04]  /*24210*/  LDGSTS.E [R249+0x5fb00], desc[UR14][R128.64], !P5 ;  /* 0x5fb0000080f97fae */ /* 0x008fe8000e92184e */
[----:B------:R-:W3:Y:S04]  /*24220*/  LDL.64 R212, [R1+0xac0] ;  /* 0x000ac00001d47983 */ /* 0x000ee80000100a00 */
[----:B------:R-:W3:Y:S01]  /*24230*/  LDL.64 R128, [R1+0xab8] ;  /* 0x000ab80001807983 */ /* 0x000ee20000100a00 */
[----:B-1----:R-:W-:-:S02]  /*24240*/  IADD3 R24, R27, -0x83, RZ ;  /* 0xffffff7d1b187810 */ /* 0x002fc40007ffe0ff */
[----:B------:R-:W-:Y:S01]  /*24250*/  ISETP.GE.U32.AND P0, PT, R25, 0x7ffffef2, PT ;  /* 0x7ffffef21900780c */ /* 0x000fe20003f06070 */
[----:B------:R-:W1:Y:S01]  /*24260*/  LDC R27, c[0x0][0x230] ;  /* 0x00008c00ff1b7b82 */ /* 0x000e620000000800 */
[----:B------:R-:W-:Y:S01]  /*24270*/  ISETP.GE.U32.AND P4, PT, R24, 0x7ffffefe, PT ;  /* 0x7ffffefe1800780c */ /* 0x000fe20003f86070 */
[----:B----4-:R-:W-:-:S05]  /*24280*/  VIADD R24, R28, 0xffffff79 ;  /* 0xffffff791c187836 */ /* 0x010fca0000000000 */
[----:B------:R-:W-:Y:S01]  /*24290*/  ISETP.GE.U32.AND P3, PT, R24, 0x7ffffefa, PT ;  /* 0x7ffffefa1800780c */ /* 0x000fe20003f66070 */
[----:B------:R-:W-:Y:S01]  /*242a0*/  VIADD R24, R26, 0xffffff75 ;  /* 0xffffff751a187836 */ /* 0x000fe20000000000 */
[----:B------:R-:W4:Y:S04]  /*242b0*/  LDC R28, c[0x0][0x230] ;  /* 0x00008c00ff1c7b82 */ /* 0x000f280000000800 */
[----:B------:R-:W-:Y:S01]  /*242c0*/  ISETP.GE.U32.AND P2, PT, R24, 0x7ffffef6, PT ;  /* 0x7ffffef61800780c */ /* 0x000fe20003f46070 */
[----:B------:R-:W-:Y:S03]  /*242d0*/  LDGSTS.E [R250+0x50400], desc[UR14][R214.64], !P4 ;  /* 0x50400000d6fa7fae */ /* 0x000fe6000e12184e */
[----:B------:R-:W4:Y:S01]  /*242e0*/  LDC R26, c[0x0][0x230] ;  /* 0x00008c00ff1a7b82 */ /* 0x000f220000000800 */
[----:B------:R-:W-:Y:S04]  /*242f0*/  LDGSTS.E [R250+0x50500], desc[UR14][R216.64], !P4 ;  /* 0x50500000d8fa7fae */ /* 0x000fe8000e12184e */
[----:B------:R-:W4:Y:S04]  /*24300*/  LDL.64 R214, [R1+0xa80] ;  /* 0x000a800001d67983 */ /* 0x000f280000100a00 */
[----:B------:R-:W4:Y:S04]  /*24310*/  LDL.64 R216, [R1+0xa78] ;  /* 0x000a780001d87983 */ /* 0x000f280000100a00 */
[----:B------:R-:W-:Y:S04]  /*24320*/  LDGSTS.E [R250+0x50c00], desc[UR14][R154.64], !P3 ;  /* 0x50c000009afa7fae */ /* 0x000fe8000d92184e */
[----:B------:R-:W4:Y:S01]  /*24330*/  LDL.64 R154, [R1+0xa40] ;  /* 0x000a4000019a7983 */ /* 0x000f220000100a00 */
[----:B------:R-:W-:-:S02]  /*24340*/  VIADD R24, R31, 0xffffff6d ;  /* 0xffffff6d1f187836 */ /* 0x000fc40000000000 */
[----:B------:R-:W-:Y:S01]  /*24350*/  VIADD R25, R29, 0xffffff5d ;  /* 0xffffff5d1d197836 */ /* 0x000fe20000000000 */
[----:B------:R-:W4:Y:S02]  /*24360*/  LDC R31, c[0x0][0x230] ;  /* 0x00008c00ff1f7b82 */ /* 0x000f240000000800 */
[----:B------:R-:W-:Y:S01]  /*24370*/  ISETP.GE.U32.AND P6, PT, R24, 0x7ffffeee, PT ;  /* 0x7ffffeee1800780c */ /* 0x000fe20003fc6070 */
[----:B--2---:R-:W-:Y:S05]  /*24380*/  LDGSTS.E [R250+0x50d00], desc[UR14][R218.64], !P3 ;  /* 0x50d00000dafa7fae */ /* 0x004fea000d92184e */
[----:B------:R-:W2:Y:S01]  /*24390*/  LDC R29, c[0x0][0x230] ;  /* 0x00008c00ff1d7b82 */ /* 0x000ea20000000800 */
        /* <DEDUP_REMOVED lines=8> */
[----:B---3--:R-:W-:Y:S04]  /*24420*/  LDGSTS.E [R250+0x52400], desc[UR14][R212.64], !P6 ;  /* 0x52400000d4fa7fae */ /* 0x008fe8000f12184e */
[----:B------:R-:W3:Y:S04]  /*24430*/  LDL.64 R246, [R1+0x9b0] ;  /* 0x0009b00001f67983 */ /* 0x000ee80000100a00 */
[----:B------:R-:W-:Y:S01]  /*24440*/  LDGSTS.E [R250+0x52500], desc[UR14][R128.64], !P6 ;  /* 0x5250000080fa7fae */ /* 0x000fe2000f12184e */
[----:B-1----:R-:W-:Y:S01]  /*24450*/  VIADD R24, R27, 0xffffff69 ;  /* 0xffffff691b187836 */ /* 0x002fe20000000000 */
[----:B------:R-:W-:Y:S01]  /*24460*/  ISETP.GE.U32.AND P3, PT, R25, 0x7ffffede, PT ;  /* 0x7ffffede1900780c */ /* 0x000fe20003f66070 */
[----:B------:R-:W1:Y:S01]  /*24470*/  LDC R27, c[0x0][0x230] ;  /* 0x00008c00ff1b7b82 */ /* 0x000e620000000800 */
[----:B------:R-:W3:Y:S04]  /*24480*/  LDL.64 R212, [R1+0x970] ;  /* 0x0009700001d47983 */ /* 0x000ee80000100a00 */
[----:B------:R-:W3:Y:S01]  /*24490*/  LDL.64 R128, [R1+0x978] ;  /* 0x0009780001807983 */ /* 0x000ee20000100a00 */
[----:B------:R-:W-:-:S02]  /*244a0*/  ISETP.GE.U32.AND P1, PT, R24, 0x7ffffeea, PT ;  /* 0x7ffffeea1800780c */ /* 0x000fc40003f26070 */
[----:B----4-:R-:W-:Y:S02]  /*244b0*/  IADD3 R24, R28, -0x9b, RZ ;  /* 0xffffff651c187810 */ /* 0x010fe40007ffe0ff */
[----:B------:R-:W4:Y:S02]  /*244c0*/  LDC R28, c[0x0][0x230] ;  /* 0x00008c00ff1c7b82 */ /* 0x000f240000000800 */
[----:B------:R-:W-:Y:S01]  /*244d0*/  ISETP.GE.U32.AND P5, PT, R24, 0x7ffffee6, PT ;  /* 0x7ffffee61800780c */ /* 0x000fe20003fa6070 */
[----:B------:R-:W-:-:S05]  /*244e0*/  VIADD R24, R26, 0xffffff61 ;  /* 0xffffff611a187836 */ /* 0x000fca0000000000 */
[----:B------:R-:W-:Y:S01]  /*244f0*/  ISETP.GE.U32.AND P4, PT, R24, 0x7ffffee2, PT ;  /* 0x7ffffee21800780c */ /* 0x000fe20003f86070 */
[----:B------:R-:W4:Y:S01]  /*24500*/  LDC R26, c[0x0][0x230] ;  /* 0x00008c00ff1a7b82 */ /* 0x000f220000000800 */
[----:B------:R-:W-:Y:S04]  /*24510*/  LDGSTS.E [R250+0x52c00], desc[UR14][R214.64], !P1 ;  /* 0x52c00000d6fa7fae */ /* 0x000fe8000c92184e */
[----:B------:R-:W-:Y:S04]  /*24520*/  LDGSTS.E [R250+0x52d00], desc[UR14][R216.64], !P1 ;  /* 0x52d00000d8fa7fae */ /* 0x000fe8000c92184e */
[----:B------:R-:W4:Y:S04]  /*24530*/  LDL.64 R214, [R1+0x938] ;  /* 0x0009380001d67983 */ /* 0x000f280000100a00 */
[----:B------:R-:W4:Y:S04]  /*24540*/  LDL.64 R216, [R1+0x930] ;  /* 0x0009300001d87983 */ /* 0x000f280000100a00 */
[----:B------:R-:W-:Y:S01]  /*24550*/  LDGSTS.E [R250+0x53400], desc[UR14][R154.64], !P5 ;  /* 0x534000009afa7fae */ /* 0x000fe2000e92184e */
[----:B------:R-:W-:Y:S01]  /*24560*/  IADD3 R24, R32, -0xa7, RZ ;  /* 0xffffff5920187810 */ /* 0x000fe20007ffe0ff */
[----:B------:R-:W-:Y:S01]  /*24570*/  VIADD R25, R30, 0xffffff49 ;  /* 0xffffff491e197836 */ /* 0x000fe20000000000 */
[----:B------:R-:W4:Y:S02]  /*24580*/  LDC R32, c[0x0][0x230] ;  /* 0x00008c00ff207b82 */ /* 0x000f240000000800 */
[----:B------:R-:W-:Y:S01]  /*24590*/  ISETP.GE.U32.AND P2, PT, R24, 0x7ffffeda, PT ;  /* 0x7ffffeda1800780c */ /* 0x000fe20003f46070 */
[----:B------:R-:W4:Y:S04]  /*245a0*/  LDL.64 R154, [R1+0x440] ;  /* 0x00044000019a7983 */ /* 0x000f280000100a00 */
[----:B--2---:R-:W-:Y:S01]  /*245b0*/  LDGSTS.E [R250+0x53500], desc[UR14][R218.64], !P5 ;  /* 0x53500000dafa7fae */ /* 0x004fe2000e92184e */
[----:B------:R-:W2:Y:S03]  /*245c0*/  LDC R30, c[0x0][0x230] ;  /* 0x00008c00ff1e7b82 */ /* 0x000ea60000000800 */
[----:B------:R-:W2:Y:S04]  /*245d0*/  LDL.64 R218, [R1+0x628] ;  /* 0x0006280001da7983 */ /* 0x000ea80000100a00 */
[----:B------:R-:W-:Y:S04]  /*245e0*/  LDGSTS.E [R250+0x53c00], desc[UR14][R240.64], !P4 ;  /* 0x53c00000f0fa7fae */ /* 0x000fe8000e12184e */
[----:B------:R-:W-:Y:S04]  /*245f0*/  LDGSTS.E [R250+0x53d00], desc[UR14][R242.64], !P4 ;  /* 0x53d00000f2fa7fae */ /* 0x000fe8000e12184e */
[----:B------:R-:W2:Y:S04]  /*24600*/  LDL.64 R240, [R1+0x620] ;  /* 0x0006200001f07983 */ /* 0x000ea80000100a00 */
[----:B------:R-:W-:Y:S04]  /*24610*/  LDGSTS.E [R250+0x54400], desc[UR14][R244.64], !P3 ;  /* 0x54400000f4fa7fae */ /* 0x000fe8000d92184e */
[----:B------:R-:W2:Y:S04]  /*24620*/  LDL.64 R242, [R1+0x5e8] ;  /* 0x0005e80001f27983 */ /* 0x000ea80000100a00 */
[----:B------:R-:W2:Y:S04]  /*24630*/  LDL.64 R244, [R1+0x5e0] ;  /* 0x0005e00001f47983 */ /* 0x000ea80000100a00 */
[----:B---3--:R-:W-:Y:S04]  /*24640*/  LDGSTS.E [R250+0x54500], desc[UR14][R246.64], !P3 ;  /* 0x54500000f6fa7fae */ /* 0x008fe8000d92184e */
[----:B------:R-:W3:Y:S04]  /*24650*/  LDL.64 R246, [R1+0x548] ;  /* 0x0005480001f67983 */ /* 0x000ee80000100a00 */
[----:B------:R-:W-:Y:S01]  /*24660*/  LDGSTS.E [R250+0x54c00], desc[UR14][R128.64], !P2 ;  /* 0x54c0000080fa7fae */ /* 0x000fe2000d12184e */
[----:B-1----:R-:W-:Y:S01]  /*24670*/  VIADD R24, R27, 0xffffff55 ;  /* 0xffffff551b187836 */ /* 0x002fe20000000000 */
[----:B------:R-:W-:Y:S01]  /*24680*/  ISETP.GE.U32.AND P5, PT, R25, 0x7ffffeca, PT ;  /* 0x7ffffeca1900780c */ /* 0x000fe20003fa6070 */
[----:B------:R-:W1:Y:S01]  /*24690*/  LDC R27, c[0x0][0x230] ;  /* 0x00008c00ff1b7b82 */ /* 0x000e620000000800 */
[----:B------:R-:W-:Y:S04]  /*246a0*/  LDGSTS.E [R250+0x54d00], desc[UR14][R212.64], !P2 ;  /* 0x54d00000d4fa7fae */ /* 0x000fe8000d12184e */
[----:B------:R-:W3:Y:S01]  /*246b0*/  LDL.64 R128, [R1+0x540] ;  /* 0x0005400001807983 */ /* 0x000ee20000100a00 */
[----:B------:R-:W-:Y:S01]  /*246c0*/  ISETP.GE.U32.AND P0, PT, R24, 0x7ffffed6, PT ;  /* 0x7ffffed61800780c */ /* 0x000fe20003f06070 */
[----:B----4-:R-:W-:-:S02]  /*246d0*/  VIADD R24, R28, 0xffffff51 ;  /* 0xffffff511c187836 */ /* 0x010fc40000000000 */
[----:B------:R-:W4:Y:S01]  /*246e0*/  LDL.64 R212, [R1+0x238] ;  /* 0x0002380001d47983 */ /* 0x000f220000100a00 */
[----:B------:R-:W1:Y:S02]  /*246f0*/  LDC R28, c[0x0][0x230] ;  /* 0x00008c00ff1c7b82 */ /* 0x000e640000000800 */
[----:B------:R-:W-:Y:S02]  /*24700*/  ISETP.GE.U32.AND P6, PT, R24, 0x7ffffed2, PT ;  /* 0x7ffffed21800780c */ /* 0x000fe40003fc6070 */
[----:B------:R-:W-:-:S04]  /*24710*/  IADD3 R24, R26, -0xb3, RZ ;  /* 0xffffff4d1a187810 */ /* 0x000fc80007ffe0ff */
[----:B------:R-:W-:Y:S01]  /*24720*/  ISETP.GE.U32.AND P1, PT, R24, 0x7ffffece, PT ;  /* 0x7ffffece1800780c */ /* 0x000fe20003f26070 */
[----:B------:R-:W1:Y:S01]  /*24730*/  LDC R26, c[0x0][0x230] ;  /* 0x00008c00ff1a7b82 */ /* 0x000e620000000800 */
[----:B------:R-:W-:Y:S04]  /*24740*/  LDGSTS.E [R250+0x55400], desc[UR14][R214.64], !P0 ;  /* 0x55400000d6fa7fae */ /* 0x000fe8000c12184e */
[----:B------:R-:W-:Y:S04]  /*24750*/  LDGSTS.E [R250+0x55500], desc[UR14][R216.64], !P0 ;  /* 0x55500000d8fa7fae */ /* 0x000fe8000c12184e */
[----:B------:R-:W4:Y:S04]  /*24760*/  LDL.64 R214, [R1+0x230] ;  /* 0x0002300001d67983 */ /* 0x000f280000100a00 */
[----:B------:R-:W4:Y:S04]  /*24770*/  LDL.64 R216, [R1+0x1c8] ;  /* 0x0001c80001d87983 */ /* 0x000f280000100a00 */
[----:B--2---:R-:W-:Y:S04]  /*24780*/  LDGSTS.E [R250+0x55c00], desc[UR14][R218.64], !P6 ;  /* 0x55c00000dafa7fae */ /* 0x004fe8000f12184e */
        /* <DEDUP_REMOVED lines=9> */
[----:B------:R-:W-:Y:S04]  /*24820*/  LDGSTS.E [R250+0x56d00], desc[UR14][R128.64], !P5 ;  /* 0x56d0000080fa7fae */ /* 0x000fe8000e92184e */
[----:B------:R-:W3:Y:S01]  /*24830*/  LDL.64 R128, [R1+0xc8] ;  /* 0x0000c80001807983 */ /* 0x000ee20000100a00 */
[----:B------:R-:W-:Y:S01]  /*24840*/  VIADD R24, R31, 0xffffff45 ;  /* 0xffffff451f187836 */ /* 0x000fe20000000000 */
[----:B------:R-:W-:Y:S01]  /*24850*/  IADD3 R25, R29, -0xcb, RZ ;  /* 0xffffff351d197810 */ /* 0x000fe20007ffe0ff */
[----:B------:R-:W3:Y:S03]  /*24860*/  LDC R31, c[0x0][0x230] ;  /* 0x00008c00ff1f7b82 */ /* 0x000ee60000000800 */
[----:B------:R-:W-:-:S02]  /*24870*/  ISETP.GE.U32.AND P4, PT, R24, 0x7ffffec6, PT ;  /* 0x7ffffec61800780c */ /* 0x000fc40003f86070 */
[----:B-1----:R-:W-:Y:S02]  /*24880*/  IADD3 R24, R27, -0xbf, RZ ;  /* 0xffffff411b187810 */ /* 0x002fe40007ffe0ff */
[----:B------:R-:W-:Y:S01]  /*24890*/  ISETP.GE.U32.AND P6, PT, R25, 0x7ffffeb6, PT ;  /* 0x7ffffeb61900780c */ /* 0x000fe20003fc6070 */
[----:B------:R-:W1:Y:S01]  /*248a0*/  LDC R27, c[0x0][0x230] ;  /* 0x00008c00ff1b7b82 */ /* 0x000e620000000800 */
[----:B------:R-:W-:Y:S01]  /*248b0*/  ISETP.GE.U32.AND P3, PT, R24, 0x7ffffec2, PT ;  /* 0x7ffffec21800780c */ /* 0x000fe20003f66070 */
[----:B------:R-:W-:-:S05]  /*248c0*/  VIADD R24, R28, 0xffffff3d ;  /* 0xffffff3d1c187836 */ /* 0x000fca0000000000 */
[----:B------:R-:W-:Y:S01]  /*248d0*/  ISETP.GE.U32.AND P2, PT, R24, 0x7ffffebe, PT ;  /* 0x7ffffebe1800780c */ /* 0x000fe20003f46070 */
[----:B------:R-:W-:Y:S01]  /*248e0*/  VIADD R24, R26, 0xffffff39 ;  /* 0xffffff391a187836 */ /* 0x000fe20000000000 */
[----:B------:R-:W-:Y:S01]  /*248f0*/  LDGSTS.E [R250+0x57400], desc[UR14][R148.64], !P4 ;  /* 0x5740000094fa7fae */ /* 0x000fe2000e12184e */
[----:B------:R-:W2:Y:S03]  /*24900*/  LDC R28, c[0x0][0x230] ;  /* 0x00008c00ff1c7b82 */ /* 0x000ea60000000800 */
[----:B------:R-:W-:Y:S01]  /*24910*/  ISETP.GE.U32.AND P0, PT, R24, 0x7ffffeba, PT ;  /* 0x7ffffeba1800780c */ /* 0x000fe20003f06070 */
[----:B------:R-:W-:Y:S04]  /*24920*/  LDGSTS.E [R250+0x57500], desc[UR14][R150.64], !P4 ;  /* 0x5750000096fa7fae */ /* 0x000fe8000e12184e */
[----:B------:R-:W-:Y:S01]  /*24930*/  LDGSTS.E [R250+0x57c00], desc[UR14][R152.64], !P3 ;  /* 0x57c0000098fa7fae */ /* 0x000fe2000d92184e */
[----:B------:R-:W-:Y:S01]  /*24940*/  VIADD R24, R32, 0xffffff31 ;  /* 0xffffff3120187836 */ /* 0x000fe20000000000 */
[----:B------:R-:W3:Y:S02]  /*24950*/  LDC R26, c[0x0][0x230] ;  /* 0x00008c00ff1a7b82 */ /* 0x000ee40000000800 */
[----:B------:R-:W-:Y:S04]  /*24960*/  LDGSTS.E [R250+0x57d00], desc[UR14][R154.64], !P3 ;  /* 0x57d000009afa7fae */ /* 0x000fe8000d92184e */
[----:B----4-:R-:W-:Y:S02]  /*24970*/  LDGSTS.E [R250+0x58400], desc[UR14][R212.64], !P2 ;  /* 0x58400000d4fa7fae */ /* 0x010fe4000d12184e */
[----:B------:R-:W4:Y:S02]  /*24980*/  LDC R29, c[0x0][0x230] ;  /* 0x00008c00ff1d7b82 */ /* 0x000f240000000800 */
[----:B------:R-:W-:Y:S04]  /*24990*/  LDGSTS.E [R250+0x58500], desc[UR14][R214.64], !P2 ;  /* 0x58500000d6fa7fae */ /* 0x000fe8000d12184e */
[----:B------:R-:W-:Y:S01]  /*249a0*/  LDGSTS.E [R250+0x58c00], desc[UR14][R216.64], !P0 ;  /* 0x58c00000d8fa7fae */ /* 0x000fe2000c12184e */
[----:B------:R-:W-:Y:S01]  /*249b0*/  ISETP.GE.U32.AND P1, PT, R24, 0x7ffffeb2, PT ;  /* 0x7ffffeb21800780c */ /* 0x000fe20003f26070 */
[----:B------:R-:W-:Y:S01]  /*249c0*/  VIADD R25, R30, 0xffffff21 ;  /* 0xffffff211e197836 */ /* 0x000fe20000000000 */
[----:B------:R-:W4:Y:S01]  /*249d0*/  LDC R32, c[0x0][0x230] ;  /* 0x00008c00ff207b82 */ /* 0x000f220000000800 */
[----:B------:R-:W4:Y:S04]  /*249e0*/  LDL.64 R154, [R1+0x2e0] ;  /* 0x0002e000019a7983 */ /* 0x000f280000100a00 */
[----:B------:R-:W4:Y:S01]  /*249f0*/  LDL.64 R212, [R1+0xbf8] ;  /* 0x000bf80001d47983 */ /* 0x000f220000100a00 */
[----:B-1----:R-:W-:-:S02]  /*24a00*/  VIADD R24, R27, 0xffffff2d ;  /* 0xffffff2d1b187836 */ /* 0x002fc40000000000 */
[----:B------:R-:W1:Y:S01]  /*24a10*/  LDC R27, c[0x0][0x230] ;  /* 0x00008c00ff1b7b82 */ /* 0x000e620000000800 */
[----:B------:R-:W4:Y:S02]  /*24a20*/  LDL.64 R214, [R1+0x378] ;  /* 0x0003780001d67983 */ /* 0x000f240000100a00 */
[----:B------:R-:W-:Y:S02]  /*24a30*/  ISETP.GE.U32.AND P5, PT, R24, 0x7ffffeae, PT ;  /* 0x7ffffeae1800780c */ /* 0x000fe40003fa6070 */
[----:B------:R-:W4:Y:S04]  /*24a40*/  LDL.64 R216, [R1+0x370] ;  /* 0x0003700001d87983 */ /* 0x000f280000100a00 */
[----:B------:R-:W4:Y:S04]  /*24a50*/  LDL.64 R152, [R1+0xa30] ;  /* 0x000a300001987983 */ /* 0x000f280000100a00 */
[----:B------:R-:W4:Y:S04]  /*24a60*/  LDL.64 R148, [R1+0x4f0] ;  /* 0x0004f00001947983 */ /* 0x000f280000100a00 */
[----:B------:R-:W4:Y:S04]  /*24a70*/  LDL.64 R150, [R1+0x278] ;  /* 0x0002780001967983 */ /* 0x000f280000100a00 */
[----:B--2---:R-:W-:Y:S01]  /*24a80*/  LDGSTS.E [R250+0x58d00], desc[UR14][R218.64], !P0 ;  /* 0x58d00000dafa7fae */ /* 0x004fe2000c12184e */
[----:B------:R-:W-:Y:S01]  /*24a90*/  IADD3 R24, R28, -0xd7, RZ ;  /* 0xffffff291c187810 */ /* 0x000fe20007ffe0ff */
[----:B------:R-:W2:Y:S01]  /*24aa0*/  LDC R30, c[0x0][0x230] ;  /* 0x00008c00ff1e7b82 */ /* 0x000ea20000000800 */
[----:B------:R-:W-:Y:S01]  /*24ab0*/  ISETP.GE.U32.AND P2, PT, R25, 0x7ffffea2, PT ;  /* 0x7ffffea21900780c */ /* 0x000fe20003f46070 */
[----:B------:R-:W2:Y:S06]  /*24ac0*/  LDL.64 R218, [R1+0xba8] ;  /* 0x000ba80001da7983 */ /* 0x000eac0000100a00 */
[----:B------:R-:W1:Y:S01]  /*24ad0*/  LDC R28, c[0x0][0x230] ;  /* 0x00008c00ff1c7b82 */ /* 0x000e620000000800 */
        /* <DEDUP_REMOVED lines=9> */
[----:B------:R-:W-:-:S03]  /*24b70*/  ISETP.GE.U32.AND P4, PT, R24, 0x7ffffeaa, PT ;  /* 0x7ffffeaa1800780c */ /* 0x000fc60003f86070 */
[----:B------:R-:W3:Y:S01]  /*24b80*/  LDL.64 R128, [R1+0xbb0] ;  /* 0x000bb00001807983 */ /* 0x000ee20000100a00 */
[----:B------:R-:W-:Y:S02]  /*24b90*/  VIADD R24, R26, 0xffffff25 ;  /* 0xffffff251a187836 */ /* 0x000fe40000000000 */
[----:B------:R-:W1:Y:S01]  /*24ba0*/  LDC R26, c[0x0][0x230] ;  /* 0x00008c00ff1a7b82 */ /* 0x000e620000000800 */
[----:B----4-:R-:W-:Y:S01]  /*24bb0*/  VIADD R25, R29, 0xffffff0d ;  /* 0xffffff0d1d197836 */ /* 0x010fe20000000000 */
[----:B------:R4:W-:Y:S01]  /*24bc0*/  LDGSTS.E [R250+0x5a500], desc[UR14][R34.64], !P5 ;  /* 0x5a50000022fa7fae */ /* 0x0009e2000e92184e */
[----:B------:R-:W-:Y:S02]  /*24bd0*/  ISETP.GE.U32.AND P3, PT, R24, 0x7ffffea6, PT ;  /* 0x7ffffea61800780c */ /* 0x000fe40003f66070 */
[----:B------:R-:W-:Y:S02]  /*24be0*/  IADD3 R24, R31, -0xe3, RZ ;  /* 0xffffff1d1f187810 */ /* 0x000fe40007ffe0ff */
[----:B------:R-:W-:Y:S01]  /*24bf0*/  LDGSTS.E [R250+0x5ac00], desc[UR14][R230.64], !P4 ;  /* 0x5ac00000e6fa7fae */ /* 0x000fe2000e12184e */
[----:B------:R-:W4:Y:S01]  /*24c00*/  LDC R31, c[0x0][0x230] ;  /* 0x00008c00ff1f7b82 */ /* 0x000f220000000800 */
[----:B------:R-:W-:Y:S01]  /*24c10*/  ISETP.GE.U32.AND P0, PT, R24, 0x7ffffe9e, PT ;  /* 0x7ffffe9e1800780c */ /* 0x000fe20003f06070 */
[----:B-1----:R-:W-:Y:S01]  /*24c20*/  VIADD R24, R27, 0xffffff19 ;  /* 0xffffff191b187836 */ /* 0x002fe20000000000 */
[----:B------:R-:W-:Y:S04]  /*24c30*/  LDGSTS.E [R250+0x5ad00], desc[UR14][R228.64], !P4 ;  /* 0x5ad00000e4fa7fae */ /* 0x000fe8000e12184e */
[----:B------:R-:W-:Y:S01]  /*24c40*/  ISETP.GE.U32.AND P6, PT, R24, 0x7ffffe9a, PT ;  /* 0x7ffffe9a1800780c */ /* 0x000fe20003fc6070 */
[----:B------:R-:W-:Y:S01]  /*24c50*/  VIADD R24, R28, 0xffffff15 ;  /* 0xffffff151c187836 */ /* 0x000fe20000000000 */
[----:B------:R-:W1:Y:S01]  /*24c60*/  LDC R27, c[0x0][0x230] ;  /* 0x00008c00ff1b7b82 */ /* 0x000e620000000800 */
[----:B------:R-:W-:Y:S01]  /*24c70*/  ISETP.GE.U32.AND P4, PT, R25, 0x7ffffe8e, PT ;  /* 0x7ffffe8e1900780c */ /* 0x000fe20003f86070 */
[----:B------:R-:W-:Y:S02]  /*24c80*/  LDGSTS.E [R250+0x5b400], desc[UR14][R210.64], !P3 ;  /* 0x5b400000d2fa7fae */ /* 0x000fe4000d92184e */
[----:B------:R-:W-:-:S02]  /*24c90*/  ISETP.GE.U32.AND P1, PT, R24, 0x7ffffe96, PT ;  /* 0x7ffffe961800780c */ /* 0x000fc40003f26070 */
[----:B------:R-:W-:Y:S01]  /*24ca0*/  LDGSTS.E [R250+0x5b500], desc[UR14][R208.64], !P3 ;  /* 0x5b500000d0fa7fae */ /* 0x000fe2000d92184e */
[----:B------:R-:W-:Y:S01]  /*24cb0*/  IADD3 R24, R26, -0xef, RZ ;  /* 0xffffff111a187810 */ /* 0x000fe20007ffe0ff */
[----:B------:R-:W1:Y:S02]  /*24cc0*/  LDC R28, c[0x0][0x230] ;  /* 0x00008c00ff1c7b82 */ /* 0x000e640000000800 */
[----:B------:R-:W-:Y:S01]  /*24cd0*/  LDGSTS.E [R250+0x5bc00], desc[UR14][R198.64], !P2 ;  /* 0x5bc00000c6fa7fae */ /* 0x000fe2000d12184e */
[----:B------:R-:W-:-:S03]  /*24ce0*/  ISETP.GE.U32.AND P5, PT, R24, 0x7ffffe92, PT ;  /* 0x7ffffe921800780c */ /* 0x000fc60003fa6070 */
[----:B------:R-:W-:Y:S02]  /*24cf0*/  LDGSTS.E [R250+0x5bd00], desc[UR14][R196.64], !P2 ;  /* 0x5bd00000c4fa7fae */ /* 0x000fe4000d12184e */
[----:B------:R-:W1:Y:S02]  /*24d00*/  LDC R26, c[0x0][0x230] ;  /* 0x00008c00ff1a7b82 */ /* 0x000e640000000800 */
[----:B------:R-:W-:Y:S04]  /*24d10*/  LDGSTS.E [R250+0x5c400], desc[UR14][R182.64], !P0 ;  /* 0x5c400000b6fa7fae */ /* 0x000fe8000c12184e */
[----:B------:R-:W-:Y:S02]  /*24d20*/  LDGSTS.E [R250+0x5c500], desc[UR14][R184.64], !P0 ;  /* 0x5c500000b8fa7fae */ /* 0x000fe4000c12184e */
[----:B----4-:R-:W4:Y:S02]  /*24d30*/  LDC R34, c[0x0][0x230] ;  /* 0x00008c00ff227b82 */ /* 0x010f240000000800 */
[----:B------:R-:W-:Y:S01]  /*24d40*/  LDGSTS.E [R250+0x5cc00], desc[UR14][R186.64], !P6 ;  /* 0x5cc00000bafa7fae */ /* 0x000fe2000f12184e */
[----:B------:R-:W-:-:S03]  /*24d50*/  VIADD R24, R33, 0xffffff09 ;  /* 0xffffff0921187836 */ /* 0x000fc60000000000 */
[----:B------:R-:W-:Y:S01]  /*24d60*/  LDGSTS.E [R250+0x5cd00], desc[UR14][R164.64], !P6 ;  /* 0x5cd00000a4fa7fae */ /* 0x000fe2000f12184e */
[----:B------:R-:W-:Y:S01]  /*24d70*/  IADD3 R25, R31, -0x88, RZ ;  /* 0xffffff781f197810 */ /* 0x000fe20007ffe0ff */
[----:B------:R-:W4:Y:S02]  /*24d80*/  LDC R29, c[0x0][0x230] ;  /* 0x00008c00ff1d7b82 */ /* 0x000f240000000800 */
[----:B------:R-:W-:Y:S04]  /*24d90*/  LDGSTS.E [R250+0x5d400], desc[UR14][R142.64], !P1 ;  /* 0x5d4000008efa7fae */ /* 0x000fe8000c92184e */
[----:B------:R-:W-:Y:S01]  /*24da0*/  LDGSTS.E [R250+0x5d500], desc[UR14][R140.64], !P1 ;  /* 0x5d5000008cfa7fae */ /* 0x000fe2000c92184e */
[----:B------:R-:W-:Y:S01]  /*24db0*/  ISETP.GE.U32.AND P3, PT, R24, 0x7ffffe8a, PT ;  /* 0x7ffffe8a1800780c */ /* 0x000fe20003f66070 */
[----:B------:R-:W4:Y:S02]  /*24dc0*/  LDC R33, c[0x0][0x230] ;  /* 0x00008c00ff217b82 */ /* 0x000f240000000800 */
[----:B------:R-:W-:Y:S04]  /*24dd0*/  LDGSTS.E [R250+0x5dc00], desc[UR14][R14.64], !P5 ;  /* 0x5dc000000efa7fae */ /* 0x000fe8000e92184e */
[----:B------:R-:W-:Y:S02]  /*24de0*/  LDGSTS.E [R250+0x5dd00], desc[UR14][R12.64], !P5 ;  /* 0x5dd000000cfa7fae */ /* 0x000fe4000e92184e */
[----:B------:R-:W4:Y:S02]  /*24df0*/  LDC R31, c[0x0][0x230] ;  /* 0x00008c00ff1f7b82 */ /* 0x000f240000000800 */
[----:B------:R-:W-:Y:S01]  /*24e00*/  LDGSTS.E [R250+0x5e400], desc[UR14][R154.64], !P4 ;  /* 0x5e4000009afa7fae */ /* 0x000fe2000e12184e */
[----:B-1----:R-:W-:-:S03]  /*24e10*/  IADD3 R24, R27, -0xfb, RZ ;  /* 0xffffff051b187810 */ /* 0x002fc60007ffe0ff */
[----:B------:R-:W4:Y:S01]  /*24e20*/  LDL.64 R154, [R1+0xb70] ;  /* 0x000b7000019a7983 */ /* 0x000f220000100a00 */
[----:B------:R-:W-:Y:S01]  /*24e30*/  ISETP.GE.U32.AND P2, PT, R24, 0x7ffffe86, PT ;  /* 0x7ffffe861800780c */ /* 0x000fe20003f46070 */
[----:B------:R-:W-:Y:S01]  /*24e40*/  VIADD R24, R28, 0xffffff01 ;  /* 0xffffff011c187836 */ /* 0x000fe20000000000 */
[----:B------:R-:W1:Y:S04]  /*24e50*/  LDC R27, c[0x0][0x230] ;  /* 0x00008c00ff1b7b82 */ /* 0x000e680000000800 */
[----:B------:R-:W-:Y:S01]  /*24e60*/  ISETP.GE.U32.AND P0, PT, R24, 0x7ffffe82, PT ;  /* 0x7ffffe821800780c */ /* 0x000fe20003f06070 */
[----:B------:R-:W-:Y:S01]  /*24e70*/  VIADD R24, R26, 0xffffff7c ;  /* 0xffffff7c1a187836 */ /* 0x000fe20000000000 */
[----:B------:R-:W-:Y:S02]  /*24e80*/  ISETP.GE.U32.AND P1, PT, R25, 0x7ffffef9, PT ;  /* 0x7ffffef91900780c */ /* 0x000fe40003f26070 */
[----:B------:R-:W1:Y:S02]  /*24e90*/  LDC R28, c[0x0][0x230] ;  /* 0x00008c00ff1c7b82 */ /* 0x000e640000000800 */
[----:B------:R-:W-:Y:S01]  /*24ea0*/  ISETP.GE.U32.AND P6, PT, R24, 0x7ffffefd, PT ;  /* 0x7ffffefd1800780c */ /* 0x000fe20003fc6070 */
[----:B--2---:R-:W-:Y:S05]  /*24eb0*/  LDGSTS.E [R250+0x5e500], desc[UR14][R240.64], !P4 ;  /* 0x5e500000f0fa7fae */ /* 0x004fea000e12184e */
[----:B------:R-:W2:Y:S01]  /*24ec0*/  LDC R26, c[0x0][0x230] ;  /* 0x00008c00ff1a7b82 */ /* 0x000ea20000000800 */
[----:B------:R-:W-:Y:S04]  /*24ed0*/  LDGSTS.E [R250+0x5ec00], desc[UR14][R242.64], !P3 ;  /* 0x5ec00000f2fa7fae */ /* 0x000fe8000d92184e */
[----:B------:R-:W2:Y:S04]  /*24ee0*/  LDL.64 R240, [R1+0xb68] ;  /* 0x000b680001f07983 */ /* 0x000ea80000100a00 */
[----:B------:R-:W-:Y:S04]  /*24ef0*/  LDGSTS.E [R250+0x5ed00], desc[UR14][R244.64], !P3 ;  /* 0x5ed00000f4fa7fae */ /* 0x000fe8000d92184e */
[----:B------:R-:W2:Y:S04]  /*24f00*/  LDL.64 R242, [R1+0xb30] ;  /* 0x000b300001f27983 */ /* 0x000ea80000100a00 */
[----:B------:R-:W-:Y:S04]  /*24f10*/  LDGSTS.E [R250+0x5f400], desc[UR14][R212.64], !P2 ;  /* 0x5f400000d4fa7fae */ /* 0x000fe8000d12184e */
[----:B------:R-:W2:Y:S04]  /*24f20*/  LDL.64 R244, [R1+0xb28] ;  /* 0x000b280001f47983 */ /* 0x000ea80000100a00 */
[----:B---3--:R-:W-:Y:S04]  /*24f30*/  LDGSTS.E [R250+0x5f500], desc[UR14][R246.64], !P2 ;  /* 0x5f500000f6fa7fae */ /* 0x008fe8000d12184e */
[----:B------:R-:W3:Y:S04]  /*24f40*/  LDL.64 R212, [R1+0xaf0] ;  /* 0x000af00001d47983 */ /* 0x000ee80000100a00 */
[----:B------:R-:W-:Y:S04]  /*24f50*/  LDGSTS.E [R250+0x5fc00], desc[UR14][R214.64], !P0 ;  /* 0x5fc00000d6fa7fae */ /* 0x000fe8000c12184e */
[----:B------:R-:W3:Y:S04]  /*24f60*/  LDL.64 R246, [R1+0xae8] ;  /* 0x000ae80001f67983 */ /* 0x000ee80000100a00 */
[----:B------:R-:W-:Y:S04]  /*24f70*/  LDGSTS.E [R250+0x5fd00], desc[UR14][R216.64], !P0 ;  /* 0x5fd00000d8fa7fae */ /* 0x000fe8000c12184e */
[----:B------:R-:W-:Y:S04]  /*24f80*/  LDGSTS.E [R0+0x50600], desc[UR14][R128.64], !P6 ;  /* 0x5060000080007fae */ /* 0x000fe8000f12184e */
[----:B------:R-:W3:Y:S01]  /*24f90*/  LDL.64 R214, [R1+0xab0] ;  /* 0x000ab00001d67983 */ /* 0x000ee20000100a00 */
[----:B------:R-:W-:-:S02]  /*24fa0*/  VIADD R24, R32, 0xffffff74 ;  /* 0xffffff7420187836 */ /* 0x000fc40000000000 */
[----:B------:R-:W-:Y:S01]  /*24fb0*/  VIADD R25, R30, 0xffffff64 ;  /* 0xffffff641e197836 */ /* 0x000fe20000000000 */
[----:B------:R-:W-:Y:S01]  /*24fc0*/  LDGSTS.E [R0+0x50700], desc[UR14][R218.64], !P6 ;  /* 0x50700000da007fae */ /* 0x000fe2000f12184e */
[----:B------:R-:W3:Y:S03]  /*24fd0*/  LDC R32, c[0x0][0x230] ;  /* 0x00008c00ff207b82 */ /* 0x000ee60000000800 */
[----:B------:R-:W3:Y:S04]  /*24fe0*/  LDL.64 R128, [R1+0xaa8] ;  /* 0x000aa80001807983 */ /* 0x000ee80000100a00 */
[----:B------:R-:W3:Y:S01]  /*24ff0*/  LDL.64 R216, [R1+0xa70] ;  /* 0x000a700001d87983 */ /* 0x000ee20000100a00 */
[----:B------:R-:W-:Y:S01]  /*25000*/  ISETP.GE.U32.AND P5, PT, R24, 0x7ffffef5, PT ;  /* 0x7ffffef51800780c */ /* 0x000fe20003fa6070 */
[----:B------:R-:W3:Y:S02]  /*25010*/  LDC R30, c[0x0][0x230] ;  /* 0x00008c00ff1e7b82 */ /* 0x000ee40000000800 */
[----:B------:R-:W3:Y:S01]  /*25020*/  LDL.64 R218, [R1+0xa68] ;  /* 0x000a680001da7983 */ /* 0x000ee20000100a00 */
[----:B-1----:R-:W-:-:S05]  /*25030*/  VIADD R24, R27, 0xffffff70 ;  /* 0xffffff701b187836 */ /* 0x002fca0000000000 */
[----:B------:R-:W-:Y:S01]  /*25040*/  ISETP.GE.U32.AND P4, PT, R24, 0x7ffffef1, PT ;  /* 0x7ffffef11800780c */ /* 0x000fe20003f86070 */
[----:B------:R-:W1:Y:S01]  /*25050*/  LDC R27, c[0x0][0x230] ;  /* 0x00008c00ff1b7b82 */ /* 0x000e620000000800 */
[----:B------:R-:W-:-:S04]  /*25060*/  IADD3 R24, R28, -0x94, RZ ;  /* 0xffffff6c1c187810 */ /* 0x000fc80007ffe0ff */
[----:B------:R-:W-:Y:S01]  /*25070*/  ISETP.GE.U32.AND P3, PT, R24, 0x7ffffeed, PT ;  /* 0x7ffffeed1800780c */ /* 0x000fe20003f66070 */
[----:B----4-:R-:W-:Y:S01]  /*25080*/  LDGSTS.E [R0+0x50e00], desc[UR14][R154.64], !P1 ;  /* 0x50e000009a007fae */ /* 0x010fe2000c92184e */
[----:B------:R-:W-:Y:S01]  /*25090*/  ISETP.GE.U32.AND P0, PT, R25, 0x7ffffee5, PT ;  /* 0x7ffffee51900780c */ /* 0x000fe20003f06070 */
[----:B------:R-:W4:Y:S02]  /*250a0*/  LDC R28, c[0x0][0x230] ;  /* 0x00008c00ff1c7b82 */ /* 0x000f240000000800 */
[----:B------:R-:W4:Y:S04]  /*250b0*/  LDL.64 R154, [R1+0x9a8] ;  /* 0x0009a800019a7983 */ /* 0x000f280000100a00 */
[----:B--2---:R-:W-:Y:S04]  /*250c0*/  LDGSTS.E [R0+0x50f00], desc[UR14][R240.64], !P1 ;  /* 0x50f00000f0007fae */ /* 0x004fe8000c92184e */
[----:B------:R-:W-:Y:S04]  /*250d0*/  LDGSTS.E [R0+0x51600], desc[UR14][R242.64], !P5 ;  /* 0x51600000f2007fae */ /* 0x000fe8000e92184e */
[----:B------:R-:W2:Y:S04]  /*250e0*/  LDL.64 R240, [R1+0xa28] ;  /* 0x000a280001f07983 */ /* 0x000ea80000100a00 */
[----:B------:R-:W-:Y:S04]  /*250f0*/  LDGSTS.E [R0+0x51700], desc[UR14][R244.64], !P5 ;  /* 0x51700000f4007fae */ /* 0x000fe8000e92184e */
[----:B------:R-:W4:Y:S04]  /*25100*/  LDL.64 R242, [R1+0x9e8] ;  /* 0x0009e80001f27983 */ /* 0x000f280000100a00 */
[----:B---3--:R-:W-:Y:S04]  /*25110*/  LDGSTS.E [R0+0x51e00], desc[UR14][R212.64], !P4 ;  /* 0x51e00000d4007fae */ /* 0x008fe8000e12184e */
[----:B------:R-:W3:Y:S04]  /*25120*/  LDL.64 R244, [R1+0x9e0] ;  /* 0x0009e00001f47983 */ /* 0x000ee80000100a00 */
[----:B------:R-:W-:Y:S04]  /*25130*/  LDGSTS.E [R0+0x51f00], desc[UR14][R246.64], !P4 ;  /* 0x51f00000f6007fae */ /* 0x000fe8000e12184e */
[----:B------:R-:W3:Y:S04]  /*25140*/  LDL.64 R212, [R1+0x968] ;  /* 0x0009680001d47983 */ /* 0x000ee80000100a00 */
[----:B------:R-:W3:Y:S04]  /*25150*/  LDL.64 R246, [R1+0x9a0] ;  /* 0x0009a00001f67983 */ /* 0x000ee80000100a00 */
[----:B------:R-:W-:Y:S04]  /*25160*/  LDGSTS.E [R0+0x52600], desc[UR14][R214.64], !P3 ;  /* 0x52600000d6007fae */ /* 0x000fe8000d92184e */
[----:B------:R-:W-:Y:S01]  /*25170*/  LDGSTS.E [R0+0x52700], desc[UR14][R128.64], !P3 ;  /* 0x5270000080007fae */ /* 0x000fe2000d92184e */
[----:B------:R-:W-:-:S02]  /*25180*/  VIADD R24, R26, 0xffffff68 ;  /* 0xffffff681a187836 */ /* 0x000fc40000000000 */
[----:B------:R-:W3:Y:S01]  /*25190*/  LDC R26, c[0x0][0x230] ;  /* 0x00008c00ff1a7b82 */ /* 0x000ee20000000800 */
[----:B------:R-:W3:Y:S04]  /*251a0*/  LDL.64 R214, [R1+0x928] ;  /* 0x0009280001d67983 */ /* 0x000ee80000100a00 */
[----:B------:R-:W3:Y:S01]  /*251b0*/  LDL.64 R128, [R1+0x960] ;  /* 0x0009600001807983 */ /* 0x000ee20000100a00 */
[----:B------:R-:W-:Y:S02]  /*251c0*/  ISETP.GE.U32.AND P2, PT, R24, 0x7ffffee9, PT ;  /* 0x7ffffee91800780c */ /* 0x000fe40003f46070 */
[----:B------:R-:W-:Y:S01]  /*251d0*/  IADD3 R24, R34, -0xa0, RZ ;  /* 0xffffff6022187810 */ /* 0x000fe20007ffe0ff */
[----:B------:R-:W-:Y:S01]  /*251e0*/  VIADD R25, R32, 0xffffff50 ;  /* 0xffffff5020197836 */ /* 0x000fe20000000000 */
[----:B------:R-:W3:Y:S01]  /*251f0*/  LDL.64 R34, [R1+0x420] ;  /* 0x0004200001227983 */ /* 0x000ee20000100a00 */
[----:B------:R-:W3:Y:S01]  /*25200*/  LDC R32, c[0x0][0x230] ;  /* 0x00008c00ff207b82 */ /* 0x000ee20000000800 */
[----:B------:R-:W-:-:S07]  /*25210*/  ISETP.GE.U32.AND P6, PT, R24, 0x7ffffee1, PT ;  /* 0x7ffffee11800780c */ /* 0x000fce0003fc6070 */
[----:B------:R-:W-:Y:S04]  /*25220*/  LDGSTS.E [R0+0x52e00], desc[UR14][R216.64], !P2 ;  /* 0x52e00000d8007fae */ /* 0x000fe8000d12184e */
[----:B------:R-:W-:Y:S04]  /*25230*/  LDGSTS.E [R0+0x52f00], desc[UR14][R218.64], !P2 ;  /* 0x52f00000da007fae */ /* 0x000fe8000d12184e */
[----:B------:R-:W-:Y:S04]  /*25240*/  LDGSTS.E [R0+0x53600], desc[UR14][R152.64], !P0 ;  /* 0x5360000098007fae */ /* 0x000fe8000c12184e */
[----:B------:R-:W3:Y:S04]  /*25250*/  LDL.64 R216, [R1+0x920] ;  /* 0x0009200001d87983 */ /* 0x000ee80000100a00 */
[----:B------:R-:W3:Y:S01]  /*25260*/  LDL.64 R218, [R1+0x618] ;  /* 0x0006180001da7983 */ /* 0x000ee20000100a00 */
[----:B-1----:R-:W-:Y:S01]  /*25270*/  VIADD R24, R27, 0xffffff5c ;  /* 0xffffff5c1b187836 */ /* 0x002fe20000000000 */
[----:B------:R-:W-:Y:S01]  /*25280*/  ISETP.GE.U32.AND P3, PT, R25, 0x7ffffed1, PT ;  /* 0x7ffffed11900780c */ /* 0x000fe20003f66070 */
[----:B------:R-:W1:Y:S01]  /*25290*/  LDC R27, c[0x0][0x230] ;  /* 0x00008c00ff1b7b82 */ /* 0x000e620000000800 */
[----:B------:R-:W3:Y:S02]  /*252a0*/  LDL.64 R152, [R1+0x270] ;  /* 0x0002700001987983 */ /* 0x000ee40000100a00 */
[----:B------:R-:W-:Y:S01]  /*252b0*/  ISETP.GE.U32.AND P1, PT, R24, 0x7ffffedd, PT ;  /* 0x7ffffedd1800780c */ /* 0x000fe20003f26070 */
[----:B------:R-:W-:-:S04]  /*252c0*/  VIADD R24, R29, 0xffffff58 ;  /* 0xffffff581d187836 */ /* 0x000fc80000000000 */
[----:B------:R-:W1:Y:S01]  /*252d0*/  LDC R29, c[0x0][0x230] ;  /* 0x00008c00ff1d7b82 */ /* 0x000e620000000800 */
[----:B------:R-:W-:Y:S01]  /*252e0*/  ISETP.GE.U32.AND P5, PT, R24, 0x7ffffed9, PT ;  /* 0x7ffffed91800780c */ /* 0x000fe20003fa6070 */
[----:B--2---:R-:W-:Y:S04]  /*252f0*/  LDGSTS.E [R0+0x53700], desc[UR14][R240.64], !P0 ;  /* 0x53700000f0007fae */ /* 0x004fe8000c12184e */
[----:B----4-:R-:W-:Y:S04]  /*25300*/  LDGSTS.E [R0+0x53e00], desc[UR14][R242.64], !P6 ;  /* 0x53e00000f2007fae */ /* 0x010fe8000f12184e */
[----:B------:R-:W2:Y:S04]  /*25310*/  LDL.64 R240, [R1+0x610] ;  /* 0x0006100001f07983 */ /* 0x000ea80000100a00 */
[----:B---3--:R-:W-:Y:S04]  /*25320*/  LDGSTS.E [R0+0x53f00], desc[UR14][R244.64], !P6 ;  /* 0x53f00000f4007fae */ /* 0x008fe8000f12184e */
[----:B------:R-:W3:Y:S04]  /*25330*/  LDL.64 R242, [R1+0x5d8] ;  /* 0x0005d80001f27983 */ /* 0x000ee80000100a00 */
[----:B------:R-:W-:Y:S04]  /*25340*/  LDGSTS.E [R0+0x54600], desc[UR14][R154.64], !P1 ;  /* 0x546000009a007fae */ /* 0x000fe8000c92184e */
[----:B------:R-:W4:Y:S04]  /*25350*/  LDL.64 R244, [R1+0x5d0] ;  /* 0x0005d00001f47983 */ /* 0x000f280000100a00 */
[----:B------:R-:W-:Y:S04]  /*25360*/  LDGSTS.E [R0+0x54700], desc[UR14][R246.64], !P1 ;  /* 0x54700000f6007fae */ /* 0x000fe8000c92184e */
[----:B------:R-:W-:Y:S01]  /*25370*/  LDGSTS.E [R0+0x54e00], desc[UR14][R212.64], !P5 ;  /* 0x54e00000d4007fae */ /* 0x000fe2000e92184e */
[----:B------:R-:W-:-:S02]  /*25380*/  IADD3 R24, R26, -0xac, RZ ;  /* 0xffffff541a187810 */ /* 0x000fc40007ffe0ff */
[----:B------:R-:W1:Y:S01]  /*25390*/  LDC R26, c[0x0][0x230] ;  /* 0x00008c00ff1a7b82 */ /* 0x000e620000000800 */
[----:B------:R-:W4:Y:S04]  /*253a0*/  LDL.64 R154, [R1+0x218] ;  /* 0x00021800019a7983 */ /* 0x000f280000100a00 */
[----:B------:R-:W4:Y:S04]  /*253b0*/  LDL.64 R246, [R1+0x538] ;  /* 0x0005380001f67983 */ /* 0x000f280000100a00 */
[----:B------:R-:W4:Y:S04]  /*253c0*/  LDL.64 R212, [R1+0x210] ;  /* 0x0002100001d47983 */ /* 0x000f280000100a00 */
[----:B------:R-:W-:Y:S04]  /*253d0*/  LDGSTS.E [R0+0x54f00], desc[UR14][R128.64], !P5 ;  /* 0x54f0000080007fae */ /* 0x000fe8000e92184e */
[----:B------:R-:W4:Y:S01]  /*253e0*/  LDL.64 R128, [R1+0x530] ;  /* 0x0005300001807983 */ /* 0x000f220000100a00 */
[----:B------:R-:W-:Y:S01]  /*253f0*/  ISETP.GE.U32.AND P4, PT, R24, 0x7ffffed5, PT ;  /* 0x7ffffed51800780c */ /* 0x000fe20003f86070 */
[----:B------:R-:W-:-:S02]  /*25400*/  VIADD R24, R33, 0xffffff4c ;  /* 0xffffff4c21187836 */ /* 0x000fc40000000000 */
[----:B------:R-:W1:Y:S03]  /*25410*/  LDC R33, c[0x0][0x230] ;  /* 0x00008c00ff217b82 */ /* 0x000e660000000800 */
[----:B------:R-:W-:-:S07]  /*25420*/  ISETP.GE.U32.AND P2, PT, R24, 0x7ffffecd, PT ;  /* 0x7ffffecd1800780c */ /* 0x000fce0003f46070 */
[----:B------:R-:W-:Y:S04]  /*25430*/  LDGSTS.E [R0+0x55600], desc[UR14][R214.64], !P4 ;  /* 0x55600000d6007fae */ /* 0x000fe8000e12184e */
[----:B------:R-:W-:Y:S04]  /*25440*/  LDGSTS.E [R0+0x55700], desc[UR14][R216.64], !P4 ;  /* 0x55700000d8007fae */ /* 0x000fe8000e12184e */
[----:B------:R-:W-:Y:S04]  /*25450*/  LDGSTS.E [R0+0x55e00], desc[UR14][R218.64], !P3 ;  /* 0x55e00000da007fae */ /* 0x000fe8000d92184e */
[----:B------:R-:W4:Y:S04]  /*25460*/  LDL.64 R214, [R1+0x1b8] ;  /* 0x0001b80001d67983 */ /* 0x000f280000100a00 */
[----:B------:R-:W4:Y:S04]  /*25470*/  LDL.64 R216, [R1+0x1b0] ;  /* 0x0001b00001d87983 */ /* 0x000f280000100a00 */
[----:B------:R-:W4:Y:S01]  /*25480*/  LDL.64 R218, [R1+0x148] ;  /* 0x0001480001da7983 */ /* 0x000f220000100a00 */
[----:B------:R-:W-:-:S02]  /*25490*/  IADD3 R24, R28, -0xb8, RZ ;  /* 0xffffff481c187810 */ /* 0x000fc40007ffe0ff */
[----:B------:R-:W1:Y:S02]  /*254a0*/  LDC R28, c[0x0][0x230] ;  /* 0x00008c00ff1c7b82 */ /* 0x000e640000000800 */
[----:B------:R-:W-:Y:S01]  /*254b0*/  ISETP.GE.U32.AND P0, PT, R24, 0x7ffffec9, PT ;  /* 0x7ffffec91800780c */ /* 0x000fe20003f06070 */
[----:B--2---:R-:W-:Y:S04]  /*254c0*/  LDGSTS.E [R0+0x55f00], desc[UR14][R240.64], !P3 ;  /* 0x55f00000f0007fae */ /* 0x004fe8000d92184e */
[----:B---3--:R-:W-:Y:S04]  /*254d0*/  LDGSTS.E [R0+0x56600], desc[UR14][R242.64], !P2 ;  /* 0x56600000f2007fae */ /* 0x008fe8000d12184e */
[----:B------:R-:W2:Y:S04]  /*254e0*/  LDL.64 R240, [R1+0x140] ;  /* 0x0001400001f07983 */ /* 0x000ea80000100a00 */
[----:B----4-:R-:W-:Y:S04]  /*254f0*/  LDGSTS.E [R0+0x56700], desc[UR14][R244.64], !P2 ;  /* 0x56700000f4007fae */ /* 0x010fe8000d12184e */
[----:B------:R-:W3:Y:S04]  /*25500*/  LDL.64 R242, [R1+0x108] ;  /* 0x0001080001f27983 */ /* 0x000ee80000100a00 */
[----:B------:R-:W4:Y:S04]  /*25510*/  LDL.64 R244, [R1+0x100] ;  /* 0x0001000001f47983 */ /* 0x000f280000100a00 */
[----:B------:R-:W-:Y:S04]  /*25520*/  LDGSTS.E [R0+0x56e00], desc[UR14][R246.64], !P0 ;  /* 0x56e00000f6007fae */ /* 0x000fe8000c12184e */
[----:B------:R-:W4:Y:S04]  /*25530*/  LDL.64 R246, [R1+0xb8] ;  /* 0x0000b80001f67983 */ /* 0x000f280000100a00 */
[----:B------:R-:W-:Y:S04]  /*25540*/  LDGSTS.E [R0+0x56f00], desc[UR14][R128.64], !P0 ;  /* 0x56f0000080007fae */ /* 0x000fe8000c12184e */
[----:B------:R-:W4:Y:S01]  /*25550*/  LDL.64 R128, [R1+0xb0] ;  /* 0x0000b00001807983 */ /* 0x000f220000100a00 */
[----:B-1----:R-:W-:-:S02]  /*25560*/  VIADD R24, R29, 0xffffff44 ;  /* 0xffffff441d187836 */ /* 0x002fc40000000000 */
[----:B------:R-:W1:Y:S03]  /*25570*/  LDC R29, c[0x0][0x230] ;  /* 0x00008c00ff1d7b82 */ /* 0x000e660000000800 */
[----:B------:R-:W-:Y:S01]  /*25580*/  ISETP.GE.U32.AND P6, PT, R24, 0x7ffffec5, PT ;  /* 0x7ffffec51800780c */ /* 0x000fe20003fc6070 */
[----:B------:R-:W-:-:S04]  /*25590*/  VIADD R24, R27, 0xffffff40 ;  /* 0xffffff401b187836 */ /* 0x000fc80000000000 */
[----:B------:R-:W1:Y:S01]  /*255a0*/  LDC R27, c[0x0][0x230] ;  /* 0x00008c00ff1b7b82 */ /* 0x000e620000000800 */
[----:B------:R-:W-:Y:S01]  /*255b0*/  ISETP.GE.U32.AND P1, PT, R24, 0x7ffffec1, PT ;  /* 0x7ffffec11800780c */ /* 0x000fe20003f26070 */
[----:B------:R-:W-:-:S05]  /*255c0*/  VIADD R24, R31, 0xffffff38 ;  /* 0xffffff381f187836 */ /* 0x000fca0000000000 */
[----:B------:R-:W-:Y:S01]  /*255d0*/  ISETP.GE.U32.AND P4, PT, R24, 0x7ffffeb9, PT ;  /* 0x7ffffeb91800780c */ /* 0x000fe20003f86070 */
[----:B------:R-:W-:Y:S01]  /*255e0*/  VIADD R24, R26, 0xffffff34 ;  /* 0xffffff341a187836 */ /* 0x000fe20000000000 */
[----:B------:R-:W-:Y:S01]  /*255f0*/  IADD3 R25, R30, -0xc4, RZ ;  /* 0xffffff3c1e197810 */ /* 0x000fe20007ffe0ff */
[----:B------:R-:W1:Y:S01]  /*25600*/  LDC R26, c[0x0][0x230] ;  /* 0x00008c00ff1a7b82 */ /* 0x000e620000000800 */
[----:B------:R-:W-:Y:S02]  /*25610*/  LDGSTS.E [R0+0x57600], desc[UR14][R138.64], !P6 ;  /* 0x576000008a007fae */ /* 0x000fe4000f12184e */
[----:B------:R-:W-:-:S05]  /*25620*/  ISETP.GE.U32.AND P3, PT, R24, 0x7ffffeb5, PT ;  /* 0x7ffffeb51800780c */ /* 0x000fca0003f66070 */
[----:B------:R-:W1:Y:S02]  /*25630*/  LDC R30, c[0x0][0x230] ;  /* 0x00008c00ff1e7b82 */ /* 0x000e640000000800 */
[----:B-1----:R-:W-:Y:S01]  /*25640*/  IADD3 R24, R29, -0xd0, RZ ;  /* 0xffffff301d187810 */ /* 0x002fe20007ffe0ff */
[----:B------:R-:W-:Y:S03]  /*25650*/  LDGSTS.E [R0+0x57700], desc[UR14][R148.64], !P6 ;  /* 0x5770000094007fae */ /* 0x000fe6000f12184e */
[----:B------:R-:W-:Y:S01]  /*25660*/  ISETP.GE.U32.AND P2, PT, R24, 0x7ffffeb1, PT ;  /* 0x7ffffeb11800780c */ /* 0x000fe20003f46070 */
[----:B------:R-:W-:Y:S01]  /*25670*/  VIADD R24, R28, 0xffffff2c ;  /* 0xffffff2c1c187836 */ /* 0x000fe20000000000 */
[----:B------:R-:W-:Y:S01]  /*25680*/  ISETP.GE.U32.AND P5, PT, R25, 0x7ffffebd, PT ;  /* 0x7ffffebd1900780c */ /* 0x000fe20003fa6070 */
[----:B------:R-:W1:Y:S01]  /*25690*/  LDC R29, c[0x0][0x230] ;  /* 0x00008c00ff1d7b82 */ /* 0x000e620000000800 */
[----:B------:R-:W-:Y:S04]  /*256a0*/  LDGSTS.E [R0+0x57e00], desc[UR14][R150.64], !P1 ;  /* 0x57e0000096007fae */ /* 0x000fe8000c92184e */
[----:B------:R-:W4:Y:S03]  /*256b0*/  LDL.64 R138, [R1+0xce8] ;  /* 0x000ce800018a7983 */ /* 0x000f260000100a00 */
[----:B------:R-:W2:Y:S01]  /*256c0*/  LDC R28, c[0x0][0x230] ;  /* 0x00008c00ff1c7b82 */ /* 0x000ea20000000800 */
[----:B------:R-:W-:Y:S01]  /*256d0*/  ISETP.GE.U32.AND P0, PT, R24, 0x7ffffead, PT ;  /* 0x7ffffead1800780c */ /* 0x000fe20003f06070 */
[----:B------:R-:W-:Y:S01]  /*256e0*/  LDGSTS.E [R0+0x57f00], desc[UR14][R152.64], !P1 ;  /* 0x57f0000098007fae */ /* 0x000fe2000c92184e */
[----:B------:R-:W-:Y:S01]  /*256f0*/  IADD3 R24, R33, -0xdc, RZ ;  /* 0xffffff2421187810 */ /* 0x000fe20007ffe0ff */
[----:B------:R-:W-:-:S02]  /*25700*/  VIADD R25, R32, 0xffffff28 ;  /* 0xffffff2820197836 */ /* 0x000fc40000000000 */
[----:B------:R-:W-:Y:S01]  /*25710*/  LDGSTS.E [R0+0x58600], desc[UR14][R154.64], !P5 ;  /* 0x586000009a007fae */ /* 0x000fe2000e92184e */
[----:B------:R-:W-:Y:S01]  /*25720*/  ISETP.GE.U32.AND P1, PT, R24, 0x7ffffea5, PT ;  /* 0x7ffffea51800780c */ /* 0x000fe20003f26070 */
[----:B------:R-:W-:Y:S01]  /*25730*/  VIADD R24, R27, 0xffffff20 ;  /* 0xffffff201b187836 */ /* 0x000fe20000000000 */
[----:B------:R-:W4:Y:S01]  /*25740*/  LDC R31, c[0x0][0x230] ;  /* 0x00008c00ff1f7b82 */ /* 0x000f220000000800 */
[----:B------:R-:W-:Y:S01]  /*25750*/  LDGSTS.E [R0+0x58700], desc[UR14][R212.64], !P5 ;  /* 0x58700000d4007fae */ /* 0x000fe2000e92184e */
[----:B------:R-:W-:Y:S02]  /*25760*/  ISETP.GE.U32.AND P6, PT, R25, 0x7ffffea9, PT ;  /* 0x7ffffea91900780c */ /* 0x000fe40003fc6070 */
[----:B------:R-:W-:Y:S01]  /*25770*/  ISETP.GE.U32.AND P5, PT, R24, 0x7ffffea1, PT ;  /* 0x7ffffea11800780c */ /* 0x000fe20003fa6070 */
[----:B------:R-:W-:Y:S01]  /*25780*/  VIADD R24, R26, 0xffffff1c ;  /* 0xffffff1c1a187836 */ /* 0x000fe20000000000 */
[----:B------:R-:W-:Y:S01]  /*25790*/  LDGSTS.E [R0+0x58e00], desc[UR14][R214.64], !P4 ;  /* 0x58e00000d6007fae */ /* 0x000fe2000e12184e */
[----:B------:R-:W-:Y:S01]  /*257a0*/  IADD3 R25, R30, -0xe8, RZ ;  /* 0xffffff181e197810 */ /* 0x000fe20007ffe0ff */
[----:B------:R-:W4:Y:S02]  /*257b0*/  LDC R27, c[0x0][0x230] ;  /* 0x00008c00ff1b7b82 */ /* 0x000f240000000800 */
[----:B------:R-:W-:Y:S01]  /*257c0*/  LDGSTS.E [R0+0x58f00], desc[UR14][R216.64], !P4 ;  /* 0x58f00000d8007fae */ /* 0x000fe2000e12184e */
[----:B------:R-:W-:-:S03]  /*257d0*/  ISETP.GE.U32.AND P4, PT, R24, 0x7ffffe9d, PT ;  /* 0x7ffffe9d1800780c */ /* 0x000fc60003f86070 */
[----:B------:R-:W-:Y:S01]  /*257e0*/  LDGSTS.E [R0+0x59600], desc[UR14][R218.64], !P3 ;  /* 0x59600000da007fae */ /* 0x000fe2000d92184e */
[----:B-1----:R-:W-:Y:S01]  /*257f0*/  VIADD R24, R29, 0xffffff14 ;  /* 0xffffff141d187836 */ /* 0x002fe20000000000 */
[----:B------:R-:W1:Y:S02]  /*25800*/  LDC R26, c[0x0][0x230] ;  /* 0x00008c00ff1a7b82 */ /* 0x000e640000000800 */
[----:B------:R-:W4:Y:S04]  /*25810*/  LDL.64 R32, [R1+0x2f8] ;  /* 0x0002f80001207983 */ /* 0x000f280000100a00 */
        /* <DEDUP_REMOVED lines=8> */
[----:B--2---:R-:W-:Y:S01]  /*258a0*/  LDGSTS.E [R0+0x59700], desc[UR14][R240.64], !P3 ;  /* 0x59700000f0007fae */ /* 0x004fe2000d92184e */
[----:B------:R-:W-:Y:S01]  /*258b0*/  ISETP.GE.U32.AND P3, PT, R25, 0x7ffffe99, PT ;  /* 0x7ffffe991900780c */ /* 0x000fe20003f66070 */
[----:B------:R-:W-:-:S02]  /*258c0*/  VIADD R25, R28, 0xffffff10 ;  /* 0xffffff101c197836 */ /* 0x000fc40000000000 */
[----:B------:R-:W2:Y:S04]  /*258d0*/  LDL.64 R28, [R1+0x2f0] ;  /* 0x0002f000011c7983 */ /* 0x000ea80000100a00 */
[----:B---3--:R-:W-:Y:S04]  /*258e0*/  LDGSTS.E [R0+0x59e00], desc[UR14][R242.64], !P2 ;  /* 0x59e00000f2007fae */ /* 0x008fe8000d12184e */
[----:B------:R-:W3:Y:S04]  /*258f0*/  LDL.64 R240, [R1+0x1178] ;  /* 0x0011780001f07983 */ /* 0x000ee80000100a00 */
[----:B----4-:R-:W-:Y:S04]  /*25900*/  LDGSTS.E [R0+0x59f00], desc[UR14][R244.64], !P2 ;  /* 0x59f00000f4007fae */ /* 0x010fe8000d12184e */
[----:B------:R-:W4:Y:S04]  /*25910*/  LDL.64 R242, [R1+0x1098] ;  /* 0x0010980001f27983 */ /* 0x000f280000100a00 */
[----:B------:R-:W3:Y:S04]  /*25920*/  LDL.64 R244, [R1+0xda0] ;  /* 0x000da00001f47983 */ /* 0x000ee80000100a00 */
[----:B------:R-:W-:Y:S04]  /*25930*/  LDGSTS.E [R0+0x5a600], desc[UR14][R246.64], !P0 ;  /* 0x5a600000f6007fae */ /* 0x000fe8000c12184e */
[----:B------:R-:W4:Y:S04]  /*25940*/  LDL.64 R246, [R1+0xee8] ;  /* 0x000ee80001f67983 */ /* 0x000f280000100a00 */
[----:B------:R-:W-:Y:S01]  /*25950*/  LDGSTS.E [R0+0x5a700], desc[UR14][R128.64], !P0 ;  /* 0x5a70000080007fae */ /* 0x000fe2000c12184e */
[----:B------:R-:W-:-:S03]  /*25960*/  ISETP.GE.U32.AND P2, PT, R24, 0x7ffffe95, PT ;  /* 0x7ffffe951800780c */ /* 0x000fc60003f46070 */
[----:B------:R-:W4:Y:S01]  /*25970*/  LDL.64 R128, [R1+0x1180] ;  /* 0x0011800001807983 */ /* 0x000f220000100a00 */
[----:B------:R-:W-:-:S03]  /*25980*/  IADD3 R24, R31, -0xf4, RZ ;  /* 0xffffff0c1f187810 */ /* 0x000fc60007ffe0ff */
[----:B------:R-:W-:Y:S04]  /*25990*/  LDGSTS.E [R0+0x5ae00], desc[UR14][R232.64], !P6 ;  /* 0x5ae00000e8007fae */ /* 0x000fe8000f12184e */
[----:B------:R-:W-:Y:S01]  /*259a0*/  LDGSTS.E [R0+0x5af00], desc[UR14][R234.64], !P6 ;  /* 0x5af00000ea007fae */ /* 0x000fe2000f12184e */
[----:B------:R-:W-:Y:S01]  /*259b0*/  ISETP.GE.U32.AND P6, PT, R24, 0x7ffffe8d, PT ;  /* 0x7ffffe8d1800780c */ /* 0x000fe20003fc6070 */
[----:B------:R-:W-:Y:S01]  /*259c0*/  VIADD R24, R27, 0xffffff08 ;  /* 0xffffff081b187836 */ /* 0x000fe20000000000 */
[----:B------:R-:W-:Y:S01]  /*259d0*/  UIADD3 UR6, UR6, -0x100, URZ ;  /* 0xffffff0006067890 */ /* 0x000fe2000fffe03f */
[----:B------:R-:W-:Y:S01]  /*259e0*/  LDGSTS.E [R0+0x5b600], desc[UR14][R236.64], !P1 ;  /* 0x5b600000ec007fae */ /* 0x000fe2000c92184e */
[----:B------:R-:W-:-:S03]  /*259f0*/  ISETP.GE.U32.AND P0, PT, R25, 0x7ffffe91, PT ;  /* 0x7ffffe911900780c */ /* 0x000fc60003f06070 */
[----:B------:R-:W-:Y:S01]  /*25a00*/  LDGSTS.E [R0+0x5b700], desc[UR14][R238.64], !P1 ;  /* 0x5b700000ee007fae */ /* 0x000fe2000c92184e */
[----:B------:R-:W-:Y:S01]  /*25a10*/  ISETP.GE.U32.AND P1, PT, R24, 0x7ffffe89, PT ;  /* 0x7ffffe891800780c */ /* 0x000fe20003f26070 */
[----:B-1----:R-:W-:Y:S01]  /*25a20*/  VIADD R24, R26, 0xffffff04 ;  /* 0xffffff041a187836 */ /* 0x002fe20000000000 */
[----:B------:R-:W-:Y:S01]  /*25a30*/  UISETP.GE.U32.AND UP0, UPT, UR6, 0x7ffffe81, UPT ;  /* 0x7ffffe810600788c */ /* 0x000fe2000bf06070 */
[----:B------:R-:W-:Y:S04]  /*25a40*/  LDGSTS.E [R0+0x5be00], desc[UR14][R194.64], !P5 ;  /* 0x5be00000c2007fae */ /* 0x000fe8000e92184e */
[----:B------:R-:W-:Y:S01]  /*25a50*/  LDGSTS.E [R0+0x5bf00], desc[UR14][R192.64], !P5 ;  /* 0x5bf00000c0007fae */ /* 0x000fe2000e92184e */
[----:B------:R-:W-:-:S03]  /*25a60*/  ISETP.GE.U32.AND P5, PT, R24, 0x7ffffe85, PT ;  /* 0x7ffffe851800780c */ /* 0x000fc60003fa6070 */
[----:B------:R-:W-:Y:S04]  /*25a70*/  LDGSTS.E [R0+0x5c600], desc[UR14][R176.64], !P4 ;  /* 0x5c600000b0007fae */ /* 0x000fe8000e12184e */
[----:B------:R-:W-:Y:S01]  /*25a80*/  LDGSTS.E [R0+0x5c700], desc[UR14][R174.64], !P4 ;  /* 0x5c700000ae007fae */ /* 0x000fe2000e12184e */
[----:B------:R-:W-:-:S03]  /*25a90*/  PLOP3.LUT P4, PT, PT, PT, UP0, 0x80, 0x0 ;  /* 0x000000000000781c */ /* 0x000fc60003f8f008 */
[----:B------:R-:W-:Y:S04]  /*25aa0*/  LDGSTS.E [R0+0x5ce00], desc[UR14][R162.64], !P3 ;  /* 0x5ce00000a2007fae */ /* 0x000fe8000d92184e */
[----:B------:R-:W-:Y:S01]  /*25ab0*/  LDGSTS.E [R0+0x5cf00], desc[UR14][R160.64], !P3 ;  /* 0x5cf00000a0007fae */ /* 0x000fe2000d92184e */
[----:B------:R-:W-:-:S03]  /*25ac0*/  ISETP.NE.U32.AND P3, PT, R23, RZ, PT ;  /* 0x000000ff1700720c */ /* 0x000fc60003f65070 */
[----:B------:R-:W-:Y:S04]  /*25ad0*/  LDGSTS.E [R0+0x5d600], desc[UR14][R98.64], !P2 ;  /* 0x5d60000062007fae */ /* 0x000fe8000d12184e */
[----:B------:R-:W-:Y:S01]  /*25ae0*/  LDGSTS.E [R0+0x5d700], desc[UR14][R96.64], !P2 ;  /* 0x5d70000060007fae */ /* 0x000fe2000d12184e */
[----:B------:R-:W-:-:S03]  /*25af0*/  ISETP.NE.U32.AND P2, PT, R20, RZ, PT ;  /* 0x000000ff1400720c */ /* 0x000fc60003f45070 */
[----:B------:R-:W-:Y:S04]  /*25b00*/  LDGSTS.E [R0+0x5de00], desc[UR14][R10.64], !P0 ;  /* 0x5de000000a007fae */ /* 0x000fe8000c12184e */
[----:B------:R-:W-:Y:S04]  /*25b10*/  LDGSTS.E [R0+0x5df00], desc[UR14][R8.64], !P0 ;  /* 0x5df0000008007fae */ /* 0x000fe8000c12184e */
[----:B------:R-:W4:Y:S04]  /*25b20*/  LDL.64 R26, [R1+0x1818] ;  /* 0x00181800011a7983 */ /* 0x000f280000100a00 */
[----:B------:R-:W4:Y:S04]  /*25b30*/  LDL.64 R30, [R1+0x1890] ;  /* 0x00189000011e7983 */ /* 0x000f280000100a00 */
[----:B------:R-:W4:Y:S04]  /*25b40*/  LDL.64 R24, [R1+0x1038] ;  /* 0x0010380001187983 */ /* 0x000f280000100a00 */
[----:B--2---:R-:W-:Y:S04]  /*25b50*/  LDGSTS.E [R0+0x5e600], desc[UR14][R28.64], !P6 ;  /* 0x5e6000001c007fae */ /* 0x004fe8000f12184e */
[----:B------:R-:W-:Y:S04]  /*25b60*/  LDGSTS.E [R0+0x5e700], desc[UR14][R32.64], !P6 ;  /* 0x5e70000020007fae */ /* 0x000fe8000f12184e */
[----:B------:R-:W-:Y:S04]  /*25b70*/  LDGSTS.E [R0+0x5ee00], desc[UR14][R34.64], !P1 ;  /* 0x5ee0000022007fae */ /* 0x000fe8000c92184e */
[----:B------:R-:W-:Y:S04]  /*25b80*/  LDGSTS.E [R0+0x5ef00], desc[UR14][R122.64], !P1 ;  /* 0x5ef000007a007fae */ /* 0x000fe8000c92184e */
[----:B------:R-:W-:Y:S04]  /*25b90*/  LDGSTS.E [R0+0x5f600], desc[UR14][R124.64], !P5 ;  /* 0x5f6000007c007fae */ /* 0x000fe8000e92184e */
[----:B------:R-:W-:Y:S04]  /*25ba0*/  LDGSTS.E [R0+0x5f700], desc[UR14][R126.64], !P5 ;  /* 0x5f7000007e007fae */ /* 0x000fe8000e92184e */
[----:B------:R-:W-:Y:S04]  /*25bb0*/  LDGSTS.E [R0+0x5fe00], desc[UR14][R130.64], !P4 ;  /* 0x5fe0000082007fae */ /* 0x000fe8000e12184e */
[----:B------:R-:W-:Y:S04]  /*25bc0*/  LDGSTS.E [R0+0x5ff00], desc[UR14][R132.64], !P4 ;  /* 0x5ff0000084007fae */ /* 0x000fe8000e12184e */
[----:B------:R-:W0:Y:S04]  /*25bd0*/  LDGDEPBAR ;  /* 0x00000000000079af */ /* 0x000e280000000000 */
[----:B------:R-:W-:Y:S04]  /*25be0*/  LDGSTS.E [R248+0x20000], desc[UR14][R134.64], P3 ;  /* 0x2000000086f87fae */ /* 0x000fe8000992184e */
[----:B------:R-:W-:Y:S04]  /*25bf0*/  LDGSTS.E [R248+0x20100], desc[UR14][R136.64], P2 ;  /* 0x2010000088f87fae */ /* 0x000fe8000912184e */
[----:B------:R-:W-:Y:S04]  /*25c00*/  LDGSTS.E [R248+0x21000], desc[UR14][R138.64], P3 ;  /* 0x210000008af87fae */ /* 0x000fe8000992184e */
[----:B------:R-:W-:Y:S04]  /*25c10*/  LDGSTS.E [R248+0x21100], desc[UR14][R148.64], P2 ;  /* 0x2110000094f87fae */ /* 0x000fe8000912184e */
[----:B------:R-:W-:Y:S04]  /*25c20*/  LDGSTS.E [R248+0x22000], desc[UR14][R150.64], P3 ;  /* 0x2200000096f87fae */ /* 0x000fe8000992184e */
[----:B---3--:R-:W-:Y:S04]  /*25c30*/  LDGSTS.E [R248+0x22100], desc[UR14][R244.64], P2 ;  /* 0x22100000f4f87fae */ /* 0x008fe8000912184e */
[----:B------:R-:W-:Y:S04]  /*25c40*/  LDGSTS.E [R248+0x23000], desc[UR14][R152.64], P3 ;  /* 0x2300000098f87fae */ /* 0x000fe8000992184e */
[----:B------:R-:W-:Y:S04]  /*25c50*/  LDGSTS.E [R248+0x23100], desc[UR14][R154.64], P2 ;  /* 0x231000009af87fae */ /* 0x000fe8000912184e */
[----:B------:R-:W2:Y:S04]  /*25c60*/  LDL.64 R244, [R1+0x1710] ;  /* 0x0017100001f47983 */ /* 0x000ea80000100a00 */
[----:B------:R-:W-:Y:S04]  /*25c70*/  LDGSTS.E [R248+0x24000], desc[UR14][R212.64], P3 ;  /* 0x24000000d4f87fae */ /* 0x000fe8000992184e */
[----:B----4-:R-:W-:Y:S04]  /*25c80*/  LDGSTS.E [R248+0x24100], desc[UR14][R246.64], P2 ;  /* 0x24100000f6f87fae */ /* 0x010fe8000912184e */
[----:B------:R-:W-:Y:S04]  /*25c90*/  LDGSTS.E [R248+0x25000], desc[UR14][R214.64], P3 ;  /* 0x25000000d6f87fae */ /* 0x000fe8000992184e */
[----:B------:R-:W-:Y:S04]  /*25ca0*/  LDGSTS.E [R248+0x25100], desc[UR14][R216.64], P2 ;  /* 0x25100000d8f87fae */ /* 0x000fe8000912184e */
[----:B------:R-:W3:Y:S04]  /*25cb0*/  LDL.64 R246, [R1+0x1718] ;  /* 0x0017180001f67983 */ /* 0x000ee80000100a00 */
[----:B------:R-:W4:Y:S04]  /*25cc0*/  LDL.64 R214, [R1+0x1790] ;  /* 0x0017900001d67983 */ /* 0x000f280000100a00 */
[----:B------:R-:W-:Y:S04]  /*25cd0*/  LDGSTS.E [R248+0x26000], desc[UR14][R242.64], P3 ;  /* 0x26000000f2f87fae */ /* 0x000fe8000992184e */
        /* <DEDUP_REMOVED lines=12> */
[----:B------:R-:W-:Y:S04]  /*25da0*/  LDGSTS.E [R248+0x26100], desc[UR14][R218.64], P2 ;  /* 0x26100000daf87fae */ /* 0x000fe8000912184e */
[----:B------:R-:W4:Y:S04]  /*25db0*/  LDL.64 R138, [R1+0x2228] ;  /* 0x00222800018a7983 */ /* 0x000f280000100a00 */
[----:B------:R-:W-:Y:S04]  /*25dc0*/  LDGSTS.E [R248+0x27000], desc[UR14][R240.64], P3 ;  /* 0x27000000f0f87fae */ /* 0x000fe8000992184e */
        /* <DEDUP_REMOVED lines=9> */
[----:B--2---:R-:W-:Y:S04]  /*25e60*/  LDGSTS.E [R248+0x28000], desc[UR14][R244.64], P3 ;  /* 0x28000000f4f87fae */ /* 0x004fe8000992184e */
[----:B------:R-:W2:Y:S04]  /*25e70*/  LDL.64 R244, [R1+0x28c8] ;  /* 0x0028c80001f47983 */ /* 0x000ea80000100a00 */
[----:B---3--:R-:W-:Y:S04]  /*25e80*/  LDGSTS.E [R248+0x28100], desc[UR14][R246.64], P2 ;  /* 0x28100000f6f87fae */ /* 0x008fe8000912184e */
[----:B----4-:R-:W-:Y:S04]  /*25e90*/  LDGSTS.E [R248+0x29000], desc[UR14][R214.64], P3 ;  /* 0x29000000d6f87fae */ /* 0x010fe8000992184e */
[----:B------:R-:W3:Y:S04]  /*25ea0*/  LDL.64 R246, [R1+0x2910] ;  /* 0x0029100001f67983 */ /* 0x000ee80000100a00 */
[----:B------:R-:W-:Y:S04]  /*25eb0*/  LDGSTS.E [R248+0x29100], desc[UR14][R216.64], P2 ;  /* 0x29100000d8f87fae */ /* 0x000fe8000912184e */
[----:B------:R-:W4:Y:S04]  /*25ec0*/  LDL.64 R214, [R1+0x2938] ;  /* 0x0029380001d67983 */ /* 0x000f280000100a00 */
[----:B------:R-:W-:Y:S04]  /*25ed0*/  LDGSTS.E [R248+0x2a000], desc[UR14][R242.64], P3 ;  /* 0x2a000000f2f87fae */ /* 0x000fe8000992184e */
[----:B------:R-:W4:Y:S04]  /*25ee0*/  LDL.64 R216, [R1+0x2930] ;  /* 0x0029300001d87983 */ /* 0x000f280000100a00 */
[----:B------:R-:W-:Y:S04]  /*25ef0*/  LDGSTS.E [R248+0x2a100], desc[UR14][R26.64], P2 ;  /* 0x2a1000001af87fae */ /* 0x000fe8000912184e */
[----:B------:R-:W4:Y:S04]  /*25f00*/  LDL.64 R242, [R1+0x2958] ;  /* 0x0029580001f27983 */ /* 0x000f280000100a00 */
[----:B------:R-:W-:Y:S04]  /*25f10*/  LDGSTS.E [R248+0x2b000], desc[UR14][R30.64], P3 ;  /* 0x2b0000001ef87fae */ /* 0x000fe8000992184e */
        /* <DEDUP_REMOVED lines=37> */
[----:B------:R-:W-:Y:S04]  /*26170*/  LDGSTS.E [R248+0x34100], desc[UR14][R218.64], P2 ;  /* 0x34100000daf87fae */ /* 0x000fe8000912184e */
[----:B------:R-:W-:Y:S04]  /*26180*/  LDGSTS.E [R248+0x35000], desc[UR14][R240.64], P3 ;  /* 0x35000000f0f87fae */ /* 0x000fe8000992184e */
[----:B------:R-:W2:Y:S04]  /*26190*/  LDL.64 R244, [R1+0x2978] ;  /* 0x0029780001f47983 */ /* 0x000ea80000100a00 */
[----:B------:R-:W2:Y:S04]  /*261a0*/  LDL.64 R218, [R1+0x2970] ;  /* 0x0029700001da7983 */ /* 0x000ea80000100a00 */
[----:B---3--:R-:W-:Y:S04]  /*261b0*/  LDGSTS.E [R248+0x35100], desc[UR14][R246.64], P2 ;  /* 0x35100000f6f87fae */ /* 0x008fe8000912184e */
[----:B------:R-:W3:Y:S04]  /*261c0*/  LDL.64 R240, [R1+0x29b8] ;  /* 0x0029b80001f07983 */ /* 0x000ee80000100a00 */
[----:B----4-:R-:W-:Y:S04]  /*261d0*/  LDGSTS.E [R248+0x36000], desc[UR14][R214.64], P3 ;  /* 0x36000000d6f87fae */ /* 0x010fe8000992184e */
[----:B------:R-:W4:Y:S04]  /*261e0*/  LDL.64 R246, [R1+0x29b0] ;  /* 0x0029b00001f67983 */ /* 0x000f280000100a00 */
[----:B------:R-:W-:Y:S04]  /*261f0*/  LDGSTS.E [R248+0x36100], desc[UR14][R216.64], P2 ;  /* 0x36100000d8f87fae */ /* 0x000fe8000912184e */
[----:B------:R-:W4:Y:S04]  /*26200*/  LDL.64 R214, [R1+0xf00] ;  /* 0x000f000001d67983 */ /* 0x000f280000100a00 */
[----:B------:R-:W-:Y:S04]  /*26210*/  LDGSTS.E [R248+0x37000], desc[UR14][R242.64], P3 ;  /* 0x37000000f2f87fae */ /* 0x000fe8000992184e */
[----:B------:R-:W4:Y:S04]  /*26220*/  LDL.64 R216, [R1+0xf20] ;  /* 0x000f200001d87983 */ /* 0x000f280000100a00 */
[----:B------:R-:W4:Y:S04]  /*26230*/  LDL.64 R242, [R1+0xd08] ;  /* 0x000d080001f27983 */ /* 0x000f280000100a00 */
[----:B------:R-:W-:Y:S04]  /*26240*/  LDGSTS.E [R248+0x37100], desc[UR14][R128.64], P2 ;  /* 0x3710000080f87fae */ /* 0x000fe8000912184e */
[----:B------:R-:W4:Y:S04]  /*26250*/  LDL.64 R128, [R1+0xe70] ;  /* 0x000e700001807983 */ /* 0x000f280000100a00 */
[----:B--2---:R-:W-:Y:S04]  /*26260*/  LDGSTS.E [R248+0x38000], desc[UR14][R244.64], P3 ;  /* 0x38000000f4f87fae */ /* 0x004fe8000992184e */
[----:B------:R-:W-:Y:S04]  /*26270*/  LDGSTS.E [R248+0x38100], desc[UR14][R218.64], P2 ;  /* 0x38100000daf87fae */ /* 0x000fe8000912184e */
[----:B------:R-:W2:Y:S04]  /*26280*/  LDL.64 R244, [R1+0xfc8] ;  /* 0x000fc80001f47983 */ /* 0x000ea80000100a00 */
[----:B---3--:R-:W-:Y:S04]  /*26290*/  LDGSTS.E [R248+0x39000], desc[UR14][R240.64], P3 ;  /* 0x39000000f0f87fae */ /* 0x008fe8000992184e */
[----:B----4-:R-:W-:Y:S04]  /*262a0*/  LDGSTS.E [R248+0x39100], desc[UR14][R246.64], P2 ;  /* 0x39100000f6f87fae */ /* 0x010fe8000912184e */
        /* <DEDUP_REMOVED lines=9> */
[----:B------:R-:W3:Y:S04]  /*26340*/  LDL.64 R218, [R1+0xff8] ;  /* 0x000ff80001da7983 */ /* 0x000ee80000100a00 */
        /* <DEDUP_REMOVED lines=13> */
[----:B------:R-:W-:Y:S04]  /*26420*/  LDGSTS.E [R3+0x23300], desc[UR14][R128.64], P2 ;  /* 0x2330000080037fae */ /* 0x000fe8000912184e */
[----:B------:R-:W-:Y:S04]  /*26430*/  LDGSTS.E [R3+0x24200], desc[UR14][R214.64], P3 ;  /* 0x24200000d6037fae */ /* 0x000fe8000992184e */
        /* <DEDUP_REMOVED lines=29> */
[----:B------:R-:W3:Y:S04]  /*26610*/  LDL.64 R246, [R1+0x2748] ;  /* 0x0027480001f67983 */ /* 0x000ee80000100a00 */
[----:B------:R-:W-:Y:S04]  /*26620*/  LDGSTS.E [R3+0x27200], desc[UR14][R242.64], P3 ;  /* 0x27200000f2037fae */ /* 0x000fe8000992184e */
[----:B------:R-:W4:Y:S04]  /*26630*/  LDL.64 R242, [R1+0x27a8] ;  /* 0x0027a80001f27983 */ /* 0x000f280000100a00 */
[----:B------:R-:W-:Y:S04]  /*26640*/  LDGSTS.E [R3+0x27300], desc[UR14][R128.64], P2 ;  /* 0x2730000080037fae */ /* 0x000fe8000912184e */
[----:B------:R-:W-:Y:S04]  /*26650*/  LDGSTS.E [R3+0x28200], desc[UR14][R214.64], P3 ;  /* 0x28200000d6037fae */ /* 0x000fe8000992184e */
[----:B------:R-:W-:Y:S04]  /*26660*/  LDGSTS.E [R3+0x28300], desc[UR14][R216.64], P2 ;  /* 0x28300000d8037fae */ /* 0x000fe8000912184e */
[----:B------:R-:W4:Y:S04]  /*26670*/  LDL.64 R128, [R1+0x27d0] ;  /* 0x0027d00001807983 */ /* 0x000f280000100a00 */
[----:B------:R-:W4:Y:S04]  /*26680*/  LDL.64 R214, [R1+0x2828] ;  /* 0x0028280001d67983 */ /* 0x000f280000100a00 */
[----:B------:R-:W4:Y:S04]  /*26690*/  LDL.64 R216, [R1+0x2820] ;  /* 0x0028200001d87983 */ /* 0x000f280000100a00 */
[----:B--2---:R-:W-:Y:S04]  /*266a0*/  LDGSTS.E [R3+0x29200], desc[UR14][R244.64], P3 ;  /* 0x29200000f4037fae */ /* 0x004fe8000992184e */
[----:B------:R-:W-:Y:S04]  /*266b0*/  LDGSTS.E [R3+0x29300], desc[UR14][R26.64], P2 ;  /* 0x293000001a037fae */ /* 0x000fe8000912184e */
[----:B------:R-:W-:Y:S04]  /*266c0*/  LDGSTS.E [R3+0x2a200], desc[UR14][R30.64], P3 ;  /* 0x2a2000001e037fae */ /* 0x000fe8000992184e */
[----:B------:R-:W2:Y:S04]  /*266d0*/  LDL.64 R244, [R1+0x2858] ;  /* 0x0028580001f47983 */ /* 0x000ea80000100a00 */
        /* <DEDUP_REMOVED lines=16> */
[----:B------:R-:W3:Y:S04]  /*267e0*/  LDL.64 R246, [R1+0x2850] ;  /* 0x0028500001f67983 */ /* 0x000ee80000100a00 */
[----:B------:R-:W-:Y:S04]  /*267f0*/  LDGSTS.E [R3+0x32300], desc[UR14][R212.64], P2 ;  /* 0x32300000d4037fae */ /* 0x000fe8000912184e */
[----:B------:R-:W3:Y:S04]  /*26800*/  LDL.64 R26, [R1+0x28d8] ;  /* 0x0028d800011a7983 */ /* 0x000ee80000100a00 */
[----:B------:R-:W3:Y:S04]  /*26810*/  LDL.64 R30, [R1+0x28d0] ;  /* 0x0028d000011e7983 */ /* 0x000ee80000100a00 */
[----:B----4-:R-:W-:Y:S04]  /*26820*/  LDGSTS.E [R3+0x33200], desc[UR14][R242.64], P3 ;  /* 0x33200000f2037fae */ /* 0x010fe8000992184e */
[----:B------:R-:W-:Y:S04]  /*26830*/  LDGSTS.E [R3+0x33300], desc[UR14][R218.64], P2 ;  /* 0x33300000da037fae */ /* 0x000fe8000912184e */
[----:B------:R-:W-:Y:S04]  /*26840*/  LDGSTS.E [R3+0x34200], desc[UR14][R240.64], P3 ;  /* 0x34200000f0037fae */ /* 0x000fe8000992184e */
[----:B------:R-:W4:Y:S04]  /*26850*/  LDL.64 R242, [R1+0x2888] ;  /* 0x0028880001f27983 */ /* 0x000f280000100a00 */
        /* <DEDUP_REMOVED lines=27> */
[----:B------:R-:W3:Y:S04]  /*26a10*/  LDL.64 R246, [R1+0xdc0] ;  /* 0x000dc00001f67983 */ /* 0x000ee80000100a00 */
[----:B----4-:R-:W-:Y:S04]  /*26a20*/  LDGSTS.E [R3+0x37200], desc[UR14][R242.64], P3 ;  /* 0x37200000f2037fae */ /* 0x010fe8000992184e */
[----:B------:R-:W-:Y:S04]  /*26a30*/  LDGSTS.E [R3+0x37300], desc[UR14][R218.64], P2 ;  /* 0x37300000da037fae */ /* 0x000fe8000912184e */
[----:B------:R-:W4:Y:S04]  /*26a40*/  LDL.64 R242, [R1+0xf38] ;  /* 0x000f380001f27983 */ /* 0x000f280000100a00 */
        /* <DEDUP_REMOVED lines=40> */
[----:B------:R-:W2:Y:S04]  /*26cd0*/  LDL.64 R152, [R1+0x25e0] ;  /* 0x0025e00001987983 */ /* 0x000ea80000100a00 */
[----:B------:R-:W2:Y:S04]  /*26ce0*/  LDL.64 R154, [R1+0x2618] ;  /* 0x00261800019a7983 */ /* 0x000ea80000100a00 */
[----:B------:R-:W2:Y:S04]  /*26cf0*/  LDL.64 R212, [R1+0x2610] ;  /* 0x0026100001d47983 */ /* 0x000ea80000100a00 */
[----:B---3--:R-:W-:Y:S04]  /*26d00*/  LDGSTS.E [R249+0x22500], desc[UR14][R246.64], P2 ;  /* 0x22500000f6f97fae */ /* 0x008fe8000912184e */
[----:B------:R-:W-:Y:S04]  /*26d10*/  LDGSTS.E [R249+0x23400], desc[UR14][R214.64], P3 ;  /* 0x23400000d6f97fae */ /* 0x000fe8000992184e */
[----:B------:R-:W-:Y:S04]  /*26d20*/  LDGSTS.E [R249+0x23500], desc[UR14][R216.64], P2 ;  /* 0x23500000d8f97fae */ /* 0x000fe8000912184e */
[----:B------:R-:W3:Y:S04]  /*26d30*/  LDL.64 R246, [R1+0x1030] ;  /* 0x0010300001f67983 */ /* 0x000ee80000100a00 */
[----:B------:R-:W3:Y:S04]  /*26d40*/  LDL.64 R214, [R1+0x10a0] ;  /* 0x0010a00001d67983 */ /* 0x000ee80000100a00 */
        /* <DEDUP_REMOVED lines=8> */
[----:B------:R-:W4:Y:S04]  /*26dd0*/  LDL.64 R128, [R1+0x25e8] ;  /* 0x0025e80001807983 */ /* 0x000f280000100a00 */
[----:B--2---:R-:W-:Y:S04]  /*26de0*/  LDGSTS.E [R249+0x26400], desc[UR14][R244.64], P3 ;  /* 0x26400000f4f97fae */ /* 0x004fe8000992184e */
        /* <DEDUP_REMOVED lines=60> */
[----:B------:R-:W4:Y:S04]  /*271b0*/  LDL.64 R242, [R1+0xde0] ;  /* 0x000de00001f27983 */ /* 0x000f280000100a00 */
[----:B------:R-:W-:Y:S04]  /*271c0*/  LDGSTS.E [R249+0x35500], desc[UR14][R128.64], P2 ;  /* 0x3550000080f97fae */ /* 0x000fe8000912184e */
        /* <DEDUP_REMOVED lines=61> */
[----:B------:R-:W3:Y:S04]  /*275a0*/  LDL.64 R246, [R1+0x2518] ;  /* 0x0025180001f67983 */ /* 0x000ee80000100a00 */
[----:B----4-:R-:W-:Y:S04]  /*275b0*/  LDGSTS.E [R21+0x25600], desc[UR14][R128.64], P3 ;  /* 0x2560000080157fae */ /* 0x010fe8000992184e */
        /* <DEDUP_REMOVED lines=26> */
[----:B------:R-:W2:Y:S04]  /*27760*/  LDL.64 R244, [R1+0x25d8] ;  /* 0x0025d80001f47983 */ /* 0x000ea80000100a00 */
[----:B---3--:R-:W-:Y:S04]  /*27770*/  LDGSTS.E [R21+0x31600], desc[UR14][R246.64], P3 ;  /* 0x31600000f6157fae */ /* 0x008fe8000992184e */
[----:B------:R-:W-:Y:S04]  /*27780*/  LDGSTS.E [R21+0x31700], desc[UR14][R218.64], P2 ;  /* 0x31700000da157fae */ /* 0x000fe8000912184e */
[----:B------:R-:W-:Y:S04]  /*27790*/  LDGSTS.E [R21+0x32600], desc[UR14][R240.64], P3 ;  /* 0x32600000f0157fae */ /* 0x000fe8000992184e */
[----:B------:R-:W3:Y:S04]  /*277a0*/  LDL.64 R246, [R1+0x25d0] ;  /* 0x0025d00001f67983 */ /* 0x000ee80000100a00 */
        /* <DEDUP_REMOVED lines=15> */
[----:B----4-:R-:W-:Y:S04]  /*278a0*/  LDGSTS.E [R21+0x32700], desc[UR14][R128.64], P2 ;  /* 0x3270000080157fae */ /* 0x010fe8000912184e */
        /* <DEDUP_REMOVED lines=291> */
[----:B------:R-:W-:Y:S04]  /*28ae0*/  LDGSTS.E [R22+0x3eb00], desc[UR14][R216.64], P2 ;  /* 0x3eb00000d8167fae */ /* 0x000fe8000912184e */
[----:B------:R-:W4:Y:S04]  /*28af0*/  LDL.LU.64 R122, [R1+0x2ac0] ;  /* 0x002ac000017a7983 */ /* 0x000f280000300a00 */
        /* <DEDUP_REMOVED lines=23> */
[----:B------:R-:W3:Y:S04]  /*28c70*/  LDL.64 R216, [R1+0x1a70] ;  /* 0x001a700001d87983 */ /* 0x000ee80000100a00 */
[----:B------:R-:W3:Y:S04]  /*28c80*/  LDL.64 R246, [R1+0xd28] ;  /* 0x000d280001f67983 */ /* 0x000ee80000100a00 */
[----:B----4-:R-:W-:Y:S04]  /*28c90*/  LDGSTS.E [R0+0x20c00], desc[UR14][R128.64], P3 ;  /* 0x20c0000080007fae */ /* 0x010fe8000992184e */
[----:B------:R-:W4:Y:S04]  /*28ca0*/  LDL.64 R22, [R1+0xd80] ;  /* 0x000d800001167983 */ /* 0x000f280000100a00 */
[----:B------:R-:W4:Y:S04]  /*28cb0*/  LDL.64 R128, [R1+0xd78] ;  /* 0x000d780001807983 */ /* 0x000f280000100a00 */
[----:B------:R-:W-:Y:S04]  /*28cc0*/  LDGSTS.E [R0+0x20d00], desc[UR14][R218.64], P2 ;  /* 0x20d00000da007fae */ /* 0x000fe8000912184e */
        /* <DEDUP_REMOVED lines=76> */
[----:B------:R-:W4:Y:S04]  /*29190*/  LDL.LU.64 R124, [R1+0x2ab8] ;  /* 0x002ab800017c7983 */ /* 0x000f280000300a00 */
[----:B------:R-:W4:Y:S04]  /*291a0*/  LDL.LU.64 R126, [R1+0x2ab0] ;  /* 0x002ab000017e7983 */ /* 0x000f280000300a00 */
[----:B------:R-:W4:Y:S04]  /*291b0*/  LDL.LU.64 R130, [R1+0x2aa8] ;  /* 0x002aa80001827983 */ /* 0x000f280000300a00 */
        /* <DEDUP_REMOVED lines=20> */
[----:B------:R-:W4:Y:S04]  /*29300*/  LDL.LU.64 R214, [R1+0x2a58] ;  /* 0x002a580001d67983 */ /* 0x000f280000300a00 */
[----:B------:R-:W4:Y:S04]  /*29310*/  LDL.LU.64 R216, [R1+0x2a50] ;  /* 0x002a500001d87983 */ /* 0x000f280000300a00 */
[----:B------:R-:W-:Y:S04]  /*29320*/  LDGSTS.E [R0+0x3ac00], desc[UR14][R218.64], P3 ;  /* 0x3ac00000da007fae */ /* 0x000fe8000992184e */
[----:B------:R-:W-:Y:S04]  /*29330*/  LDGSTS.E [R0+0x3ad00], desc[UR14][R240.64], P2 ;  /* 0x3ad00000f0007fae */ /* 0x000fe8000912184e */
[----:B------:R-:W4:Y:S04]  /*29340*/  LDL.LU.64 R218, [R1+0x2a48] ;  /* 0x002a480001da7983 */ /* 0x000f280000300a00 */
[----:B------:R-:W-:Y:S04]  /*29350*/  LDGSTS.E [R0+0x3bc00], desc[UR14][R242.64], P3 ;  /* 0x3bc00000f2007fae */ /* 0x000fe8000992184e */
[----:B------:R-:W4:Y:S04]  /*29360*/  LDL.LU.64 R240, [R1+0x2a40] ;  /* 0x002a400001f07983 */ /* 0x000f280000300a00 */
[----:B------:R-:W4:Y:S04]  /*29370*/  LDL.LU.64 R242, [R1+0x2a38] ;  /* 0x002a380001f27983 */ /* 0x000f280000300a00 */
[----:B--2---:R-:W-:Y:S04]  /*29380*/  LDGSTS.E [R0+0x3bd00], desc[UR14][R244.64], P2 ;  /* 0x3bd00000f4007fae */ /* 0x004fe8000912184e */
[----:B------:R-:W2:Y:S04]  /*29390*/  LDL.LU.64 R244, [R1+0x2a30] ;  /* 0x002a300001f47983 */ /* 0x000ea80000300a00 */
[----:B---3--:R-:W-:Y:S04]  /*293a0*/  LDGSTS.E [R0+0x3cc00], desc[UR14][R246.64], P3 ;  /* 0x3cc00000f6007fae */ /* 0x008fe8000992184e */
[----:B------:R-:W3:Y:S04]  /*293b0*/  LDL.LU.64 R246, [R1+0x2a28] ;  /* 0x002a280001f67983 */ /* 0x000ee80000300a00 */
[----:B----4-:R-:W-:Y:S04]  /*293c0*/  LDGSTS.E [R0+0x3cd00], desc[UR14][R128.64], P2 ;  /* 0x3cd0000080007fae */ /* 0x010fe8000912184e */
[----:B------:R-:W-:Y:S04]  /*293d0*/  LDGSTS.E [R0+0x3dc00], desc[UR14][R22.64], P3 ;  /* 0x3dc0000016007fae */ /* 0x000fe8000992184e */
[----:B------:R-:W-:Y:S04]  /*293e0*/  LDGSTS.E [R0+0x3dd00], desc[UR14][R20.64], P2 ;  /* 0x3dd0000014007fae */ /* 0x000fe8000912184e */
[----:B------:R-:W4:Y:S04]  /*293f0*/  LDL.LU.64 R128, [R1+0x2a20] ;  /* 0x002a200001807983 */ /* 0x000f280000300a00 */
[----:B------:R1:W-:Y:S04]  /*29400*/  STL [R1+0x80], RZ ;  /* 0x000080ff01007387 */ /* 0x0003e80000100800 */
        /* <DEDUP_REMOVED lines=35> */
[----:B------:R1:W-:Y:S04]  /*29640*/  STL [R1], RZ ;  /* 0x000000ff01007387 */ /* 0x0003e80000100800 */
        /* <DEDUP_REMOVED lines=191> */
[----:B------:R-:W-:Y:S04]  /*2a240*/  LDGSTS.E [R0+0x3ec00], desc[UR14][R24.64], P3 ;  /* 0x3ec0000018007fae */ /* 0x000fe8000992184e */
[----:B------:R1:W-:Y:S04]  /*2a250*/  STL [R1+0x6b0], RZ ;  /* 0x0006b0ff01007387 */ /* 0x0003e80000100800 */
[----:B------:R-:W-:Y:S04]  /*2a260*/  LDGSTS.E [R0+0x3ed00], desc[UR14][R26.64], P2 ;  /* 0x3ed000001a007fae */ /* 0x000fe8000912184e */
[----:B------:R1:W-:Y:S04]  /*2a270*/  STL [R1+0x6b4], RZ ;  /* 0x0006b4ff01007387 */ /* 0x0003e80000100800 */
[----:B------:R-:W-:Y:S04]  /*2a280*/  LDGSTS.E [R0+0x3fc00], desc[UR14][R30.64], P3 ;  /* 0x3fc000001e007fae */ /* 0x000fe8000992184e */
[----:B------:R1:W-:Y:S04]  /*2a290*/  STL [R1+0x6b8], RZ ;  /* 0x0006b8ff01007387 */ /* 0x0003e80000100800 */
[----:B----4-:R4:W-:Y:S04]  /*2a2a0*/  LDGSTS.E [R0+0x3fd00], desc[UR14][R128.64], P2 ;  /* 0x3fd0000080007fae */ /* 0x0109e8000912184e */
[----:B------:R1:W-:Y:S04]  /*2a2b0*/  STL [R1+0x6bc], RZ ;  /* 0x0006bcff01007387 */ /* 0x0003e80000100800 */
[----:B------:R-:W-:Y:S04]  /*2a2c0*/  LDGSTS.E [R2+0x20e00], desc[UR14][R28.64], P3 ;  /* 0x20e000001c027fae */ /* 0x000fe8000992184e */
[----:B------:R1:W-:Y:S04]  /*2a2d0*/  STL [R1+0x6a0], RZ ;  /* 0x0006a0ff01007387 */ /* 0x0003e80000100800 */
[----:B------:R-:W-:Y:S04]  /*2a2e0*/  LDGSTS.E [R2+0x20f00], desc[UR14][R32.64], P2 ;  /* 0x20f0000020027fae */ /* 0x000fe8000912184e */
[----:B------:R1:W-:Y:S04]  /*2a2f0*/  STL [R1+0x6a4], RZ ;  /* 0x0006a4ff01007387 */ /* 0x0003e80000100800 */
[----:B------:R-:W-:Y:S04]  /*2a300*/  LDGSTS.E [R2+0x21e00], desc[UR14][R34.64], P3 ;  /* 0x21e0000022027fae */ /* 0x000fe8000992184e */
[----:B------:R1:W-:Y:S04]  /*2a310*/  STL [R1+0x6a8], RZ ;  /* 0x0006a8ff01007387 */ /* 0x0003e80000100800 */
[----:B---3--:R-:W-:Y:S04]  /*2a320*/  LDGSTS.E [R2+0x21f00], desc[UR14][R246.64], P2 ;  /* 0x21f00000f6027fae */ /* 0x008fe8000912184e */
[----:B------:R1:W-:Y:S04]  /*2a330*/  STL [R1+0x6ac], RZ ;  /* 0x0006acff01007387 */ /* 0x0003e80000100800 */
[----:B--2---:R-:W-:Y:S04]  /*2a340*/  LDGSTS.E [R2+0x22e00], desc[UR14][R244.64], P3 ;  /* 0x22e00000f4027fae */ /* 0x004fe8000992184e */
[----:B------:R1:W-:Y:S04]  /*2a350*/  STL [R1+0x690], RZ ;  /* 0x000690ff01007387 */ /* 0x0003e80000100800 */
[----:B------:R-:W-:Y:S04]  /*2a360*/  LDGSTS.E [R2+0x22f00], desc[UR14][R242.64], P2 ;  /* 0x22f00000f2027fae */ /* 0x000fe8000912184e */
        /* <DEDUP_REMOVED lines=27> */
[----:B------:R2:W-:Y:S04]  /*2a520*/  LDGSTS.E [R2+0x29f00], desc[UR14][R130.64], P2 ;  /* 0x29f0000082027fae */ /* 0x0005e8000912184e */
        /* <DEDUP_REMOVED lines=85> */
[----:B------:R1:W-:Y:S04]  /*2aa80*/  LDGSTS.E [R2+0x3fe00], desc[UR14][R250.64], P3 ;  /* 0x3fe00000fa027fae */ /* 0x0003e8000992184e */
[----:B------:R1:W-:Y:S04]  /*2aa90*/  STL [R1+0x4d8], RZ ;  /* 0x0004d8ff01007387 */ /* 0x0003e80000100800 */
[----:B------:R1:W-:Y:S04]  /*2aaa0*/  LDGSTS.E [R2+0x3ff00], desc[UR14][R248.64], P2 ;  /* 0x3ff00000f8027fae */ /* 0x0003e8000912184e */
[----:B------:R1:W-:Y:S01]  /*2aab0*/  STL [R1+0x4dc], RZ ;  /* 0x0004dcff01007387 */ /* 0x0003e20000100800 */
[----:B------:R-:W-:Y:S01]  /*2aac0*/  UISETP.GE.AND UP0, UPT, UR8, 0x80, UPT ;  /* 0x000000800800788c */ /* 0x000fe2000bf06270 */
[----:B----4-:R-:W-:-:S02]  /*2aad0*/  CS2R R128, SRZ ;  /* 0x0000000000807805 */ /* 0x010fc4000001ff00 */
[----:B--2---:R-:W-:Y:S02]  /*2aae0*/  CS2R R130, SRZ ;  /* 0x0000000000827805 */ /* 0x004fe4000001ff00 */
[----:B---3--:R-:W-:Y:S02]  /*2aaf0*/  CS2R R124, SRZ ;  /* 0x00000000007c7805 */ /* 0x008fe4000001ff00 */
[----:B------:R-:W-:Y:S02]  /*2ab00*/  CS2R R126, SRZ ;  /* 0x00000000007e7805 */ /* 0x000fe4000001ff00 */
[----:B-1----:R-:W-:Y:S02]  /*2ab10*/  CS2R R120, SRZ ;  /* 0x0000000000787805 */ /* 0x002fe4000001ff00 */
[----:B------:R-:W-:Y:S02]  /*2ab20*/  CS2R R122, SRZ ;  /* 0x00000000007a7805 */ /* 0x000fe4000001ff00 */
[----:B------:R-:W-:-:S02]  /*2ab30*/  CS2R R116, SRZ ;  /* 0x0000000000747805 */ /* 0x000fc4000001ff00 */
[----:B------:R-:W-:Y:S02]  /*2ab40*/  CS2R R118, SRZ ;  /* 0x0000000000767805 */ /* 0x000fe4000001ff00 */
[----:B------:R-:W-:Y:S02]  /*2ab50*/  CS2R R112, SRZ ;  /* 0x0000000000707805 */ /* 0x000fe4000001ff00 */
[----:B------:R-:W-:Y:S02]  /*2ab60*/  CS2R R114, SRZ ;  /* 0x0000000000727805 */ /* 0x000fe4000001ff00 */
[----:B------:R-:W-:Y:S02]  /*2ab70*/  CS2R R108, SRZ ;  /* 0x00000000006c7805 */ /* 0x000fe4000001ff00 */
        /* <DEDUP_REMOVED lines=36> */
[----:B------:R-:W-:Y:S01]  /*2adc0*/  PLOP3.LUT P0, PT, PT, PT, UP0, 0x40, 0x0 ;  /* 0x000000000000781c */ /* 0x000fe20003f0e808 */
[----:B------:R1:W-:Y:S01]  /*2add0*/  STL [R1+0x5c0], RZ ;  /* 0x0005c0ff01007387 */ /* 0x0003e20000100800 */
[----:B------:R-:W-:-:S02]  /*2ade0*/  CS2R R30, SRZ ;  /* 0x00000000001e7805 */ /* 0x000fc4000001ff00 */
[----:B------:R-:W-:Y:S02]  /*2adf0*/  CS2R R24, SRZ ;  /* 0x0000000000187805 */ /* 0x000fe4000001ff00 */
[----:B------:R-:W-:Y:S01]  /*2ae00*/  CS2R R26, SRZ ;  /* 0x00000000001a7805 */ /* 0x000fe2000001ff00 */
[----:B------:R1:W-:Y:S01]  /*2ae10*/  STL [R1+0x5c4], RZ ;  /* 0x0005c4ff01007387 */ /* 0x0003e20000100800 */
[----:B------:R-:W-:Y:S02]  /*2ae20*/  CS2R R20, SRZ ;  /* 0x0000000000147805 */ /* 0x000fe4000001ff00 */
[----:B------:R-:W-:Y:S02]  /*2ae30*/  CS2R R22, SRZ ;  /* 0x0000000000167805 */ /* 0x000fe4000001ff00 */
[----:B------:R-:W-:Y:S01]  /*2ae40*/  CS2R R212, SRZ ;  /* 0x0000000000d47805 */ /* 0x000fe2000001ff00 */
        /* <DEDUP_REMOVED lines=93> */
[----:B------:R-:W0:Y:S01]  /*2b420*/  LDGDEPBAR ;  /* 0x00000000000079af */ /* 0x000e220000000000 */
[----:B------:R-:W-:Y:S05]  /*2b430*/  @P0 BRA `(.L_x_0) ;  /* 0x0000061000740947 */ /* 0x000fea0003800000 */
[----:B------:R-:W2:Y:S04]  /*2b440*/  LDL.LU.64 R246, [R1+0xbe0] ;  /* 0x000be00001f67983 */ /* 0x000ea80000300a00 */
        /* <DEDUP_REMOVED lines=10> */
[----:B--2---:R2:W-:Y:S01]  /*2b4f0*/  STL [R1+0x2220], R246 ;  /* 0x002220f601007387 */ /* 0x0045e20000100800 */
[----:B------:R-:W-:-:S03]  /*2b500*/  MOV R0, R247 ;  /* 0x000000f700007202 */ /* 0x000fc60000000f00 */
[----:B--2---:R-:W2:Y:S04]  /*2b510*/  LDL.LU.64 R246, [R1+0xb88] ;  /* 0x000b880001f67983 */ /* 0x004ea80000300a00 */
[----:B------:R1:W-:Y:S04]  /*2b520*/  STL [R1+0x2218], R0 ;  /* 0x0022180001007387 */ /* 0x0003e80000100800 */
[----:B---3--:R3:W-:Y:S01]  /*2b530*/  STL [R1+0x221c], R150 ;  /* 0x00221c9601007387 */ /* 0x0087e20000100800 */
[----:B-1----:R-:W-:-:S03]  /*2b540*/  IMAD.MOV.U32 R0, RZ, RZ, R151 ;  /* 0x000000ffff007224 */ /* 0x002fc600078e0097 */
[----:B---3--:R-:W3:Y:S04]  /*2b550*/  LDL.LU.64 R150, [R1+0xb80] ;  /* 0x000b800001967983 */ /* 0x008ee80000300a00 */
[----:B------:R1:W-:Y:S04]  /*2b560*/  STL [R1+0x2210], R0 ;  /* 0x0022100001007387 */ /* 0x0003e80000100800 */
[----:B----4-:R4:W-:Y:S01]  /*2b570*/  STL [R1+0x2214], R2 ;  /* 0x0022140201007387 */ /* 0x0109e20000100800 */
[----:B-1----:R-:W-:-:S03]  /*2b580*/  IMAD.MOV.U32 R0, RZ, RZ, R3 ;  /* 0x000000ffff007224 */ /* 0x002fc600078e0003 */
[----:B----4-:R-:W4:Y:S04]  /*2b590*/  LDL.LU.64 R2, [R1+0xb78] ;  /* 0x000b780001027983 */ /* 0x010f280000300a00 */
[----:B------:R1:W-:Y:S04]  /*2b5a0*/  STL [R1+0x2208], R0 ;  /* 0x0022080001007387 */ /* 0x0003e80000100800 */
[----:B------:R1:W-:Y:S02]  /*2b5b0*/  STL [R1+0x220c], R136 ;  /* 0x00220c8801007387 */ /* 0x0003e40000100800 */
[----:B-1----:R-:W-:-:S02]  /*2b5c0*/  MOV R0, R137 ;  /* 0x0000008900007202 */ /* 0x002fc40000000f00 */
[----:B------:R-:W4:Y:S04]  /*2b5d0*/  LDL.LU.64 R136, [R1+0xb70] ;  /* 0x000b700001887983 */ /* 0x000f280000300a00 */
[----:B------:R1:W-:Y:S04]  /*2b5e0*/  STL [R1+0x2200], R0 ;  /* 0x0022000001007387 */ /* 0x0003e80000100800 */
[----:B------:R1:W-:Y:S02]  /*2b5f0*/  STL [R1+0x2204], R152 ;  /* 0x0022049801007387 */ /* 0x0003e40000100800 */
[----:B-1----:R-:W-:-:S02]  /*2b600*/  IMAD.MOV.U32 R0, RZ, RZ, R153 ;  /* 0x000000ffff007224 */ /* 0x002fc400078e0099 */
[----:B------:R-:W4:Y:S04]  /*2b610*/  LDL.LU.64 R152, [R1+0xb68] ;  /* 0x000b680001987983 */ /* 0x000f280000300a00 */
[----:B------:R1:W-:Y:S04]  /*2b620*/  STL [R1+0x21f8], R0 ;  /* 0x0021f80001007387 */ /* 0x0003e80000100800 */
[----:B------:R1:W-:Y:S02]  /*2b630*/  STL [R1+0x21fc], R154 ;  /* 0x0021fc9a01007387 */ /* 0x0003e40000100800 */
[----:B-1----:R-:W-:-:S02]  /*2b640*/  IMAD.MOV.U32 R0, RZ, RZ, R155 ;  /* 0x000000ffff007224 */ /* 0x002fc400078e009b */
[----:B------:R-:W4:Y:S04]  /*2b650*/  LDL.LU.64 R154, [R1+0xb60] ;  /* 0x000b6000019a7983 */ /* 0x000f280000300a00 */
        /* <DEDUP_REMOVED lines=21> */
[----:B--2---:R2:W-:Y:S01]  /*2b7b0*/  STL [R1+0x21cc], R246 ;  /* 0x0021ccf601007387 */ /* 0x0045e20000100800 */
[----:B-1----:R-:W-:-:S03]  /*2b7c0*/  IMAD.MOV.U32 R0, RZ, RZ, R247 ;  /* 0x000000ffff007224 */ /* 0x002fc600078e00f7 */
[----:B--2---:R-:W2:Y:S04]  /*2b7d0*/  LDL.LU.64 R246, [R1+0xb30] ;  /* 0x000b300001f67983 */ /* 0x004ea80000300a00 */
[----:B------:R1:W-:Y:S04]  /*2b7e0*/  STL [R1+0x21c0], R0 ;  /* 0x0021c00001007387 */ /* 0x0003e80000100800 */
[----:B---3--:R3:W-:Y:S01]  /*2b7f0*/  STL [R1+0x21c4], R150 ;  /* 0x0021c49601007387 */ /* 0x0087e20000100800 */
[----:B-1----:R-:W-:-:S03]  /*2b800*/  MOV R0, R151 ;  /* 0x0000009700007202 */ /* 0x002fc60000000f00 */
[----:B---3--:R-:W3:Y:S04]  /*2b810*/  LDL.LU.64 R150, [R1+0xb28] ;  /* 0x000b280001967983 */ /* 0x008ee80000300a00 */
[----:B------:R1:W-:Y:S04]  /*2b820*/  STL [R1+0x21b8], R0 ;  /* 0x0021b80001007387 */ /* 0x0003e80000100800 */
[----:B----4-:R4:W-:Y:S01]  /*2b830*/  STL [R1+0x21bc], R2 ;  /* 0x0021bc0201007387 */ /* 0x0109e20000100800 */
[----:B-1----:R-:W-:-:S03]  /*2b840*/  IMAD.MOV.U32 R0, RZ, RZ, R3 ;  /* 0x000000ffff007224 */ /* 0x002fc600078e0003 */
[----:B----4-:R-:W4:Y:S04]  /*2b850*/  LDL.LU.64 R2, [R1+0xb20] ;  /* 0x000b200001027983 */ /* 0x010f280000300a00 */
        /* <DEDUP_REMOVED lines=33> */
[----:B--2---:R2:W-:Y:S01]  /*2ba70*/  STL [R1+0x2174], R246 ;  /* 0x002174f601007387 */ /* 0x0045e20000100800 */
[----:B-1----:R-:W-:-:S03]  /*2ba80*/  IMAD.MOV.U32 R0, RZ, RZ, R247 ;  /* 0x000000ffff007224 */ /* 0x002fc600078e00f7 */
[----:B--2---:R-:W2:Y:S04]  /*2ba90*/  LDL.LU.64 R246, [R1+0xad8] ;  /* 0x000ad80001f67983 */ /* 0x004ea80000300a00 */
[----:B------:R1:W-:Y:S04]  /*2baa0*/  STL [R1+0x2168], R0 ;  /* 0x0021680001007387 */ /* 0x0003e80000100800 */
[----:B---3--:R3:W-:Y:S01]  /*2bab0*/  STL [R1+0x216c], R150 ;  /* 0x00216c9601007387 */ /* 0x0087e20000100800 */
[----:B-1----:R-:W-:-:S03]  /*2bac0*/  IMAD.MOV.U32 R0, RZ, RZ, R151 ;  /* 0x000000ffff007224 */ /* 0x002fc600078e0097 */
[----:B---3--:R-:W3:Y:S04]  /*2bad0*/  LDL.LU.64 R150, [R1+0xad0] ;  /* 0x000ad00001967983 */ /* 0x008ee80000300a00 */
[----:B------:R1:W-:Y:S04]  /*2bae0*/  STL [R1+0x2160], R0 ;  /* 0x0021600001007387 */ /* 0x0003e80000100800 */
[----:B----4-:R4:W-:Y:S01]  /*2baf0*/  STL [R1+0x2164], R2 ;  /* 0x0021640201007387 */ /* 0x0109e20000100800 */
[----:B-1----:R-:W-:-:S03]  /*2bb00*/  MOV R0, R3 ;  /* 0x0000000300007202 */ /* 0x002fc60000000f00 */
[----:B----4-:R-:W4:Y:S04]  /*2bb10*/  LDL.LU.64 R2, [R1+0xac8] ;  /* 0x000ac80001027983 */ /* 0x010f280000300a00 */
        /* <DEDUP_REMOVED lines=33> */
[----:B--2---:R2:W-:Y:S01]  /*2bd30*/  STL [R1+0x211c], R246 ;  /* 0x00211cf601007387 */ /* 0x0045e20000100800 */
[----:B-1----:R-:W-:-:S03]  /*2bd40*/  MOV R0, R247 ;  /* 0x000000f700007202 */ /* 0x002fc60000000f00 */
        /* <DEDUP_REMOVED lines=290> */
[----:B------:R-:W-:Y:S04]  /*2cf70*/  STL [R1+0x1ed4], R148 ;  /* 0x001ed49401007387 */ /* 0x000fe80000100800 */
[----:B------:R-:W4:Y:S01]  /*2cf80*/  LDL.LU.64 R134, [R1+0x500] ;  /* 0x0005000001867983 */ /* 0x000f220000300a00 */
[----:B-1----:R-:W-:-:S05]  /*2cf90*/  IMAD.MOV.U32 R0, RZ, RZ, R149 ;  /* 0x000000ffff007224 */ /* 0x002fca00078e0095 */
[----:B------:R1:W-:Y:S04]  /*2cfa0*/  STL [R1+0x1ec8], R0 ;  /* 0x001ec80001007387 */ /* 0x0003e80000100800 */
[----:B------:R1:W-:Y:S02]  /*2cfb0*/  STL [R1+0x1ecc], R240 ;  /* 0x001eccf001007387 */ /* 0x0003e40000100800 */
[----:B-1----:R-:W-:Y:S02]  /*2cfc0*/  IMAD.MOV.U32 R0, RZ, RZ, R241 ;  /* 0x000000ffff007224 */ /* 0x002fe400078e00f1 */
        /* <DEDUP_REMOVED lines=14> */
[----:B---3--:R-:W-:Y:S04]  /*2d0b0*/  STL [R1+0x1eac], R150 ;  /* 0x001eac9601007387 */ /* 0x008fe80000100800 */
[----:B------:R-:W3:Y:S01]  /*2d0c0*/  LDL.LU.64 R148, [R1+0x468] ;  /* 0x0004680001947983 */ /* 0x000ee20000300a00 */
[----:B-1----:R-:W-:-:S05]  /*2d0d0*/  MOV R0, R151 ;  /* 0x0000009700007202 */ /* 0x002fca0000000f00 */
[----:B------:R4:W-:Y:S02]  /*2d0e0*/  STL [R1+0x1ea0], R0 ;  /* 0x001ea00001007387 */ /* 0x0009e40000100800 */
[----:B----4-:R-:W-:Y:S02]  /*2d0f0*/  IMAD.MOV.U32 R0, RZ, RZ, R3 ;  /* 0x000000ffff007224 */ /* 0x010fe400078e0003 */
[----:B------:R1:W-:Y:S04]  /*2d100*/  STL [R1+0x1ea4], R2 ;  /* 0x001ea40201007387 */ /* 0x0003e80000100800 */
[----:B-1----:R-:W4:Y:S04]  /*2d110*/  LDL.LU.64 R2, [R1+0x460] ;  /* 0x0004600001027983 */ /* 0x002f280000300a00 */
[----:B------:R1:W-:Y:S04]  /*2d120*/  STL [R1+0x1e98], R0 ;  /* 0x001e980001007387 */ /* 0x0003e80000100800 */
[----:B------:R1:W-:Y:S04]  /*2d130*/  STL [R1+0x1e9c], R136 ;  /* 0x001e9c8801007387 */ /* 0x0003e80000100800 */
[----:B------:R-:W4:Y:S01]  /*2d140*/  LDL.LU.64 R150, [R1+0x448] ;  /* 0x0004480001967983 */ /* 0x000f220000300a00 */
[----:B-1----:R-:W-:-:S03]  /*2d150*/  IMAD.MOV.U32 R0, RZ, RZ, R137 ;  /* 0x000000ffff007224 */ /* 0x002fc600078e0089 */
[----:B------:R-:W-:Y:S04]  /*2d160*/  STL [R1+0x1e94], R152 ;  /* 0x001e949801007387 */ /* 0x000fe80000100800 */
[----:B------:R1:W-:Y:S04]  /*2d170*/  STL [R1+0x1e90], R0 ;  /* 0x001e900001007387 */ /* 0x0003e80000100800 */
[----:B------:R-:W4:Y:S01]  /*2d180*/  LDL.LU.64 R136, [R1+0x440] ;  /* 0x0004400001887983 */ /* 0x000f220000300a00 */
[----:B-1----:R-:W-:-:S03]  /*2d190*/  MOV R0, R153 ;  /* 0x0000009900007202 */ /* 0x002fc60000000f00 */
[----:B------:R-:W-:Y:S04]  /*2d1a0*/  STL [R1+0x1e8c], R154 ;  /* 0x001e8c9a01007387 */ /* 0x000fe80000100800 */
[----:B------:R1:W-:Y:S04]  /*2d1b0*/  STL [R1+0x1e88], R0 ;  /* 0x001e880001007387 */ /* 0x0003e80000100800 */
[----:B------:R-:W4:Y:S01]  /*2d1c0*/  LDL.LU.64 R152, [R1+0x278] ;  /* 0x0002780001987983 */ /* 0x000f220000300a00 */
[----:B-1----:R-:W-:-:S03]  /*2d1d0*/  IMAD.MOV.U32 R0, RZ, RZ, R155 ;  /* 0x000000ffff007224 */ /* 0x002fc600078e009b */
[----:B------:R-:W-:Y:S04]  /*2d1e0*/  STL [R1+0x1e84], R138 ;  /* 0x001e848a01007387 */ /* 0x000fe80000100800 */
        /* <DEDUP_REMOVED lines=8> */
[----:B------:R1:W-:Y:S02]  /*2d270*/  STL [R1+0x1e70], R0 ;  /* 0x001e700001007387 */ /* 0x0003e40000100800 */
[----:B-1----:R-:W-:Y:S02]  /*2d280*/  IMAD.MOV.U32 R0, RZ, RZ, R241 ;  /* 0x000000ffff007224 */ /* 0x002fe400078e00f1 */
        /* <DEDUP_REMOVED lines=20> */
[----:B------:R-:W-:Y:S04]  /*2d3d0*/  STL [R1+0x1e44], R150 ;  /* 0x001e449601007387 */ /* 0x000fe80000100800 */
[----:B------:R1:W-:Y:S04]  /*2d3e0*/  STL [R1+0x1e40], R0 ;  /* 0x001e400001007387 */ /* 0x0003e80000100800 */
[----:B----4-:R-:W4:Y:S01]  /*2d3f0*/  LDL.LU.64 R2, [R1+0x218] ;  /* 0x0002180001027983 */ /* 0x010f220000300a00 */
        /* <DEDUP_REMOVED lines=15> */
[----:B------:R-:W4:Y:S04]  /*2d4f0*/  LDL.LU.64 R154, [R1+0x1d8] ;  /* 0x0001d800019a7983 */ /* 0x000f280000300a00 */
[----:B------:R-:W4:Y:S01]  /*2d500*/  LDL.LU.64 R134, [R1+0x1d0] ;  /* 0x0001d00001867983 */ /* 0x000f220000300a00 */
[----:B-1----:R-:W-:-:S05]  /*2d510*/  IMAD.MOV.U32 R0, RZ, RZ, R139 ;  /* 0x000000ffff007224 */ /* 0x002fca00078e008b */
[----:B------:R1:W-:Y:S04]  /*2d520*/  STL [R1+0x1e18], R0 ;  /* 0x001e180001007387 */ /* 0x0003e80000100800 */
[----:B------:R1:W-:Y:S02]  /*2d530*/  STL [R1+0x1e1c], R240 ;  /* 0x001e1cf001007387 */ /* 0x0003e40000100800 */
[----:B-1----:R-:W-:Y:S02]  /*2d540*/  MOV R0, R241 ;  /* 0x000000f100007202 */ /* 0x002fe40000000f00 */
[----:B------:R-:W4:Y:S04]  /*2d550*/  LDL.LU.64 R240, [R1+0x1c8] ;  /* 0x0001c80001f07983 */ /* 0x000f280000300a00 */
[----:B------:R1:W-:Y:S04]  /*2d560*/  STL [R1+0x1e10], R0 ;  /* 0x001e100001007387 */ /* 0x0003e80000100800 */
[----:B------:R1:W-:Y:S02]  /*2d570*/  STL [R1+0x1e14], R242 ;  /* 0x001e14f201007387 */ /* 0x0003e40000100800 */
[----:B-1----:R-:W-:-:S02]  /*2d580*/  IMAD.MOV.U32 R0, RZ, RZ, R243 ;  /* 0x000000ffff007224 */ /* 0x002fc400078e00f3 */
[----:B------:R-:W4:Y:S04]  /*2d590*/  LDL.LU.64 R242, [R1+0x1c0] ;  /* 0x0001c00001f27983 */ /* 0x000f280000300a00 */
[----:B------:R1:W-:Y:S04]  /*2d5a0*/  STL [R1+0x1e08], R0 ;  /* 0x001e080001007387 */ /* 0x0003e80000100800 */
[----:B------:R2:W-:Y:S04]  /*2d5b0*/  STL [R1+0x1e0c], R244 ;  /* 0x001e0cf401007387 */ /* 0x0005e80000100800 */
[----:B------:R-:W4:Y:S01]  /*2d5c0*/  LDL.LU.64 R136, [R1+0x1b8] ;  /* 0x0001b80001887983 */ /* 0x000f220000300a00 */
[----:B-1----:R-:W-:-:S03]  /*2d5d0*/  IMAD.MOV.U32 R0, RZ, RZ, R245 ;  /* 0x000000ffff007224 */ /* 0x002fc600078e00f5 */
[----:B--2---:R-:W-:Y:S04]  /*2d5e0*/  STL [R1+0x1e04], R246 ;  /* 0x001e04f601007387 */ /* 0x004fe80000100800 */
[----:B------:R1:W-:Y:S04]  /*2d5f0*/  STL [R1+0x1e00], R0 ;  /* 0x001e000001007387 */ /* 0x0003e80000100800 */
[----:B------:R-:W2:Y:S01]  /*2d600*/  LDL.LU.64 R244, [R1+0x1b0] ;  /* 0x0001b00001f47983 */ /* 0x000ea20000300a00 */
[----:B-1----:R-:W-:-:S03]  /*2d610*/  MOV R0, R247 ;  /* 0x000000f700007202 */ /* 0x002fc60000000f00 */
[----:B---3--:R-:W-:Y:S04]  /*2d620*/  STL [R1+0x1dfc], R148 ;  /* 0x001dfc9401007387 */ /* 0x008fe80000100800 */
[----:B------:R1:W-:Y:S04]  /*2d630*/  STL [R1+0x1df8], R0 ;  /* 0x001df80001007387 */ /* 0x0003e80000100800 */
[----:B------:R-:W3:Y:S04]  /*2d640*/  LDL.LU.64 R246, [R1+0x198] ;  /* 0x0001980001f67983 */ /* 0x000ee80000300a00 */
[----:B------:R-:W3:Y:S01]  /*2d650*/  LDL.LU.64 R138, [R1+0x190] ;  /* 0x00019000018a7983 */ /* 0x000ee20000300a00 */
[----:B-1----:R-:W-:-:S05]  /*2d660*/  IMAD.MOV.U32 R0, RZ, RZ, R149 ;  /* 0x000000ffff007224 */ /* 0x002fca00078e0095 */
        /* <DEDUP_REMOVED lines=9> */
[----:B------:R-:W-:Y:S04]  /*2d700*/  STL [R1+0x1de4], R132 ;  /* 0x001de48401007387 */ /* 0x000fe80000100800 */
[----:B------:R-:W4:Y:S01]  /*2d710*/  LDL.LU.64 R150, [R1+0x168] ;  /* 0x0001680001967983 */ /* 0x000f220000300a00 */
[----:B-1----:R-:W-:-:S03]  /*2d720*/  IMAD.MOV.U32 R0, RZ, RZ, R133 ;  /* 0x000000ffff007224 */ /* 0x002fc600078e0085 */
[----:B------:R-:W-:Y:S04]  /*2d730*/  STL [R1+0x1ddc], R152 ;  /* 0x001ddc9801007387 */ /* 0x000fe80000100800 */
[----:B------:R1:W-:Y:S02]  /*2d740*/  STL [R1+0x1dd8], R0 ;  /* 0x001dd80001007387 */ /* 0x0003e40000100800 */
[----:B-1----:R-:W-:Y:S02]  /*2d750*/  IMAD.MOV.U32 R0, RZ, RZ, R153 ;  /* 0x000000ffff007224 */ /* 0x002fe400078e0099 */
[----:B------:R-:W4:Y:S04]  /*2d760*/  LDL.LU.64 R152, [R1+0x160] ;  /* 0x0001600001987983 */ /* 0x000f280000300a00 */
[----:B------:R1:W-:Y:S04]  /*2d770*/  STL [R1+0x1dd0], R0 ;  /* 0x001dd00001007387 */ /* 0x0003e80000100800 */
[----:B------:R1:W-:Y:S02]  /*2d780*/  STL [R1+0x1dd4], R154 ;  /* 0x001dd49a01007387 */ /* 0x0003e40000100800 */
[----:B-1----:R-:W-:-:S02]  /*2d790*/  MOV R0, R155 ;  /* 0x0000009b00007202 */ /* 0x002fc40000000f00 */
[----:B------:R-:W-:Y:S04]  /*2d7a0*/  STL [R1+0x1dcc], R134 ;  /* 0x001dcc8601007387 */ /* 0x000fe80000100800 */
[----:B------:R1:W-:Y:S04]  /*2d7b0*/  STL [R1+0x1dc8], R0 ;  /* 0x001dc80001007387 */ /* 0x0003e80000100800 */
        /* <DEDUP_REMOVED lines=13> */
[----:B--2---:R-:W-:Y:S04]  /*2d890*/  STL [R1+0x1dac], R244 ;  /* 0x001dacf401007387 */ /* 0x004fe80000100800 */
[----:B------:R1:W-:Y:S02]  /*2d8a0*/  STL [R1+0x1da8], R0 ;  /* 0x001da80001007387 */ /* 0x0003e40000100800 */
[----:B-1----:R-:W-:Y:S02]  /*2d8b0*/  IMAD.MOV.U32 R0, RZ, RZ, R245 ;  /* 0x000000ffff007224 */ /* 0x002fe400078e00f5 */
[----:B------:R-:W2:Y:S04]  /*2d8c0*/  LDL.LU.64 R244, [R1+0x130] ;  /* 0x0001300001f47983 */ /* 0x000ea80000300a00 */
[----:B------:R1:W-:Y:S04]  /*2d8d0*/  STL [R1+0x1da0], R0 ;  /* 0x001da00001007387 */ /* 0x0003e80000100800 */
[----:B---3--:R3:W-:Y:S01]  /*2d8e0*/  STL [R1+0x1da4], R246 ;  /* 0x001da4f601007387 */ /* 0x0087e20000100800 */
[----:B-1----:R-:W-:-:S03]  /*2d8f0*/  MOV R0, R247 ;  /* 0x000000f700007202 */ /* 0x002fc60000000f00 */
[----:B------:R-:W-:Y:S04]  /*2d900*/  STL [R1+0x1d9c], R138 ;  /* 0x001d9c8a01007387 */ /* 0x000fe80000100800 */
[----:B------:R1:W-:Y:S04]  /*2d910*/  STL [R1+0x1d98], R0 ;  /* 0x001d980001007387 */ /* 0x0003e80000100800 */
[----:B---3--:R-:W3:Y:S01]  /*2d920*/  LDL.LU.64 R246, [R1+0x128] ;  /* 0x0001280001f67983 */ /* 0x008ee20000300a00 */
[----:B-1----:R-:W-:-:S03]  /*2d930*/  IMAD.MOV.U32 R0, RZ, RZ, R139 ;  /* 0x000000ffff007224 */ /* 0x002fc600078e008b */
[----:B----4-:R-:W-:Y:S04]  /*2d940*/  STL [R1+0x1d94], R2 ;  /* 0x001d940201007387 */ /* 0x010fe80000100800 */
[----:B------:R1:W-:Y:S02]  /*2d950*/  STL [R1+0x1d90], R0 ;  /* 0x001d900001007387 */ /* 0x0003e40000100800 */
[----:B-1----:R-:W-:Y:S02]  /*2d960*/  IMAD.MOV.U32 R0, RZ, RZ, R3 ;  /* 0x000000ffff007224 */ /* 0x002fe400078e0003 */
[----:B------:R-:W4:Y:S04]  /*2d970*/  LDL.LU.64 R2, [R1+0x120] ;  /* 0x0001200001027983 */ /* 0x000f280000300a00 */
[----:B------:R1:W-:Y:S04]  /*2d980*/  STL [R1+0x1d88], R0 ;  /* 0x001d880001007387 */ /* 0x0003e80000100800 */
[----:B------:R-:W-:Y:S01]  /*2d990*/  STL [R1+0x1d8c], R148 ;  /* 0x001d8c9401007387 */ /* 0x000fe20000100800 */
[----:B-1----:R-:W-:-:S03]  /*2d9a0*/  MOV R0, R149 ;  /* 0x0000009500007202 */ /* 0x002fc60000000f00 */
[----:B------:R-:W-:Y:S04]  /*2d9b0*/  STL [R1+0x1d84], R150 ;  /* 0x001d849601007387 */ /* 0x000fe80000100800 */
[----:B------:R1:W-:Y:S04]  /*2d9c0*/  STL [R1+0x1d80], R0 ;  /* 0x001d800001007387 */ /* 0x0003e80000100800 */
[----:B------:R-:W4:Y:S04]  /*2d9d0*/  LDL.LU.64 R214, [R1+0x118] ;  /* 0x0001180001d67983 */ /* 0x000f280000300a00 */
[----:B------:R-:W4:Y:S01]  /*2d9e0*/  LDL.LU.64 R216, [R1+0x110] ;  /* 0x0001100001d87983 */ /* 0x000f220000300a00 */
[----:B-1----:R-:W-:-:S05]  /*2d9f0*/  IMAD.MOV.U32 R0, RZ, RZ, R151 ;  /* 0x000000ffff007224 */ /* 0x002fca00078e0097 */
[----:B------:R1:W-:Y:S04]  /*2da00*/  STL [R1+0x1d78], R0 ;  /* 0x001d780001007387 */ /* 0x0003e80000100800 */
[----:B------:R-:W-:Y:S04]  /*2da10*/  STL [R1+0x1d7c], R152 ;  /* 0x001d7c9801007387 */ /* 0x000fe80000100800 */
[----:B------:R-:W4:Y:S01]  /*2da20*/  LDL.LU.64 R218, [R1+0x108] ;  /* 0x0001080001da7983 */ /* 0x000f220000300a00 */
[----:B-1----:R-:W-:-:S03]  /*2da30*/  IMAD.MOV.U32 R0, RZ, RZ, R153 ;  /* 0x000000ffff007224 */ /* 0x002fc600078e0099 */
[----:B------:R-:W4:Y:S04]  /*2da40*/  LDL.LU.64 R132, [R1+0x100] ;  /* 0x0001000001847983 */ /* 0x000f280000300a00 */
[----:B------:R1:W-:Y:S04]  /*2da50*/  STL [R1+0x1d70], R0 ;  /* 0x001d700001007387 */ /* 0x0003e80000100800 */
[----:B------:R-:W-:Y:S04]  /*2da60*/  STL [R1+0x1d74], R154 ;  /* 0x001d749a01007387 */ /* 0x000fe80000100800 */
[----:B------:R-:W4:Y:S01]  /*2da70*/  LDL.LU.64 R134, [R1+0xf8] ;  /* 0x0000f80001867983 */ /* 0x000f220000300a00 */
[----:B-1----:R-:W-:-:S03]  /*2da80*/  MOV R0, R155 ;  /* 0x0000009b00007202 */ /* 0x002fc60000000f00 */
[----:B------:R-:W4:Y:S04]  /*2da90*/  LDL.LU.64 R136, [R1+0xf0] ;  /* 0x0000f00001887983 */ /* 0x000f280000300a00 */
        /* <DEDUP_REMOVED lines=8> */
[----:B-1----:R-:W-:-:S03]  /*2db20*/  IMAD.MOV.U32 R0, RZ, RZ, R243 ;  /* 0x000000ffff007224 */ /* 0x002fc600078e00f3 */
[----:B------:R-:W4:Y:S04]  /*2db30*/  LDL.LU.64 R152, [R1+0xc0] ;  /* 0x0000c00001987983 */ /* 0x000f280000300a00 */
[----:B------:R1:W-:Y:S04]  /*2db40*/  STL [R1+0x1d58], R0 ;  /* 0x001d580001007387 */ /* 0x0003e80000100800 */
[----:B--2---:R-:W-:Y:S04]  /*2db50*/  STL [R1+0x1d5c], R244 ;  /* 0x001d5cf401007387 */ /* 0x004fe80000100800 */
[----:B------:R-:W2:Y:S01]  /*2db60*/  LDL.LU.64 R154, [R1+0xb8] ;  /* 0x0000b800019a7983 */ /* 0x000ea20000300a00 */
[----:B-1----:R-:W-:-:S03]  /*2db70*/  MOV R0, R245 ;  /* 0x000000f500007202 */ /* 0x002fc60000000f00 */
[----:B------:R-:W2:Y:S04]  /*2db80*/  LDL.LU.64 R240, [R1+0xb0] ;  /* 0x0000b00001f07983 */ /* 0x000ea80000300a00 */
[----:B------:R1:W-:Y:S04]  /*2db90*/  STL [R1+0x1d50], R0 ;  /* 0x001d500001007387 */ /* 0x0003e80000100800 */
[----:B---3--:R3:W-:Y:S04]  /*2dba0*/  STL [R1+0x1d54], R246 ;  /* 0x001d54f601007387 */ /* 0x0087e80000100800 */
[----:B------:R-:W2:Y:S01]  /*2dbb0*/  LDL.LU.64 R242, [R1+0xa8] ;  /* 0x0000a80001f27983 */ /* 0x000ea20000300a00 */
[----:B-1----:R-:W-:-:S03]  /*2dbc0*/  IMAD.MOV.U32 R0, RZ, RZ, R247 ;  /* 0x000000ffff007224 */ /* 0x002fc600078e00f7 */
[----:B------:R-:W2:Y:S04]  /*2dbd0*/  LDL.LU.64 R244, [R1+0xa0] ;  /* 0x0000a00001f47983 */ /* 0x000ea80000300a00 */
[----:B------:R1:W-:Y:S04]  /*2dbe0*/  STL [R1+0x1d48], R0 ;  /* 0x001d480001007387 */ /* 0x0003e80000100800 */
[----:B----4-:R4:W-:Y:S04]  /*2dbf0*/  STL [R1+0x1d4c], R2 ;  /* 0x001d4c0201007387 */ /* 0x0109e80000100800 */
[----:B---3--:R-:W3:Y:S01]  /*2dc00*/  LDL.LU.64 R246, [R1+0x98] ;  /* 0x0000980001f67983 */ /* 0x008ee20000300a00 */
[----:B-1----:R-:W-:-:S03]  /*2dc10*/  IMAD.MOV.U32 R0, RZ, RZ, R3 ;  /* 0x000000ffff007224 */ /* 0x002fc600078e0003 */
[----:B----4-:R-:W4:Y:S04]  /*2dc20*/  LDL.LU.64 R2, [R1+0x90] ;  /* 0x0000900001027983 */ /* 0x010f280000300a00 */
[----:B------:R1:W-:Y:S02]  /*2dc30*/  STL [R1+0x1d40], R0 ;  /* 0x001d400001007387 */ /* 0x0003e40000100800 */
[----:B-1----:R-:W-:Y:S02]  /*2dc40*/  MOV R0, R215 ;  /* 0x000000d700007202 */ /* 0x002fe40000000f00 */
[----:B------:R-:W-:Y:S04]  /*2dc50*/  STL [R1+0x1d44], R214 ;  /* 0x001d44d601007387 */ /* 0x000fe80000100800 */
[----:B------:R-:W-:Y:S04]  /*2dc60*/  STL [R1+0x1d3c], R216 ;  /* 0x001d3cd801007387 */ /* 0x000fe80000100800 */
[----:B------:R1:W-:Y:S02]  /*2dc70*/  STL [R1+0x1d38], R0 ;  /* 0x001d380001007387 */ /* 0x0003e40000100800 */
[----:B-1----:R-:W-:-:S02]  /*2dc80*/  IMAD.MOV.U32 R0, RZ, RZ, R217 ;  /* 0x000000ffff007224 */ /* 0x002fc400078e00d9 */
[----:B------:R-:W-:Y:S04]  /*2dc90*/  STL [R1+0x1d34], R218 ;  /* 0x001d34da01007387 */ /* 0x000fe80000100800 */
[----:B------:R1:W-:Y:S04]  /*2dca0*/  STL [R1+0x1d30], R0 ;  /* 0x001d300001007387 */ /* 0x0003e80000100800 */
[----:B------:R-:W-:Y:S01]  /*2dcb0*/  STL [R1+0x1d2c], R132 ;  /* 0x001d2c8401007387 */ /* 0x000fe20000100800 */
[----:B-1----:R-:W-:-:S05]  /*2dcc0*/  IMAD.MOV.U32 R0, RZ, RZ, R219 ;  /* 0x000000ffff007224 */ /* 0x002fca00078e00db */
[----:B------:R1:W-:Y:S04]  /*2dcd0*/  STL [R1+0x1d28], R0 ;  /* 0x001d280001007387 */ /* 0x0003e80000100800 */
[----:B------:R-:W-:Y:S01]  /*2dce0*/  STL [R1+0x1d24], R134 ;  /* 0x001d248601007387 */ /* 0x000fe20000100800 */
[----:B-1----:R-:W-:-:S05]  /*2dcf0*/  MOV R0, R133 ;  /* 0x0000008500007202 */ /* 0x002fca0000000f00 */
[----:B------:R1:W-:Y:S04]  /*2dd00*/  STL [R1+0x1d20], R0 ;  /* 0x001d200001007387 */ /* 0x0003e80000100800 */
[----:B------:R-:W-:Y:S01]  /*2dd10*/  STL [R1+0x1d1c], R136 ;  /* 0x001d1c8801007387 */ /* 0x000fe20000100800 */
[----:B-1----:R-:W-:-:S05]  /*2dd20*/  IMAD.MOV.U32 R0, RZ, RZ, R135 ;  /* 0x000000ffff007224 */ /* 0x002fca00078e0087 */
        /* <DEDUP_REMOVED lines=12> */
[----:B------:R1:W-:Y:S02]  /*2ddf0*/  STL [R1+0x1cf8], R0 ;  /* 0x001cf80001007387 */ /* 0x0003e40000100800 */
[----:B-1----:R-:W-:Y:S02]  /*2de00*/  MOV R0, R153 ;  /* 0x0000009900007202 */ /* 0x002fe40000000f00 */
[----:B--2---:R-:W-:Y:S04]  /*2de10*/  STL [R1+0x1cf4], R154 ;  /* 0x001cf49a01007387 */ /* 0x004fe80000100800 */
        /* <DEDUP_REMOVED lines=10> */
[----:B---3--:R-:W-:Y:S01]  /*2dec0*/  STL [R1+0x1cd4], R246 ;  /* 0x001cd4f601007387 */ /* 0x008fe20000100800 */
[----:B-1----:R-:W-:-:S05]  /*2ded0*/  IMAD.MOV.U32 R0, RZ, RZ, R245 ;  /* 0x000000ffff007224 */ /* 0x002fca00078e00f5 */
[----:B------:R1:W-:Y:S04]  /*2dee0*/  STL [R1+0x1cd0], R0 ;  /* 0x001cd00001007387 */ /* 0x0003e80000100800 */
[----:B----4-:R-:W-:Y:S01]  /*2def0*/  STL [R1+0x1ccc], R2 ;  /* 0x001ccc0201007387 */ /* 0x010fe20000100800 */
[----:B-1----:R-:W-:-:S05]  /*2df00*/  IMAD.MOV.U32 R0, RZ, RZ, R247 ;  /* 0x000000ffff007224 */ /* 0x002fca00078e00f7 */
[----:B------:R1:W-:Y:S04]  /*2df10*/  STL [R1+0x1cc8], R0 ;  /* 0x001cc80001007387 */ /* 0x0003e80000100800 */
[----:B------:R-:W-:Y:S01]  /*2df20*/  STL [R1+0x1cc4], R230 ;  /* 0x001cc4e601007387 */ /* 0x000fe20000100800 */
[----:B-1----:R-:W-:-:S05]  /*2df30*/  MOV R0, R3 ;  /* 0x0000000300007202 */ /* 0x002fca0000000f00 */
[----:B------:R1:W-:Y:S04]  /*2df40*/  STL [R1+0x1cc0], R0 ;  /* 0x001cc00001007387 */ /* 0x0003e80000100800 */
[----:B------:R-:W-:Y:S04]  /*2df50*/  STL [R1+0x1cb8], R231 ;  /* 0x001cb8e701007387 */ /* 0x000fe80000100800 */
        /* <DEDUP_REMOVED lines=86> */
[----:B------:R-:W2:Y:S04]  /*2e4c0*/  LDL.LU.64 R148, [R1+0x2a0] ;  /* 0x0002a00001947983 */ /* 0x000ea80000300a00 */
[----:B------:R-:W-:Y:S04]  /*2e4d0*/  STL [R1+0x1b64], R38 ;  /* 0x001b642601007387 */ /* 0x000fe80000100800 */
[----:B------:R-:W-:Y:S04]  /*2e4e0*/  STL [R1+0x1b58], R39 ;  /* 0x001b582701007387 */ /* 0x000fe80000100800 */
[----:B------:R-:W3:Y:S04]  /*2e4f0*/  LDL.LU.64 R150, [R1+0x2a8] ;  /* 0x0002a80001967983 */ /* 0x000ee80000300a00 */
[----:B------:R-:W-:Y:S04]  /*2e500*/  STL [R1+0x1b5c], R36 ;  /* 0x001b5c2401007387 */ /* 0x000fe80000100800 */
[----:B------:R-:W-:Y:S04]  /*2e510*/  STL [R1+0x1b50], R37 ;  /* 0x001b502501007387 */ /* 0x000fe80000100800 */
[----:B------:R-:W4:Y:S04]  /*2e520*/  LDL.LU.64 R152, [R1+0x2e0] ;  /* 0x0002e00001987983 */ /* 0x000f280000300a00 */
        /* <DEDUP_REMOVED lines=1000> */
[----:B----4-:R-:W-:Y:S04]  /*323b0*/  STL [R1+0x19bc], R152 ;  /* 0x0019bc9801007387 */ /* 0x010fe80000100800 */
[----:B------:R-:W4:Y:S01]  /*323c0*/  LDL.LU.64 R134, [R1+0x1a18] ;  /* 0x001a180001867983 */ /* 0x000f220000300a00 */
[----:B-1----:R-:W-:-:S05]  /*323d0*/  IMAD.MOV.U32 R0, RZ, RZ, R153 ;  /* 0x000000ffff007224 */ /* 0x002fca00078e0099 */
[----:B------:R1:W-:Y:S04]  /*323e0*/  STL [R1+0x19b8], R0 ;  /* 0x0019b80001007387 */ /* 0x0003e80000100800 */
[----:B------:R1:W-:Y:S02]  /*323f0*/  STL [R1+0x19c4], R2 ;  /* 0x0019c40201007387 */ /* 0x0003e40000100800 */
[----:B-1----:R-:W-:Y:S02]  /*32400*/  MOV R0, R3 ;  /* 0x0000000300007202 */ /* 0x002fe40000000f00 */
        /* <DEDUP_REMOVED lines=29> */
[----:B--2---:R-:W-:Y:S04]  /*325e0*/  STL [R1+0x1a04], R148 ;  /* 0x001a049401007387 */ /* 0x004fe80000100800 */
[----:B------:R1:W-:Y:S04]  /*325f0*/  STL [R1+0x19f8], R0 ;  /* 0x0019f80001007387 */ /* 0x0003e80000100800 */
[----:B------:R-:W2:Y:S01]  /*32600*/  LDL.LU.64 R138, [R1+0x1a60] ;  /* 0x001a6000018a7983 */ /* 0x000ea20000300a00 */
[----:B-1----:R-:W-:-:S03]  /*32610*/  IMAD.MOV.U32 R0, RZ, RZ, R149 ;  /* 0x000000ffff007224 */ /* 0x002fc600078e0095 */
[----:B---3--:R-:W-:Y:S04]  /*32620*/  STL [R1+0x1a0c], R150 ;  /* 0x001a0c9601007387 */ /* 0x008fe80000100800 */
[----:B------:R1:W-:Y:S04]  /*32630*/  STL [R1+0x1a00], R0 ;  /* 0x001a000001007387 */ /* 0x0003e80000100800 */
[----:B------:R-:W3:Y:S01]  /*32640*/  LDL.LU.64 R148, [R1+0x1a68] ;  /* 0x001a680001947983 */ /* 0x000ee20000300a00 */
[----:B-1----:R-:W-:-:S03]  /*32650*/  MOV R0, R151 ;  /* 0x0000009700007202 */ /* 0x002fc60000000f00 */
[----:B----4-:R-:W-:Y:S04]  /*32660*/  STL [R1+0x1a14], R134 ;  /* 0x001a148601007387 */ /* 0x010fe80000100800 */
        /* <DEDUP_REMOVED lines=25> */
[----:B-1----:R-:W-:-:S05]  /*32800*/  IMAD.MOV.U32 R0, RZ, RZ, R245 ;  /* 0x000000ffff007224 */ /* 0x002fca00078e00f5 */
[----:B------:R1:W-:Y:S04]  /*32810*/  STL [R1+0x1a40], R0 ;  /* 0x001a400001007387 */ /* 0x0003e80000100800 */
[----:B------:R-:W-:Y:S04]  /*32820*/  STL [R1+0x1a4c], R136 ;  /* 0x001a4c8801007387 */ /* 0x000fe80000100800 */
[----:B------:R-:W4:Y:S01]  /*32830*/  LDL.LU.64 R244, [R1+0x1aa0] ;  /* 0x001aa00001f47983 */ /* 0x000f220000300a00 */
[----:B-1----:R-:W-:-:S03]  /*32840*/  IMAD.MOV.U32 R0, RZ, RZ, R137 ;  /* 0x000000ffff007224 */ /* 0x002fc600078e0089 */
[----:B------:R-:W-:Y:S04]  /*32850*/  STL [R1+0x1a54], R246 ;  /* 0x001a54f601007387 */ /* 0x000fe80000100800 */
[----:B------:R1:W-:Y:S02]  /*32860*/  STL [R1+0x1a48], R0 ;  /* 0x001a480001007387 */ /* 0x0003e40000100800 */
[----:B-1----:R-:W-:Y:S02]  /*32870*/  MOV R0, R247 ;  /* 0x000000f700007202 */ /* 0x002fe40000000f00 */
[----:B------:R-:W4:Y:S04]  /*32880*/  LDL.LU.64 R246, [R1+0x1aa8] ;  /* 0x001aa80001f67983 */ /* 0x000f280000300a00 */
[----:B------:R1:W-:Y:S04]  /*32890*/  STL [R1+0x1a50], R0 ;  /* 0x001a500001007387 */ /* 0x0003e80000100800 */
[----:B--2---:R-:W-:Y:S04]  /*328a0*/  STL [R1+0x1a5c], R138 ;  /* 0x001a5c8a01007387 */ /* 0x004fe80000100800 */
[----:B------:R-:W2:Y:S01]  /*328b0*/  LDL.LU.64 R218, [R1+0x1ab0] ;  /* 0x001ab00001da7983 */ /* 0x000ea20000300a00 */
[----:B-1----:R-:W-:-:S05]  /*328c0*/  IMAD.MOV.U32 R0, RZ, RZ, R139 ;  /* 0x000000ffff007224 */ /* 0x002fca00078e008b */
[----:B------:R1:W-:Y:S04]  /*328d0*/  STL [R1+0x1a58], R0 ;  /* 0x001a580001007387 */ /* 0x0003e80000100800 */
[----:B---3--:R-:W-:Y:S01]  /*328e0*/  STL [R1+0x1a64], R148 ;  /* 0x001a649401007387 */ /* 0x008fe20000100800 */
[----:B-1----:R-:W-:-:S03]  /*328f0*/  IMAD.MOV.U32 R0, RZ, RZ, R149 ;  /* 0x000000ffff007224 */ /* 0x002fc600078e0095 */
[----:B------:R-:W3:Y:S04]  /*32900*/  LDL.LU.64 R132, [R1+0x1ab8] ;  /* 0x001ab80001847983 */ /* 0x000ee80000300a00 */
[----:B------:R1:W-:Y:S04]  /*32910*/  STL [R1+0x1a60], R0 ;  /* 0x001a600001007387 */ /* 0x0003e80000100800 */
[----:B----4-:R-:W-:Y:S04]  /*32920*/  STL [R1+0x1a6c], R150 ;  /* 0x001a6c9601007387 */ /* 0x010fe80000100800 */
[----:B------:R-:W4:Y:S01]  /*32930*/  LDL.LU.64 R134, [R1+0x1ac0] ;  /* 0x001ac00001867983 */ /* 0x000f220000300a00 */
[----:B-1----:R-:W-:-:S03]  /*32940*/  MOV R0, R151 ;  /* 0x0000009700007202 */ /* 0x002fc60000000f00 */
[----:B------:R-:W4:Y:S04]  /*32950*/  LDL.LU.64 R136, [R1+0x1ac8] ;  /* 0x001ac80001887983 */ /* 0x000f280000300a00 */
[----:B------:R1:W-:Y:S04]  /*32960*/  STL [R1+0x1a68], R0 ;  /* 0x001a680001007387 */ /* 0x0003e80000100800 */
[----:B------:R1:W-:Y:S04]  /*32970*/  STL [R1+0x1a74], R2 ;  /* 0x001a740201007387 */ /* 0x0003e80000100800 */
[----:B------:R-:W4:Y:S01]  /*32980*/  LDL.LU.64 R138, [R1+0x1ad0] ;  /* 0x001ad000018a7983 */ /* 0x000f220000300a00 */
[----:B-1----:R-:W-:-:S03]  /*32990*/  IMAD.MOV.U32 R0, RZ, RZ, R3 ;  /* 0x000000ffff007224 */ /* 0x002fc600078e0003 */
[----:B------:R-:W4:Y:S04]  /*329a0*/  LDL.LU.64 R2, [R1+0x1ad8] ;  /* 0x001ad80001027983 */ /* 0x000f280000300a00 */
[----:B------:R1:W-:Y:S04]  /*329b0*/  STL [R1+0x1a70], R0 ;  /* 0x001a700001007387 */ /* 0x0003e80000100800 */
[----:B------:R-:W-:Y:S01]  /*329c0*/  STL [R1+0x1a7c], R152 ;  /* 0x001a7c9801007387 */ /* 0x000fe20000100800 */
[----:B-1----:R-:W-:-:S03]  /*329d0*/  IMAD.MOV.U32 R0, RZ, RZ, R153 ;  /* 0x000000ffff007224 */ /* 0x002fc600078e0099 */
[----:B------:R-:W4:Y:S04]  /*329e0*/  LDL.LU.64 R148, [R1+0x1ae0] ;  /* 0x001ae00001947983 */ /* 0x000f280000300a00 */
[----:B------:R-:W-:Y:S04]  /*329f0*/  STL [R1+0x1a84], R154 ;  /* 0x001a849a01007387 */ /* 0x000fe80000100800 */
[----:B------:R1:W-:Y:S04]  /*32a00*/  STL [R1+0x1a78], R0 ;  /* 0x001a780001007387 */ /* 0x0003e80000100800 */
[----:B------:R-:W4:Y:S01]  /*32a10*/  LDL.LU.64 R150, [R1+0x1ae8] ;  /* 0x001ae80001967983 */ /* 0x000f220000300a00 */
[----:B-1----:R-:W-:-:S03]  /*32a20*/  MOV R0, R155 ;  /* 0x0000009b00007202 */ /* 0x002fc60000000f00 */
[----:B------:R-:W-:Y:S04]  /*32a30*/  STL [R1+0x1a8c], R240 ;  /* 0x001a8cf001007387 */ /* 0x000fe80000100800 */
[----:B------:R1:W-:Y:S04]  /*32a40*/  STL [R1+0x1a80], R0 ;  /* 0x001a800001007387 */ /* 0x0003e80000100800 */
[----:B------:R-:W4:Y:S04]  /*32a50*/  LDL.LU.64 R152, [R1+0x1af0] ;  /* 0x001af00001987983 */ /* 0x000f280000300a00 */
[----:B------:R-:W4:Y:S01]  /*32a60*/  LDL.LU.64 R154, [R1+0x1af8] ;  /* 0x001af800019a7983 */ /* 0x000f220000300a00 */
[----:B-1----:R-:W-:-:S05]  /*32a70*/  IMAD.MOV.U32 R0, RZ, RZ, R241 ;  /* 0x000000ffff007224 */ /* 0x002fca00078e00f1 */
[----:B------:R1:W-:Y:S04]  /*32a80*/  STL [R1+0x1a88], R0 ;  /* 0x001a880001007387 */ /* 0x0003e80000100800 */
[----:B------:R1:W-:Y:S02]  /*32a90*/  STL [R1+0x1a94], R242 ;  /* 0x001a94f201007387 */ /* 0x0003e40000100800 */
[----:B-1----:R-:W-:Y:S02]  /*32aa0*/  IMAD.MOV.U32 R0, RZ, RZ, R243 ;  /* 0x000000ffff007224 */ /* 0x002fe400078e00f3 */
[----:B------:R-:W-:Y:S04]  /*32ab0*/  STL [R1+0x1a9c], R244 ;  /* 0x001a9cf401007387 */ /* 0x000fe80000100800 */
[----:B------:R1:W-:Y:S04]  /*32ac0*/  STL [R1+0x1a90], R0 ;  /* 0x001a900001007387 */ /* 0x0003e80000100800 */
[----:B------:R-:W4:Y:S04]  /*32ad0*/  LDL.LU.64 R240, [R1+0x1b00] ;  /* 0x001b000001f07983 */ /* 0x000f280000300a00 */
[----:B------:R-:W4:Y:S01]  /*32ae0*/  LDL.LU.64 R242, [R1+0x1b08] ;  /* 0x001b080001f27983 */ /* 0x000f220000300a00 */
[----:B-1----:R-:W-:-:S05]  /*32af0*/  MOV R0, R245 ;  /* 0x000000f500007202 */ /* 0x002fca0000000f00 */
[----:B------:R1:W-:Y:S02]  /*32b00*/  STL [R1+0x1a98], R0 ;  /* 0x001a980001007387 */ /* 0x0003e40000100800 */
[----:B-1----:R-:W-:Y:S02]  /*32b10*/  IMAD.MOV.U32 R0, RZ, RZ, R247 ;  /* 0x000000ffff007224 */ /* 0x002fe400078e00f7 */
[----:B------:R1:W-:Y:S04]  /*32b20*/  STL [R1+0x1aa4], R246 ;  /* 0x001aa4f601007387 */ /* 0x0003e80000100800 */
[----:B------:R-:W4:Y:S04]  /*32b30*/  LDL.LU.64 R244, [R1+0x1b10] ;  /* 0x001b100001f47983 */ /* 0x000f280000300a00 */
[----:B------:R1:W-:Y:S04]  /*32b40*/  STL [R1+0x1aa0], R0 ;  /* 0x001aa00001007387 */ /* 0x0003e80000100800 */
[----:B--2---:R-:W-:Y:S04]  /*32b50*/  STL [R1+0x1aac], R218 ;  /* 0x001aacda01007387 */ /* 0x004fe80000100800 */
[----:B-1----:R-:W2:Y:S01]  /*32b60*/  LDL.LU.64 R246, [R1+0x2228] ;  /* 0x0022280001f67983 */ /* 0x002ea20000300a00 */
[----:B------:R-:W-:-:S03]  /*32b70*/  IMAD.MOV.U32 R0, RZ, RZ, R219 ;  /* 0x000000ffff007224 */ /* 0x000fc600078e00db */
[----:B---3--:R-:W-:Y:S04]  /*32b80*/  STL [R1+0x1ab4], R132 ;  /* 0x001ab48401007387 */ /* 0x008fe80000100800 */
[----:B------:R1:W-:Y:S02]  /*32b90*/  STL [R1+0x1aa8], R0 ;  /* 0x001aa80001007387 */ /* 0x0003e40000100800 */
[----:B-1----:R-:W-:Y:S02]  /*32ba0*/  MOV R0, R133 ;  /* 0x0000008500007202 */ /* 0x002fe40000000f00 */
[----:B----4-:R-:W-:Y:S04]  /*32bb0*/  STL [R1+0x1abc], R134 ;  /* 0x001abc8601007387 */ /* 0x010fe80000100800 */
[----:B------:R1:W-:Y:S04]  /*32bc0*/  STL [R1+0x1ab0], R0 ;  /* 0x001ab00001007387 */ /* 0x0003e80000100800 */
[----:B------:R-:W-:Y:S01]  /*32bd0*/  STL [R1+0x1ac4], R136 ;  /* 0x001ac48801007387 */ /* 0x000fe20000100800 */
[----:B-1----:R-:W-:-:S05]  /*32be0*/  IMAD.MOV.U32 R0, RZ, RZ, R135 ;  /* 0x000000ffff007224 */ /* 0x002fca00078e0087 */
[----:B------:R1:W-:Y:S02]  /*32bf0*/  STL [R1+0x1ab8], R0 ;  /* 0x001ab80001007387 */ /* 0x0003e40000100800 */
[----:B-1----:R-:W-:Y:S02]  /*32c00*/  IMAD.MOV.U32 R0, RZ, RZ, R137 ;  /* 0x000000ffff007224 */ /* 0x002fe400078e0089 */
[----:B------:R-:W-:Y:S04]  /*32c10*/  STL [R1+0x1acc], R138 ;  /* 0x001acc8a01007387 */ /* 0x000fe80000100800 */
[----:B------:R1:W-:Y:S04]  /*32c20*/  STL [R1+0x1ac0], R0 ;  /* 0x001ac00001007387 */ /* 0x0003e80000100800 */
[----:B------:R-:W-:Y:S01]  /*32c30*/  STL [R1+0x1ad4], R2 ;  /* 0x001ad40201007387 */ /* 0x000fe20000100800 */
[----:B-1----:R-:W-:-:S05]  /*32c40*/  MOV R0, R139 ;  /* 0x0000008b00007202 */ /* 0x002fca0000000f00 */
[----:B------:R1:W-:Y:S02]  /*32c50*/  STL [R1+0x1ac8], R0 ;  /* 0x001ac80001007387 */ /* 0x0003e40000100800 */
[----:B-1----:R-:W-:Y:S02]  /*32c60*/  IMAD.MOV.U32 R0, RZ, RZ, R3 ;  /* 0x000000ffff007224 */ /* 0x002fe400078e0003 */
[----:B------:R-:W1:Y:S01]  /*32c70*/  S2R R3, SR_TID.X ;  /* 0x0000000000037919 */ /* 0x000e620000002100 */
[----:B------:R-:W-:Y:S04]  /*32c80*/  STL [R1+0x1adc], R148 ;  /* 0x001adc9401007387 */ /* 0x000fe80000100800 */
[----:B------:R3:W-:Y:S02]  /*32c90*/  STL [R1+0x1ad0], R0 ;  /* 0x001ad00001007387 */ /* 0x0007e40000100800 */
[----:B---3--:R-:W-:-:S02]  /*32ca0*/  IMAD.MOV.U32 R0, RZ, RZ, R149 ;  /* 0x000000ffff007224 */ /* 0x008fc400078e0095 */
[----:B------:R-:W-:Y:S04]  /*32cb0*/  STL [R1+0x1ae4], R150 ;  /* 0x001ae49601007387 */ /* 0x000fe80000100800 */
[----:B------:R3:W-:Y:S02]  /*32cc0*/  STL [R1+0x1ad8], R0 ;  /* 0x001ad80001007387 */ /* 0x0007e40000100800 */
[----:B---3--:R-:W-:-:S05]  /*32cd0*/  MOV R0, R151 ;  /* 0x0000009700007202 */ /* 0x008fca0000000f00 */
[----:B------:R3:W-:Y:S01]  /*32ce0*/  STL [R1+0x1ae0], R0 ;  /* 0x001ae00001007387 */ /* 0x0007e20000100800 */
[----:B-1----:R-:W-:Y:S01]  /*32cf0*/  LOP3.LUT R2, R3, 0x7, RZ, 0xc0, !PT ;  /* 0x0000000703027812 */ /* 0x002fe200078ec0ff */
[----:B------:R-:W-:Y:S02]  /*32d00*/  IMAD.MOV.U32 R4, RZ, RZ, R155 ;  /* 0x000000ffff047224 */ /* 0x000fe400078e009b */
[----:B------:R-:W-:Y:S01]  /*32d10*/  STL [R1+0x1aec], R152 ;  /* 0x001aec9801007387 */ /* 0x000fe20000100800 */
[----:B---3--:R-:W-:-:S03]  /*32d20*/  IMAD.MOV.U32 R0, RZ, RZ, R153 ;  /* 0x000000ffff007224 */ /* 0x008fc600078e0099 */
[----:B------:R-:W-:Y:S04]  /*32d30*/  STL [R1+0x1af4], R154 ;  /* 0x001af49a01007387 */ /* 0x000fe80000100800 */
[----:B------:R1:W-:Y:S01]  /*32d40*/  STL [R1+0x1ae8], R0 ;  /* 0x001ae80001007387 */ /* 0x0003e20000100800 */
[----:B------:R-:W-:-:S03]  /*32d50*/  IMAD R2, R2, 0x210, RZ ;  /* 0x0000021002027824 */ /* 0x000fc600078e02ff */
[----:B------:R3:W-:Y:S01]  /*32d60*/  STL [R1+0x1af0], R4 ;  /* 0x001af00401007387 */ /* 0x0007e20000100800 */
[----:B-1----:R-:W-:-:S04]  /*32d70*/  SHF.L.U32 R0, R3, 0x1, RZ ;  /* 0x0000000103007819 */ /* 0x002fc800000006ff */
[----:B------:R-:W-:Y:S02]  /*32d80*/  LOP3.LUT R2, R2, 0x30, R0, 0x78, !PT ;  /* 0x0000003002027812 */ /* 0x000fe400078e7800 */
[----:B------:R-:W-:Y:S01]  /*32d90*/  SHF.L.U32 R0, R3, 0x7, RZ ;  /* 0x0000000703007819 */ /* 0x000fe200000006ff */
[----:B---3--:R-:W-:Y:S01]  /*32da0*/  IMAD.MOV.U32 R4, RZ, RZ, R241 ;  /* 0x000000ffff047224 */ /* 0x008fe200078e00f1 */
[----:B------:R-:W-:Y:S04]  /*32db0*/  STL [R1+0x1afc], R240 ;  /* 0x001afcf001007387 */ /* 0x000fe80000100800 */
[----:B------:R-:W-:Y:S04]  /*32dc0*/  STL [R1+0x1b04], R242 ;  /* 0x001b04f201007387 */ /* 0x000fe80000100800 */
[----:B------:R1:W-:Y:S02]  /*32dd0*/  STL [R1+0x1af8], R4 ;  /* 0x001af80401007387 */ /* 0x0003e40000100800 */
[----:B-1----:R-:W-:-:S05]  /*32de0*/  IMAD.MOV.U32 R4, RZ, RZ, R243 ;  /* 0x000000ffff047224 */ /* 0x002fca00078e00f3 */
[----:B------:R-:W-:Y:S01]  /*32df0*/  STL [R1+0x1b00], R4 ;  /* 0x001b000401007387 */ /* 0x000fe20000100800 */
[----:B------:R-:W-:-:S03]  /*32e00*/  IMAD.MOV.U32 R3, RZ, RZ, R245 ;  /* 0x000000ffff037224 */ /* 0x000fc600078e00f5 */
[----:B------:R-:W-:Y:S04]  /*32e10*/  STL [R1+0x1b0c], R244 ;  /* 0x001b0cf401007387 */ /* 0x000fe80000100800 */
[----:B--2---:R-:W-:Y:S04]  /*32e20*/  STL [R1+0x1b14], R246 ;  /* 0x001b14f601007387 */ /* 0x004fe80000100800 */
[----:B------:R1:W-:Y:S04]  /*32e30*/  STL [R1+0x1b08], R3 ;  /* 0x001b080301007387 */ /* 0x0003e80000100800 */
[----:B------:R-:W2:Y:S01]  /*32e40*/  LDL.LU.64 R6, [R1+0x26e8] ;  /* 0x0026e80001067983 */ /* 0x000ea20000300a00 */
[----:B-1----:R-:W-:-:S05]  /*32e50*/  IMAD.MOV.U32 R3, RZ, RZ, R247 ;  /* 0x000000ffff037224 */ /* 0x002fca00078e00f7 */
[----:B------:R-:W-:Y:S04]  /*32e60*/  STL [R1+0x1b10], R3 ;  /* 0x001b100301007387 */ /* 0x000fe80000100800 */
[----:B------:R-:W3:Y:S04]  /*32e70*/  LDL.LU.64 R4, [R1+0x26e0] ;  /* 0x0026e00001047983 */ /* 0x000ee80000300a00 */
[----:B--2---:R1:W-:Y:S04]  /*32e80*/  STL.64 [R1+0x1208], R6 ;  /* 0x0012080601007387 */ /* 0x0043e80000100a00 */
[----:B-1----:R-:W2:Y:S04]  /*32e90*/  LDL.LU.64 R6, [R1+0x25e8] ;  /* 0x0025e80001067983 */ /* 0x002ea80000300a00 */
[----:B---3--:R1:W-:Y:S04]  /*32ea0*/  STL.64 [R1+0x1200], R4 ;  /* 0x0012000401007387 */ /* 0x0083e80000100a00 */
[----:B-1----:R-:W3:Y:S04]  /*32eb0*/  LDL.LU.64 R4, [R1+0x25e0] ;  /* 0x0025e00001047983 */ /* 0x002ee80000300a00 */
        /* <DEDUP_REMOVED lines=496> */
[----:B--2---:R1:W-:Y:S02]  /*34dc0*/  STL.64 [R1+0xa38], R6 ;  /* 0x000a380601007387 */ /* 0x0043e40000100a00 */
[----:B-1----:R-:W-:Y:S01]  /*34dd0*/  MOV R6, R250 ;  /* 0x000000fa00067202 */ /* 0x002fe20000000f00 */
[----:B------:R-:W-:Y:S01]  /*34de0*/  IMAD.MOV.U32 R7, RZ, RZ, R251 ;  /* 0x000000ffff077224 */ /* 0x000fe200078e00fb */
[----:B---3--:R1:W-:Y:S04]  /*34df0*/  STL.64 [R1+0xa30], R4 ;  /* 0x000a300401007387 */ /* 0x0083e80000100a00 */
[----:B------:R2:W-:Y:S01]  /*34e00*/  STL.64 [R1+0xa28], R6 ;  /* 0x000a280601007387 */ /* 0x0005e20000100a00 */
[----:B-1----:R-:W-:Y:S01]  /*34e10*/  IMAD.MOV.U32 R4, RZ, RZ, R248 ;  /* 0x000000ffff047224 */ /* 0x002fe200078e00f8 */
[----:B------:R-:W-:-:S05]  /*34e20*/  MOV R5, R249 ;  /* 0x000000f900057202 */ /* 0x000fca0000000f00 */
[----:B------:R2:W-:Y:S04]  /*34e30*/  STL.64 [R1+0xa20], R4 ;  /* 0x000a200401007387 */ /* 0x0005e80000100a00 */
        /* <DEDUP_REMOVED lines=375> */
[----:B------:R2:W-:Y:S01]  /*365b0*/  STL [R1+0x15c], RZ ;  /* 0x00015cff01007387 */ /* 0x0005e20000100800 */
[----:B------:R-:W-:-:S02]  /*365c0*/  USHF.R.S32.HI UR11, URZ, 0x1f, UR8 ;  /* 0x0000001f3f0b7899 */ /* 0x000fc40008011408 */
[----:B------:R-:W-:Y:S02]  /*365d0*/  USHF.R.S32.HI UR12, URZ, 0x1f, UR9 ;  /* 0x0000001f3f0c7899 */ /* 0x000fe40008011409 */
[----:B------:R-:W-:Y:S02]  /*365e0*/  ULEA.HI UR11, UR11, UR8, URZ, 0x7 ;  /* 0x000000080b0b7291 */ /* 0x000fe4000f8f383f */
[----:B------:R-:W-:Y:S01]  /*365f0*/  USHF.R.S32.HI UR13, URZ, 0x1f, UR10 ;  /* 0x0000001f3f0d7899 */ /* 0x000fe2000801140a */
[----:B------:R-:W-:Y:S01]  /*36600*/  LOP3.LUT R2, R2, 0x1000, R0, 0xf8, !PT ;  /* 0x0000100002027812 */ /* 0x000fe200078ef800 */
[----:B------:R-:W-:Y:S01]  /*36610*/  USHF.L.U32 UR16, UR9, 0x2, URZ ;  /* 0x0000000209107899 */ /* 0x000fe2000800063f */
        /* <DEDUP_REMOVED lines=45> */
[----:B------:R-:W-:Y:S01]  /*368f0*/  CS2R R34, SRZ ;  /* 0x0000000000227805 */ /* 0x000fe2000001ff00 */
[----:B------:R-:W-:Y:S01]  /*36900*/  USHF.L.U64.HI UR8, UR9, 0x2, UR12 ;  /* 0x0000000209087899 */ /* 0x000fe2000801020c */
        /* <DEDUP_REMOVED lines=21> */
[----:B------:R-:W-:Y:S01]  /*36a60*/  CS2R R246, SRZ ;  /* 0x0000000000f67805 */ /* 0x000fe2000001ff00 */
[----:B------:R-:W-:Y:S02]  /*36a70*/  USHF.L.U32 UR17, UR10, 0x2, URZ ;  /* 0x000000020a117899 */ /* 0x000fe4000800063f */
[----:B------:R-:W-:-:S02]  /*36a80*/  USHF.L.U64.HI UR9, UR10, 0x2, UR13 ;  /* 0x000000020a097899 */ /* 0x000fc4000801020d */
[----:B------:R-:W-:Y:S01]  /*36a90*/  USHF.R.S32.HI UR10, URZ, 0x7, UR11 ;  /* 0x000000073f0a7899 */ /* 0x000fe2000801140b */
[----:B------:R-:W-:Y:S01]  /*36aa0*/  UMOV UR4, URZ ;  /* 0x0000003f00047c82 */ /* 0x000fe20008000000 */
[----:B------:R-:W-:Y:S01]  /*36ab0*/  UMOV UR7, 0x1 ;  /* 0x0000000100077882 */ /* 0x000fe20000000000 */
[----:B--2---:R-:W-:-:S09]  /*36ac0*/  UMOV UR11, 0xffffffff ;  /* 0xffffffff000b7882 */ /* 0x004fd20000000000 */
.L_x_1:
[----:B------:R-:W1:Y:S01]  /*36ad0*/  S2R R0, SR_TID.X ;  /* 0x0000000000007919 */ /* 0x000e620000002100 */
[----:B------:R-:W-:-:S04]  /*36ae0*/  DEPBAR.LE SB0, 0x2 ;  /* 0x000080800000791a */ /* 0x000fc80000000000 */
[----:B------:R-:W-:Y:S01]  /*36af0*/  UIADD3 UR11, UR11, 0x1, URZ ;  /* 0x000000010b0b7890 */ /* 0x000fe2000fffe03f */
[----:B-----5:R2:W-:Y:S03]  /*36b00*/  STL [R1+0x2ac0], R252 ;  /* 0x002ac0fc01007387 */ /* 0x0205e60000100800 */
[----:B------:R-:W-:-:S04]  /*36b10*/  UISETP.GT.AND UP0, UPT, UR11, 0x1, UPT ;  /* 0x000000010b00788c */ /* 0x000fc8000bf04270 */
[----:B------:R-:W-:-:S04]  /*36b20*/  USEL UR11, UR11, URZ, !UP0 ;  /* 0x0000003f0b0b7287 */ /* 0x000fc8000c000000 */
[----:B------:R-:W-:Y:S02]  /*36b30*/  ULEA UR12, UR11, UR5, 0x10 ;  /* 0x000000050b0c7291 */ /* 0x000fe4000f8e803f */
[----:B------:R-:W-:Y:S01]  /*36b40*/  ULEA UR13, UR11, UR5, 0x11 ;  /* 0x000000050b0d7291 */ /* 0x000fe2000f8e883f */
[----:B------:R-:W-:Y:S01]  /*36b50*/  BAR.SYNC.DEFER_BLOCKING 0x0 ;  /* 0x0000000000007b1d */ /* 0x000fe20000010000 */
[C---:B-1----:R-:W-:Y:S02]  /*36b60*/  LOP3.LUT R3, R0.reuse, 0x3, RZ, 0xc0, !PT ;  /* 0x0000000300037812 */ /* 0x042fe400078ec0ff */
[----:B------:R-:W-:-:S05]  /*36b70*/  LOP3.LUT R0, R0, 0x1c, RZ, 0xc0, !PT ;  /* 0x0000001c00007812 */ /* 0x000fca00078ec0ff */
[----:B------:R-:W-:-:S05]  /*36b80*/  IMAD R0, R3, 0x220, R0 ;  /* 0x0000022003007824 */ /* 0x000fca00078e0200 */
[C---:B------:R-:W-:Y:S01]  /*36b90*/  LOP3.LUT R3, R0.reuse, 0x20, RZ, 0x3c, !PT ;  /* 0x0000002000037812 */ /* 0x040fe200078e3cff */
[----:B------:R-:W-:Y:S01]  /*36ba0*/  LDS R156, [R0+UR12+0x40000] ;  /* 0x0400000c009c7984 */ /* 0x000fe20008000800 */
[C---:B--2---:R-:W-:Y:S02]  /*36bb0*/  LOP3.LUT R252, R0.reuse, 0x60, RZ, 0x3c, !PT ;  /* 0x0000006000fc7812 */ /* 0x044fe400078e3cff */
[----:B------:R-:W-:Y:S01]  /*36bc0*/  LOP3.LUT R4, R0, 0x40, RZ, 0x3c, !PT ;  /* 0x0000004000047812 */ /* 0x000fe200078e3cff */
[----:B------:R-:W-:Y:S04]  /*36bd0*/  LDS R158, [R0+UR12+0x40800] ;  /* 0x0408000c009e7984 */ /* 0x000fe80008000800 */
[----:B------:R-:W-:Y:S04]  /*36be0*/  LDS R157, [R3+UR12+0x40000] ;  /* 0x0400000c039d7984 */ /* 0x000fe80008000800 */
[----:B------:R-:W-:Y:S04]  /*36bf0*/  LDS R159, [R3+UR12+0x40800] ;  /* 0x0408000c039f7984 */ /* 0x000fe80008000800 */
[----:B------:R-:W1:Y:S04]  /*36c00*/  LDSM.16.M88.4 R16, [R2+UR13] ;  /* 0x0000000d0210783b */ /* 0x000e680008000200 */
[----:B------:R-:W-:Y:S04]  /*36c10*/  STL [R1+0x4390], R252 ;  /* 0x004390fc01007387 */ /* 0x000fe80000100800 */
[----:B------:R-:W2:Y:S04]  /*36c20*/  LDL.LU.64 R160, [R1+0x80] ;  /* 0x0000800001a07983 */ /* 0x000ea80000300a00 */
[----:B------:R-:W2:Y:S04]  /*36c30*/  LDL.LU.64 R162, [R1+0x88] ;  /* 0x0000880001a27983 */ /* 0x000ea80000300a00 */
[----:B------:R-:W-:Y:S04]  /*36c40*/  LDS R96, [R4+UR12+0x40000] ;  /* 0x0400000c04607984 */ /* 0x000fe80008000800 */
[----:B------:R-:W-:Y:S04]  /*36c50*/  LDS R98, [R4+UR12+0x40800] ;  /* 0x0408000c04627984 */ /* 0x000fe80008000800 */
[----:B------:R-:W-:Y:S04]  /*36c60*/  LDS R97, [R252+UR12+0x40000] ;  /* 0x0400000cfc617984 */ /* 0x000fe80008000800 */
[----:B------:R-:W3:Y:S04]  /*36c70*/  LDS R99, [R252+UR12+0x40800] ;  /* 0x0408000cfc637984 */ /* 0x000ee80008000800 */
[----:B------:R-:W-:Y:S04]  /*36c80*/  LDS R140, [R0+UR12+0x40080] ;  /* 0x0400800c008c7984 */ /* 0x000fe80008000800 */
[----:B------:R-:W-:Y:S04]  /*36c90*/  LDS R142, [R0+UR12+0x40880] ;  /* 0x0408800c008e7984 */ /* 0x000fe80008000800 */
[----:B------:R-:W-:Y:S01]  /*36ca0*/  LDS R141, [R3+UR12+0x40080] ;  /* 0x0400800c038d7984 */ /* 0x000fe20008000800 */
[-C--:B-1----:R-:W-:Y:S03]  /*36cb0*/  HMMA.1688.F32.TF32 R128, R156, R16.reuse, R128 ;  /* 0x000000109c80723c */ /* 0x082fe60000081080 */
[----:B------:R-:W1:Y:S04]  /*36cc0*/  LDS R143, [R3+UR12+0x40880] ;  /* 0x0408800c038f7984 */ /* 0x000e680008000800 */
[----:B------:R-:W-:Y:S04]  /*36cd0*/  LDS R144, [R4+UR12+0x40080] ;  /* 0x0400800c04907984 */ /* 0x000fe80008000800 */
[----:B------:R-:W-:Y:S04]  /*36ce0*/  LDS R146, [R4+UR12+0x40880] ;  /* 0x0408800c04927984 */ /* 0x000fe80008000800 */
[----:B------:R-:W-:Y:S04]  /*36cf0*/  LDS R145, [R252+UR12+0x40080] ;  /* 0x0400800cfc917984 */ /* 0x000fe80008000800 */
[----:B------:R-:W4:Y:S04]  /*36d00*/  LDS R147, [R252+UR12+0x40880] ;  /* 0x0408800cfc937984 */ /* 0x000f280008000800 */
        /* <DEDUP_REMOVED lines=8> */
[----:B------:R-:W-:Y:S04]  /*36d90*/  STL.64 [R1+0x260], R128 ;  /* 0x0002608001007387 */ /* 0x000fe80000100a00 */
[----:B------:R3:W-:Y:S04]  /*36da0*/  STL.64 [R1+0x268], R130 ;  /* 0x0002688201007387 */ /* 0x0007e80000100a00 */
[----:B------:R-:W-:Y:S04]  /*36db0*/  LDS R236, [R0+UR12+0x40180] ;  /* 0x0401800c00ec7984 */ /* 0x000fe80008000800 */
[----:B------:R-:W-:Y:S01]  /*36dc0*/  LDS R238, [R0+UR12+0x40980] ;  /* 0x0409800c00ee7984 */ /* 0x000fe20008000800 */
[-C--:B---3--:R-:W-:Y:S03]  /*36dd0*/  HMMA.1688.F32.TF32 R128, R96, R16.reuse, R120 ;  /* 0x000000106080723c */ /* 0x088fe60000081078 */
[----:B------:R-:W-:Y:S04]  /*36de0*/  LDS R237, [R3+UR12+0x40180] ;  /* 0x0401800c03ed7984 */ /* 0x000fe80008000800 */
[----:B------:R-:W3:Y:S01]  /*36df0*/  LDS R239, [R3+UR12+0x40980] ;  /* 0x0409800c03ef7984 */ /* 0x000ee20008000800 */
[-C--:B-1----:R-:W-:Y:S03]  /*36e00*/  HMMA.1688.F32.TF32 R120, R140, R16.reuse, R104 ;  /* 0x000000108c78723c */ /* 0x082fe60000081068 */
[----:B------:R-:W-:Y:S03]  /*36e10*/  LDS R36, [R4+UR12+0x40180] ;  /* 0x0401800c04247984 */ /* 0x000fe60008000800 */
[-C--:B----4-:R-:W-:Y:S01]  /*36e20*/  HMMA.1688.F32.TF32 R104, R144, R16.reuse, R84 ;  /* 0x000000109068723c */ /* 0x090fe20000081054 */
[----:B------:R-:W-:Y:S04]  /*36e30*/  LDS R38, [R4+UR12+0x40980] ;  /* 0x0409800c04267984 */ /* 0x000fe80008000800 */
[----:B------:R-:W-:Y:S01]  /*36e40*/  LDS R37, [R252+UR12+0x40180] ;  /* 0x0401800cfc257984 */ /* 0x000fe20008000800 */
[-C--:B------:R-:W-:Y:S03]  /*36e50*/  HMMA.1688.F32.TF32 R84, R188, R16.reuse, R68 ;  /* 0x00000010bc54723c */ /* 0x080fe60000081044 */
[----:B------:R-:W1:Y:S03]  /*36e60*/  LDS R39, [R252+UR12+0x40980] ;  /* 0x0409800cfc277984 */ /* 0x000e660008000800 */
[-C--:B------:R-:W-:Y:S01]  /*36e70*/  HMMA.1688.F32.TF32 R68, R192, R16.reuse, R52 ;  /* 0x00000010c044723c */ /* 0x080fe20000081034 */
[----:B------:R-:W-:Y:S04]  /*36e80*/  STL.64 [R1+0x3c0], R128 ;  /* 0x0003c08001007387 */ /* 0x000fe80000100a00 */
[----:B------:R-:W-:Y:S04]  /*36e90*/  STL.64 [R1+0x3c8], R130 ;  /* 0x0003c88201007387 */ /* 0x000fe80000100a00 */
[----:B------:R-:W-:Y:S04]  /*36ea0*/  STL.64 [R1+0x240], R120 ;  /* 0x0002407801007387 */ /* 0x000fe80000100a00 */
[----:B------:R-:W-:Y:S04]  /*36eb0*/  STL.64 [R1+0x248], R122 ;  /* 0x0002487a01007387 */ /* 0x000fe80000100a00 */
[----:B------:R-:W-:Y:S04]  /*36ec0*/  STL.64 [R1+0x4f0], R104 ;  /* 0x0004f06801007387 */ /* 0x000fe80000100a00 */
[----:B------:R-:W-:Y:S04]  /*36ed0*/  STL.64 [R1+0x4f8], R106 ;  /* 0x0004f86a01007387 */ /* 0x000fe80000100a00 */
[----:B------:R-:W-:Y:S04]  /*36ee0*/  STL.64 [R1+0x270], R84 ;  /* 0x0002705401007387 */ /* 0x000fe80000100a00 */
[----:B------:R-:W-:Y:S04]  /*36ef0*/  STL.64 [R1+0x278], R86 ;  /* 0x0002785601007387 */ /* 0x000fe80000100a00 */
[----:B------:R-:W4:Y:S04]  /*36f00*/  LDL.LU.64 R52, [R1+0x70] ;  /* 0x0000700001347983 */ /* 0x000f280000300a00 */
[----:B------:R-:W-:Y:S04]  /*36f10*/  STL.64 [R1+0x530], R68 ;  /* 0x0005304401007387 */ /* 0x000fe80000100a00 */
[----:B------:R-:W-:Y:S04]  /*36f20*/  STL.64 [R1+0x538], R70 ;  /* 0x0005384601007387 */ /* 0x000fe80000100a00 */
[----:B------:R-:W4:Y:S01]  /*36f30*/  LDL.LU.64 R54, [R1+0x78] ;  /* 0x0000780001367983 */ /* 0x000f220000300a00 */
[----:B---3--:R-:W-:Y:S03]  /*36f40*/  HMMA.1688.F32.TF32 R32, R236, R16, R32 ;  /* 0x00000010ec20723c */ /* 0x008fe60000081020 */
[----:B------:R-:W3:Y:S04]  /*36f50*/  LDSM.16.M88.4 R12, [R2+UR13+0x2000] ;  /* 0x0020000d020c783b */ /* 0x000ee80008000200 */
[----:B------:R-:W2:Y:S04]  /*36f60*/  LDSM.16.M88.4 R8, [R2+UR13+0x4000] ;  /* 0x0040000d0208783b */ /* 0x000ea80008000200 */
[----:B------:R-:W4:-:S12]  /*36f70*/  LDSM.16.M88.4 R4, [R2+UR13+0x6000] ;  /* 0x0060000d0204783b */ /* 0x000f180008000200 */
[----:B------:R-:W-:Y:S04]  /*36f80*/  STL.64 [R1+0x2a0], R32 ;  /* 0x0002a02001007387 */ /* 0x000fe80000100a00 */
[----:B------:R1:W-:Y:S02]  /*36f90*/  STL.64 [R1+0x2a8], R34 ;  /* 0x0002a82201007387 */ /* 0x0003e40000100a00 */
[----:B-1----:R-:W-:Y:S06]  /*36fa0*/  HMMA.1688.F32.TF32 R32, R36, R16, R132 ;  /* 0x000000102420723c */ /* 0x002fec0000081084 */
[-C--:B---3--:R-:W-:Y:S06]  /*36fb0*/  HMMA.1688.F32.TF32 R84, R156, R12.reuse, R124 ;  /* 0x0000000c9c54723c */ /* 0x088fec000008107c */
[-C--:B------:R-:W-:Y:S11]  /*36fc0*/  HMMA.1688.F32.TF32 R68, R96, R12.reuse, R116 ;  /* 0x0000000c6044723c */ /* 0x080ff60000081074 */
[----:B------:R-:W-:Y:S04]  /*36fd0*/  STL.64 [R1+0x560], R32 ;  /* 0x0005602001007387 */ /* 0x000fe80000100a00 */
[----:B------:R1:W-:Y:S02]  /*36fe0*/  STL.64 [R1+0x568], R34 ;  /* 0x0005682201007387 */ /* 0x0003e40000100a00 */
[----:B-1----:R-:W-:Y:S02]  /*36ff0*/  HMMA.1688.F32.TF32 R32, R140, R12, R100 ;  /* 0x0000000c8c20723c */ /* 0x002fe40000081064 */
[----:B------:R-:W-:Y:S04]  /*37000*/  STL.64 [R1+0x190], R84 ;  /* 0x0001905401007387 */ /* 0x000fe80000100a00 */
[----:B------:R-:W-:-:S15]  /*37010*/  STL.64 [R1+0x198], R86 ;  /* 0x0001985601007387 */ /* 0x000fde0000100a00 */
[----:B------:R-:W-:-:S02]  /*37020*/  NOP ;  /* 0x0000000000007918 */ /* 0x000fc40000000000 */
[----:B------:R-:W-:Y:S01]  /*37030*/  STL.64 [R1+0x160], R32 ;  /* 0x0001602001007387 */ /* 0x000fe20000100a00 */
[----:B------:R-:W-:-:S03]  /*37040*/  IMAD.MOV.U32 R16, RZ, RZ, R35 ;  /* 0x000000ffff107224 */ /* 0x000fc600078e0023 */
[----:B------:R-:W-:Y:S04]  /*37050*/  STL.64 [R1+0x2e0], R68 ;  /* 0x0002e04401007387 */ /* 0x000fe80000100a00 */
[----:B------:R-:W-:Y:S04]  /*37060*/  STL.64 [R1+0x2e8], R70 ;  /* 0x0002e84601007387 */ /* 0x000fe80000100a00 */
[----:B------:R1:W-:Y:S01]  /*37070*/  STL [R1+0x168], R34 ;  /* 0x0001682201007387 */ /* 0x0003e20000100800 */
[-C--:B------:R-:W-:Y:S03]  /*37080*/  HMMA.1688.F32.TF32 R64, R188, R12.reuse, R64 ;  /* 0x0000000cbc40723c */ /* 0x080fe60000081040 */
[----:B------:R-:W3:Y:S03]  /*37090*/  LDSM.16.M88.4 R68, [R2+UR13+0x8000] ;  /* 0x0080000d0244783b */ /* 0x000ee60008000200 */
[-C--:B-1----:R-:W-:Y:S01]  /*370a0*/  HMMA.1688.F32.TF32 R32, R144, R12.reuse, R80 ;  /* 0x0000000c9020723c */ /* 0x082fe20000081050 */
[----:B------:R-:W-:Y:S05]  /*370b0*/  STL [R1+0x439c], R16 ;  /* 0x00439c1001007387 */ /* 0x000fea0000100800 */
[----:B------:R-:W-:-:S15]  /*370c0*/  HMMA.1688.F32.TF32 R48, R192, R12, R48 ;  /* 0x0000000cc030723c */ /* 0x000fde0000081030 */
[----:B------:R-:W-:-:S02]  /*370d0*/  NOP ;  /* 0x0000000000007918 */ /* 0x000fc40000000000 */
[----:B------:R-:W-:Y:S04]  /*370e0*/  STL.64 [R1+0x460], R32 ;  /* 0x0004602001007387 */ /* 0x000fe80000100a00 */
[----:B------:R1:W-:Y:S02]  /*370f0*/  STL.64 [R1+0x468], R34 ;  /* 0x0004682201007387 */ /* 0x0003e40000100a00 */
[-C--:B-1----:R-:W-:Y:S02]  /*37100*/  HMMA.1688.F32.TF32 R32, R236, R12.reuse, R28 ;  /* 0x0000000cec20723c */ /* 0x082fe4000008101c */
[----:B------:R-:W-:Y:S04]  /*37110*/  STL.64 [R1+0x170], R64 ;  /* 0x0001704001007387 */ /* 0x000fe80000100a00 */
[----:B------:R-:W-:Y:S01]  /*37120*/  HMMA.1688.F32.TF32 R28, R36, R12, R136 ;  /* 0x0000000c241c723c */ /* 0x000fe20000081088 */
[----:B------:R-:W-:Y:S04]  /*37130*/  STL.64 [R1+0x178], R66 ;  /* 0x0001784201007387 */ /* 0x000fe80000100a00 */
[----:B------:R-:W-:Y:S04]  /*37140*/  STL.64 [R1+0x510], R48 ;  /* 0x0005103001007387 */ /* 0x000fe80000100a00 */
[----:B------:R1:W-:Y:S01]  /*37150*/  STL.64 [R1+0x518], R50 ;  /* 0x0005183201007387 */ /* 0x0003e20000100a00 */
[-C--:B--2---:R-:W-:Y:S03]  /*37160*/  HMMA.1688.F32.TF32 R24, R236, R8.reuse, R24 ;  /* 0x00000008ec18723c */ /* 0x084fe60000081018 */
[----:B------:R-:W2:Y:S04]  /*37170*/  LDSM.16.M88.4 R64, [R2+UR13+0xa000] ;  /* 0x00a0000d0240783b */ /* 0x000ea80008000200 */
[----:B------:R-:W-:Y:S01]  /*37180*/  STL.64 [R1+0x1c0], R32 ;  /* 0x0001c02001007387 */ /* 0x000fe20000100a00 */
[-C--:B-1----:R-:W-:Y:S03]  /*37190*/  HMMA.1688.F32.TF32 R48, R156, R8.reuse, R160 ;  /* 0x000000089c30723c */ /* 0x082fe600000810a0 */
[----:B------:R1:W-:Y:S03]  /*371a0*/  STL.64 [R1+0x1c8], R34 ;  /* 0x0001c82201007387 */ /* 0x0003e60000100a00 */
[----:B-1----:R-:W-:Y:S01]  /*371b0*/  HMMA.1688.F32.TF32 R32, R96, R8, R112 ;  /* 0x000000086020723c */ /* 0x002fe20000081070 */
[----:B------:R-:W-:Y:S04]  /*371c0*/  STL.64 [R1+0x550], R28 ;  /* 0x0005501c01007387 */ /* 0x000fe80000100a00 */
[----:B------:R1:W-:-:S12]  /*371d0*/  STL.64 [R1+0x558], R30 ;  /* 0x0005581e01007387 */ /* 0x0003d80000100a00 */
[----:B------:R-:W-:Y:S01]  /*371e0*/  STL.64 [R1+0xf0], R48 ;  /* 0x0000f03001007387 */ /* 0x000fe20000100a00 */
[-C--:B-1----:R-:W-:Y:S03]  /*371f0*/  HMMA.1688.F32.TF32 R28, R140, R8.reuse, R92 ;  /* 0x000000088c1c723c */ /* 0x082fe6000008105c */
[----:B------:R-:W-:Y:S04]  /*37200*/  STL.64 [R1+0xf8], R50 ;  /* 0x0000f83201007387 */ /* 0x000fe80000100a00 */
[----:B------:R-:W-:Y:S04]  /*37210*/  LDSM.16.M88.4 R48, [R2+UR13+0x1a000] ;  /* 0x01a0000d0230783b */ /* 0x000fe80008000200 */
[----:B------:R-:W-:Y:S04]  /*37220*/  STL.64 [R1+0x230], R32 ;  /* 0x0002302001007387 */ /* 0x000fe80000100a00 */
[----:B------:R1:W-:Y:S02]  /*37230*/  STL.64 [R1+0x238], R34 ;  /* 0x0002382201007387 */ /* 0x0003e40000100a00 */
[-C--:B-1----:R-:W-:Y:S07]  /*37240*/  HMMA.1688.F32.TF32 R32, R144, R8.reuse, R76 ;  /* 0x000000089020723c */ /* 0x082fee000008104c */
[----:B------:R-:W-:Y:S01]  /*37250*/  IMAD.MOV.U32 R12, RZ, RZ, R31 ;  /* 0x000000ffff0c7224 */ /* 0x000fe200078e001f */
[----:B------:R-:W-:Y:S01]  /*37260*/  MOV R13, R30 ;  /* 0x0000001e000d7202 */ /* 0x000fe20000000f00 */
[----:B------:R-:W-:Y:S01]  /*37270*/  IMAD.MOV.U32 R16, RZ, RZ, R29 ;  /* 0x000000ffff107224 */ /* 0x000fe200078e001d */
[----:B------:R1:W-:Y:S04]  /*37280*/  STL [R1+0xc0], R28 ;  /* 0x0000c01c01007387 */ /* 0x0003e80000100800 */
[----:B------:R-:W-:Y:S01]  /*37290*/  STL [R1+0x43f8], R12 ;  /* 0x0043f80c01007387 */ /* 0x000fe20000100800 */
[-C--:B-1----:R-:W-:Y:S03]  /*372a0*/  HMMA.1688.F32.TF32 R28, R188, R8.reuse, R60 ;  /* 0x00000008bc1c723c */ /* 0x082fe6000008103c */
[----:B------:R-:W-:Y:S04]  /*372b0*/  STL [R1+0x43f4], R13 ;  /* 0x0043f40d01007387 */ /* 0x000fe80000100800 */
[----:B------:R-:W-:Y:S04]  /*372c0*/  STL [R1+0x43f0], R16 ;  /* 0x0043f01001007387 */ /* 0x000fe80000100800 */
[----:B------:R-:W-:Y:S04]  /*372d0*/  STL.64 [R1+0x400], R32 ;  /* 0x0004002001007387 */ /* 0x000fe80000100a00 */
[----:B------:R1:W-:Y:S04]  /*372e0*/  STL.64 [R1+0x408], R34 ;  /* 0x0004082201007387 */ /* 0x0003e80000100a00 */
[----:B------:R-:W2:Y:S01]  /*372f0*/  LDSM.16.M88.4 R60, [R2+UR13+0xc000] ;  /* 0x00c0000d023c783b */ /* 0x000ea20008000200 */
[-C--:B-1----:R-:W-:Y:S04]  /*37300*/  HMMA.1688.F32.TF32 R32, R192, R8.reuse, R44 ;  /* 0x00000008c020723c */ /* 0x082fe8000008102c */
[----:B------:R-:W-:Y:S01]  /*37310*/  MOV R17, R31 ;  /* 0x0000001f00117202 */ /* 0x000fe20000000f00 */
[----:B------:R-:W-:Y:S01]  /*37320*/  IMAD.MOV.U32 R252, RZ, RZ, R30 ;  /* 0x000000fffffc7224 */ /* 0x000fe200078e001e */
[----:B------:R1:W-:Y:S04]  /*37330*/  STL.64 [R1+0x100], R28 ;  /* 0x0001001c01007387 */ /* 0x0003e80000100a00 */
[----:B------:R-:W-:Y:S04]  /*37340*/  STL [R1+0x4398], R17 ;  /* 0x0043981101007387 */ /* 0x000fe80000100800 */
[----:B------:R-:W-:Y:S01]  /*37350*/  STL [R1+0x4394], R252 ;  /* 0x004394fc01007387 */ /* 0x000fe20000100800 */
[----:B-1----:R-:W-:Y:S03]  /*37360*/  HMMA.1688.F32.TF32 R28, R36, R8, R148 ;  /* 0x00000008241c723c */ /* 0x002fe60000081094 */
[----:B------:R-:W-:Y:S05]  /*37370*/  LDSM.16.M88.4 R44, [R2+UR13+0x1c000] ;  /* 0x01c0000d022c783b */ /* 0x000fea0008000200 */
[----:B------:R-:W-:Y:S04]  /*37380*/  STL.64 [R1+0x500], R32 ;  /* 0x0005002001007387 */ /* 0x000fe80000100a00 */
[----:B------:R-:W-:Y:S04]  /*37390*/  STL.64 [R1+0x508], R34 ;  /* 0x0005082201007387 */ /* 0x000fe80000100a00 */
[----:B------:R-:W-:Y:S04]  /*373a0*/  STL.64 [R1+0x4460], R10 ;  /* 0x0044600a01007387 */ /* 0x000fe80000100a00 */
[----:B------:R-:W-:Y:S04]  /*373b0*/  STL.64 [R1+0x130], R24 ;  /* 0x0001301801007387 */ /* 0x000fe80000100a00 */
[----:B------:R4:W-:Y:S04]  /*373c0*/  STL.64 [R1+0x138], R26 ;  /* 0x0001381a01007387 */ /* 0x0009e80000100a00 */
[----:B------:R-:W1:Y:S01]  /*373d0*/  LDSM.16.M88.4 R32, [R2+UR13+0xe000] ;  /* 0x00e0000d0220783b */ /* 0x000e620008000200 */
[-C--:B----4-:R-:W-:Y:S03]  /*373e0*/  HMMA.1688.F32.TF32 R24, R156, R4.reuse, R52 ;  /* 0x000000049c18723c */ /* 0x090fe60000081034 */
[----:B------:R-:W-:Y:S04]  /*373f0*/  STL.64 [R1+0x540], R28 ;  /* 0x0005401c01007387 */ /* 0x000fe80000100a00 */
[----:B------:R4:W-:Y:S04]  /*37400*/  STL.64 [R1+0x548], R30 ;  /* 0x0005481e01007387 */ /* 0x0009e80000100a00 */
[----:B------:R-:W-:Y:S01]  /*37410*/  LDSM.16.M88.4 R52, [R2+UR13+0x18000] ;  /* 0x0180000d0234783b */ /* 0x000fe20008000200 */
[----:B----4-:R-:W-:-:S12]  /*37420*/  HMMA.1688.F32.TF32 R28, R96, R4, R108 ;  /* 0x00000004601c723c */ /* 0x010fd8000008106c */
[----:B------:R-:W-:Y:S01]  /*37430*/  IMAD.MOV.U32 R11, RZ, RZ, R24 ;  /* 0x000000ffff0b7224 */ /* 0x000fe200078e0018 */
[----:B------:R-:W-:Y:S01]  /*37440*/  MOV R9, R26 ;  /* 0x0000001a00097202 */ /* 0x000fe20000000f00 */
[----:B------:R-:W-:Y:S02]  /*37450*/  IMAD.MOV.U32 R10, RZ, RZ, R25 ;  /* 0x000000ffff0a7224 */ /* 0x000fe400078e0019 */
[----:B------:R-:W-:Y:S02]  /*37460*/  IMAD.MOV.U32 R8, RZ, RZ, R27 ;  /* 0x000000ffff087224 */ /* 0x000fe400078e001b */
[----:B------:R-:W-:Y:S05]  /*37470*/  HMMA.1688.F32.TF32 R24, R140, R4, R88 ;  /* 0x000000048c18723c */ /* 0x000fea0000081058 */
[----:B------:R-:W-:Y:S04]  /*37480*/  STL.64 [R1+0x140], R28 ;  /* 0x0001401c01007387 */ /* 0x000fe80000100a00 */
[----:B------:R4:W-:-:S14]  /*37490*/  STL.64 [R1+0x148], R30 ;  /* 0x0001481e01007387 */ /* 0x0009dc0000100a00 */
[----:B------:R3:W-:Y:S01]  /*374a0*/  STL [R1+0xa0], R24 ;  /* 0x0000a01801007387 */ /* 0x0007e20000100800 */
[----:B------:R-:W-:Y:S01]  /*374b0*/  IMAD.MOV.U32 R12, RZ, RZ, R25 ;  /* 0x000000ffff0c7224 */ /* 0x000fe200078e0019 */
[----:B----4-:R-:W-:Y:S01]  /*374c0*/  HMMA.1688.F32.TF32 R28, R144, R4, R72 ;  /* 0x00000004901c723c */ /* 0x010fe20000081048 */
[----:B------:R-:W-:Y:S01]  /*374d0*/  MOV R13, R26 ;  /* 0x0000001a000d7202 */ /* 0x000fe20000000f00 */
[----:B------:R-:W-:-:S04]  /*374e0*/  IMAD.MOV.U32 R16, RZ, RZ, R27 ;  /* 0x000000ffff107224 */ /* 0x000fc800078e001b */
[-C--:B---3--:R-:W-:Y:S01]  /*374f0*/  HMMA.1688.F32.TF32 R24, R188, R4.reuse, R56 ;  /* 0x00000004bc18723c */ /* 0x088fe20000081038 */
[----:B------:R-:W-:Y:S04]  /*37500*/  STL [R1+0x4404], R16 ;  /* 0x0044041001007387 */ /* 0x000fe80000100800 */
[----:B------:R-:W-:Y:S04]  /*37510*/  STL [R1+0x4400], R13 ;  /* 0x0044000d01007387 */ /* 0x000fe80000100800 */
[----:B------:R-:W-:Y:S04]  /*37520*/  STL [R1+0x43fc], R12 ;  /* 0x0043fc0c01007387 */ /* 0x000fe80000100800 */
[----:B------:R-:W-:Y:S04]  /*37530*/  LDSM.16.M88.4 R56, [R2+UR13+0x16000] ;  /* 0x0160000d0238783b */ /* 0x000fe80008000200 */
[----:B------:R-:W-:Y:S04]  /*37540*/  STL.64 [R1+0x390], R28 ;  /* 0x0003901c01007387 */ /* 0x000fe80000100a00 */
[----:B------:R3:W-:Y:S03]  /*37550*/  STL.64 [R1+0x398], R30 ;  /* 0x0003981e01007387 */ /* 0x0007e60000100a00 */
[----:B------:R-:W-:Y:S01]  /*37560*/  IMAD.MOV.U32 R17, RZ, RZ, R26 ;  /* 0x000000ffff117224 */ /* 0x000fe200078e001a */
[----:B------:R4:W-:Y:S01]  /*37570*/  STL.64 [R1+0x90], R24 ;  /* 0x0000901801007387 */ /* 0x0009e20000100a00 */
[----:B------:R-:W-:Y:S01]  /*37580*/  MOV R252, R27 ;  /* 0x0000001b00fc7202 */ /* 0x000fe20000000f00 */
[-C--:B---3--:R-:W-:Y:S06]  /*37590*/  HMMA.1688.F32.TF32 R28, R192, R4.reuse, R40 ;  /* 0x00000004c01c723c */ /* 0x088fec0000081028 */
[-C--:B----4-:R-:W-:Y:S01]  /*375a0*/  HMMA.1688.F32.TF32 R24, R236, R4.reuse, R20 ;  /* 0x00000004ec18723c */ /* 0x090fe20000081014 */
[----:B------:R-:W-:Y:S04]  /*375b0*/  STL [R1+0x440c], R252 ;  /* 0x00440cfc01007387 */ /* 0x000fe80000100800 */
[----:B------:R-:W-:Y:S01]  /*375c0*/  LDSM.16.M88.4 R40, [R2+UR13+0x1e000] ;  /* 0x01e0000d0228783b */ /* 0x000fe20008000200 */
[----:B------:R-:W-:Y:S03]  /*375d0*/  HMMA.1688.F32.TF32 R20, R36, R4, R152 ;  /* 0x000000042414723c */ /* 0x000fe60000081098 */
[----:B------:R-:W-:Y:S08]  /*375e0*/  STL [R1+0x4408], R17 ;  /* 0x0044081101007387 */ /* 0x000ff00000100800 */
[----:B------:R-:W-:Y:S04]  /*375f0*/  STL.64 [R1+0x490], R28 ;  /* 0x0004901c01007387 */ /* 0x000fe80000100a00 */
[----:B------:R-:W-:Y:S04]  /*37600*/  STL.64 [R1+0x498], R30 ;  /* 0x0004981e01007387 */ /* 0x000fe80000100a00 */
[----:B------:R-:W3:Y:S04]  /*37610*/  LDL.LU.64 R92, [R1+0x60] ;  /* 0x00006000015c7983 */ /* 0x000ee80000300a00 */
[----:B------:R-:W-:Y:S04]  /*37620*/  STL.64 [R1+0x80], R24 ;  /* 0x0000801801007387 */ /* 0x000fe80000100a00 */
[----:B------:R-:W-:Y:S04]  /*37630*/  STL.64 [R1+0x88], R26 ;  /* 0x0000881a01007387 */ /* 0x000fe80000100a00 */
[----:B------:R-:W3:Y:S04]  /*37640*/  LDL.LU.64 R94, [R1+0x68] ;  /* 0x00006800015e7983 */ /* 0x000ee80000300a00 */
[----:B------:R-:W-:Y:S04]  /*37650*/  STL.64 [R1+0x520], R20 ;  /* 0x0005201401007387 */ /* 0x000fe80000100a00 */
[----:B------:R-:W-:Y:S04]  /*37660*/  STL.64 [R1+0x528], R22 ;  /* 0x0005281601007387 */ /* 0x000fe80000100a00 */
[----:B------:R-:W4:Y:S04]  /*37670*/  LDL.LU.64 R76, [R1+0x50] ;  /* 0x00005000014c7983 */ /* 0x000f280000300a00 */
[----:B------:R-:W4:Y:S04]  /*37680*/  LDL.LU.64 R78, [R1+0x58] ;  /* 0x00005800014e7983 */ /* 0x000f280000300a00 */
[----:B------:R-:W3:Y:S04]  /*37690*/  LDL.LU.64 R88, [R1+0x40] ;  /* 0x0000400001587983 */ /* 0x000ee80000300a00 */
[----:B------:R-:W3:Y:S04]  /*376a0*/  LDL.LU.64 R90, [R1+0x48] ;  /* 0x00004800015a7983 */ /* 0x000ee80000300a00 */
[----:B------:R-:W1:Y:S04]  /*376b0*/  LDSM.16.M88.4 R20, [R2+UR13+0x10000] ;  /* 0x0100000d0214783b */ /* 0x000e680008000200 */
[----:B------:R-:W1:Y:S04]  /*376c0*/  LDSM.16.M88.4 R24, [R2+UR13+0x12000] ;  /* 0x0120000d0218783b */ /* 0x000e680008000200 */
[----:B------:R-:W1:Y:S04]  /*376d0*/  LDSM.16.M88.4 R28, [R2+UR13+0x14000] ;  /* 0x0140000d021c783b */ /* 0x000e680008000200 */
[----:B------:R-:W3:Y:S04]  /*376e0*/  LDL.LU.64 R84, [R1+0x30] ;  /* 0x0000300001547983 */ /* 0x000ee80000300a00 */
[----:B------:R-:W3:Y:S04]  /*376f0*/  LDL.LU.64 R86, [R1+0x38] ;  /* 0x0000380001567983 */ /* 0x000ee80000300a00 */
[----:B------:R-:W3:Y:S04]  /*37700*/  LDL.LU.64 R80, [R1+0x20] ;  /* 0x0000200001507983 */ /* 0x000ee80000300a00 */
[----:B------:R-:W3:Y:S04]  /*37710*/  LDL.LU.64 R82, [R1+0x28] ;  /* 0x0000280001527983 */ /* 0x000ee80000300a00 */
[----:B------:R-:W3:Y:S04]  /*37720*/  LDL.LU.64 R72, [R1+0x910] ;  /* 0x0009100001487983 */ /* 0x000ee80000300a00 */
[----:B------:R-:W3:Y:S04]  /*37730*/  LDL.LU.64 R74, [R1+0x918] ;  /* 0x00091800014a7983 */ /* 0x000ee80000300a00 */
[----:B------:R-:W-:Y:S04]  /*37740*/  STL.64 [R1+0x4468], R6 ;  /* 0x0044680601007387 */ /* 0x000fe80000100a00 */
[----:B------:R-:W-:Y:S04]  /*37750*/  STL [R1+0x44b4], R70 ;  /* 0x0044b44601007387 */ /* 0x000fe80000100800 */
[----:B------:R-:W-:Y:S04]  /*37760*/  STL [R1+0x44b0], R71 ;  /* 0x0044b04701007387 */ /* 0x000fe80000100800 */
[----:B--2---:R-:W-:Y:S04]  /*37770*/  STL [R1+0x44b8], R66 ;  /* 0x0044b84201007387 */ /* 0x004fe80000100800 */
[----:B------:R-:W-:Y:S04]  /*37780*/  STL [R1+0x4458], R67 ;  /* 0x0044584301007387 */ /* 0x000fe80000100800 */
[----:B------:R-:W-:Y:S04]  /*37790*/  STL [R1+0x4414], R62 ;  /* 0x0044143e01007387 */ /* 0x000fe80000100800 */
[----:B------:R-:W-:Y:S04]  /*377a0*/  STL [R1+0x4410], R63 ;  /* 0x0044103f01007387 */ /* 0x000fe80000100800 */
[----:B-1----:R-:W-:Y:S04]  /*377b0*/  STL [R1+0x441c], R34 ;  /* 0x00441c2201007387 */ /* 0x002fe80000100800 */
        /* <DEDUP_REMOVED lines=15> */
[----:B------:R1:W-:Y:S04]  /*378b0*/  STL [R1+0x44bc], R43 ;  /* 0x0044bc2b01007387 */ /* 0x0003e80000100800 */
[----:B------:R2:W-:Y:S01]  /*378c0*/  STL [R1+0x4270], R2 ;  /* 0x0042700201007387 */ /* 0x0005e20000100800 */
[C---:B----4-:R-:W-:Y:S06]  /*378d0*/  HMMA.1688.F32.TF32 R76, R156.reuse, R64, R76 ;  /* 0x000000409c4c723c */ /* 0x050fec000008104c */
[----:B---3--:R-:W-:-:S15]  /*378e0*/  HMMA.1688.F32.TF32 R88, R156, R60, R88 ;  /* 0x0000003c9c58723c */ /* 0x008fde0000081058 */
[----:B------:R-:W-:-:S03]  /*378f0*/  NOP ;  /* 0x0000000000007918 */ /* 0x000fc60000000000 */
[----:B-1----:R-:W-:Y:S01]  /*37900*/  IMAD.MOV.U32 R43, RZ, RZ, R76 ;  /* 0x000000ffff2b7224 */ /* 0x002fe200078e004c */
[----:B------:R-:W-:Y:S01]  /*37910*/  MOV R66, R77 ;  /* 0x0000004d00427202 */ /* 0x000fe20000000f00 */
[----:B------:R-:W-:Y:S01]  /*37920*/  IMAD.MOV.U32 R70, RZ, RZ, R78 ;  /* 0x000000ffff467224 */ /* 0x000fe200078e004e */
[----:B------:R-:W3:Y:S01]  /*37930*/  LDL.LU.64 R76, [R1+0x10] ;  /* 0x00001000014c7983 */ /* 0x000ee20000300a00 */
[----:B------:R-:W-:-:S03]  /*37940*/  IMAD.MOV.U32 R71, RZ, RZ, R79 ;  /* 0x000000ffff477224 */ /* 0x000fc600078e004f */
[----:B------:R-:W3:Y:S01]  /*37950*/  LDL.LU.64 R78, [R1+0x18] ;  /* 0x00001800014e7983 */ /* 0x000ee20000300a00 */
[----:B------:R-:W-:Y:S01]  /*37960*/  MOV R67, R88 ;  /* 0x0000005800437202 */ /* 0x000fe20000000f00 */
[----:B------:R-:W-:Y:S01]  /*37970*/  IMAD.MOV.U32 R46, RZ, RZ, R89 ;  /* 0x000000ffff2e7224 */ /* 0x000fe200078e0059 */
[----:B------:R-:W-:Y:S01]  /*37980*/  MOV R50, R91 ;  /* 0x0000005b00327202 */ /* 0x000fe20000000f00 */
[----:B------:R-:W-:Y:S01]  /*37990*/  IMAD.MOV.U32 R47, RZ, RZ, R90 ;  /* 0x000000ffff2f7224 */ /* 0x000fe200078e005a */
[----:B------:R-:W4:Y:S04]  /*379a0*/  LDL.LU.64 R88, [R1] ;  /* 0x0000000001587983 */ /* 0x000f280000300a00 */
[----:B------:R-:W4:Y:S01]  /*379b0*/  LDL.LU.64 R90, [R1+0x8] ;  /* 0x00000800015a7983 */ /* 0x000f220000300a00 */
[C---:B------:R-:W-:Y:S06]  /*379c0*/  HMMA.1688.F32.TF32 R92, R156.reuse, R68, R92 ;  /* 0x000000449c5c723c */ /* 0x040fec000008105c */
[C---:B------:R-:W-:Y:S06]  /*379d0*/  HMMA.1688.F32.TF32 R72, R156.reuse, R24, R72 ;  /* 0x000000189c48723c */ /* 0x040fec0000081048 */
[C---:B------:R-:W-:Y:S06]  /*379e0*/  HMMA.1688.F32.TF32 R80, R156.reuse, R20, R80 ;  /* 0x000000149c50723c */ /* 0x040fec0000081050 */
[----:B------:R-:W-:Y:S06]  /*379f0*/  HMMA.1688.F32.TF32 R84, R156, R32, R84 ;  /* 0x000000209c54723c */ /* 0x000fec0000081054 */
[----:B------:R-:W-:Y:S01]  /*37a00*/  IMAD.MOV.U32 R6, RZ, RZ, R92 ;  /* 0x000000ffff067224 */ /* 0x000fe200078e005c */
[----:B------:R-:W-:Y:S01]  /*37a10*/  MOV R4, R94 ;  /* 0x0000005e00047202 */ /* 0x000fe20000000f00 */
[----:B------:R-:W-:-:S02]  /*37a20*/  IMAD.MOV.U32 R5, RZ, RZ, R93 ;  /* 0x000000ffff057224 */ /* 0x000fc400078e005d */
[----:B--2---:R-:W-:Y:S01]  /*37a30*/  IMAD.MOV.U32 R2, RZ, RZ, R95 ;  /* 0x000000ffff027224 */ /* 0x004fe200078e005f */
[----:B------:R-:W2:Y:S04]  /*37a40*/  LDL.LU.64 R92, [R1+0x900] ;  /* 0x00090000015c7983 */ /* 0x000ea80000300a00 */
[----:B------:R-:W2:Y:S01]  /*37a50*/  LDL.LU.64 R94, [R1+0x908] ;  /* 0x00090800015e7983 */ /* 0x000ea20000300a00 */
[----:B------:R-:W-:Y:S01]  /*37a60*/  MOV R35, R72 ;  /* 0x0000004800237202 */ /* 0x000fe20000000f00 */
[----:B------:R-:W-:Y:S01]  /*37a70*/  IMAD.MOV.U32 R62, RZ, RZ, R73 ;  /* 0x000000ffff3e7224 */ /* 0x000fe200078e0049 */
[----:B------:R-:W-:Y:S01]  /*37a80*/  MOV R252, R75 ;  /* 0x0000004b00fc7202 */ /* 0x000fe20000000f00 */
[----:B------:R-:W-:Y:S01]  /*37a90*/  IMAD.MOV.U32 R63, RZ, RZ, R74 ;  /* 0x000000ffff3f7224 */ /* 0x000fe200078e004a */
[----:B------:R-:W2:Y:S01]  /*37aa0*/  LDL.LU.64 R72, [R1+0x8f0] ;  /* 0x0008f00001487983 */ /* 0x000ea20000300a00 */
[----:B------:R-:W-:Y:S01]  /*37ab0*/  IMAD.MOV.U32 R59, RZ, RZ, R80 ;  /* 0x000000ffff3b7224 */ /* 0x000fe200078e0050 */
[----:B------:R-:W-:-:S02]  /*37ac0*/  MOV R30, R81 ;  /* 0x00000051001e7202 */ /* 0x000fc40000000f00 */
[----:B------:R-:W2:Y:S01]  /*37ad0*/  LDL.LU.64 R74, [R1+0x8f8] ;  /* 0x0008f800014a7983 */ /* 0x000ea20000300a00 */
[----:B------:R-:W-:Y:S02]  /*37ae0*/  IMAD.MOV.U32 R31, RZ, RZ, R82 ;  /* 0x000000ffff1f7224 */ /* 0x000fe400078e0052 */
[----:B------:R-:W-:Y:S01]  /*37af0*/  IMAD.MOV.U32 R26, RZ, RZ, R83 ;  /* 0x000000ffff1a7224 */ /* 0x000fe200078e0053 */
[----:B------:R-:W-:Y:S01]  /*37b00*/  MOV R55, R86 ;  /* 0x0000005600377202 */ /* 0x000fe20000000f00 */
[----:B------:R-:W-:Y:S02]  /*37b10*/  IMAD.MOV.U32 R51, RZ, RZ, R84 ;  /* 0x000000ffff337224 */ /* 0x000fe400078e0054 */
[----:B------:R-:W-:Y:S02]  /*37b20*/  IMAD.MOV.U32 R54, RZ, RZ, R85 ;  /* 0x000000ffff367224 */ /* 0x000fe400078e0055 */
[----:B------:R-:W-:Y:S01]  /*37b30*/  IMAD.MOV.U32 R58, RZ, RZ, R87 ;  /* 0x000000ffff3a7224 */ /* 0x000fe200078e0057 */
[C---:B---3--:R-:W-:Y:S06]  /*37b40*/  HMMA.1688.F32.TF32 R76, R156.reuse, R28, R76 ;  /* 0x0000001c9c4c723c */ /* 0x048fec000008104c */
[----:B----4-:R-:W-:-:S15]  /*37b50*/  HMMA.1688.F32.TF32 R88, R156, R56, R88 ;  /* 0x000000389c58723c */ /* 0x010fde0000081058 */
[----:B------:R-:W-:-:S03]  /*37b60*/  NOP ;  /* 0x0000000000007918 */ /* 0x000fc60000000000 */
[----:B------:R-:W-:Y:S01]  /*37b70*/  IMAD.MOV.U32 R17, RZ, RZ, R76 ;  /* 0x000000ffff117224 */ /* 0x000fe200078e004c */
[----:B------:R-:W-:Y:S01]  /*37b80*/  MOV R13, R78 ;  /* 0x0000004e000d7202 */ /* 0x000fe20000000f00 */
[----:B------:R-:W-:Y:S02]  /*37b90*/  IMAD.MOV.U32 R16, RZ, RZ, R77 ;  /* 0x000000ffff107224 */ /* 0x000fe400078e004d */
[----:B------:R-:W-:Y:S01]  /*37ba0*/  IMAD.MOV.U32 R12, RZ, RZ, R79 ;  /* 0x000000ffff0c7224 */ /* 0x000fe200078e004f */
[----:B------:R-:W3:Y:S04]  /*37bb0*/  LDL.LU.64 R76, [R1+0x8e0] ;  /* 0x0008e000014c7983 */ /* 0x000ee80000300a00 */
[----:B------:R-:W3:Y:S04]  /*37bc0*/  LDL.LU.64 R78, [R1+0x8e8] ;  /* 0x0008e800014e7983 */ /* 0x000ee80000300a00 */
[----:B------:R-:W4:Y:S04]  /*37bd0*/  LDL.LU.64 R80, [R1+0x8d0] ;  /* 0x0008d00001507983 */ /* 0x000f280000300a00 */
[----:B------:R-:W4:Y:S04]  /*37be0*/  LDL.LU.64 R82, [R1+0x8d8] ;  /* 0x0008d80001527983 */ /* 0x000f280000300a00 */
[----:B------:R-:W4:Y:S04]  /*37bf0*/  LDL.LU.64 R84, [R1+0x850] ;  /* 0x0008500001547983 */ /* 0x000f280000300a00 */
[----:B------:R-:W4:Y:S01]  /*37c00*/  LDL.LU.64 R86, [R1+0x858] ;  /* 0x0008580001567983 */ /* 0x000f220000300a00 */
[----:B------:R-:W-:-:S03]  /*37c10*/  IMAD.MOV.U32 R27, RZ, RZ, R88 ;  /* 0x000000ffff1b7224 */ /* 0x000fc600078e0058 */
[----:B------:R-:W-:Y:S01]  /*37c20*/  STL.64 [R1+0x4488], R14 ;  /* 0x0044880e01007387 */ /* 0x000fe20000100a00 */
[----:B------:R-:W-:-:S03]  /*37c30*/  MOV R22, R89 ;  /* 0x0000005900167202 */ /* 0x000fc60000000f00 */
[----:B------:R1:W-:Y:S01]  /*37c40*/  STL.64 [R1+0x4480], R12 ;  /* 0x0044800c01007387 */ /* 0x0003e20000100a00 */
[----:B------:R-:W-:-:S03]  /*37c50*/  IMAD.MOV.U32 R23, RZ, RZ, R90 ;  /* 0x000000ffff177224 */ /* 0x000fc600078e005a */
[----:B------:R-:W-:Y:S01]  /*37c60*/  STL.64 [R1+0x4478], R18 ;  /* 0x0044781201007387 */ /* 0x000fe20000100a00 */
[----:B------:R-:W-:-:S03]  /*37c70*/  IMAD.MOV.U32 R34, RZ, RZ, R91 ;  /* 0x000000ffff227224 */ /* 0x000fc600078e005b */
[----:B------:R4:W-:Y:S04]  /*37c80*/  STL.64 [R1+0x4470], R16 ;  /* 0x0044701001007387 */ /* 0x0009e80000100a00 */
[----:B------:R-:W4:Y:S04]  /*37c90*/  LDL.LU.64 R88, [R1+0x180] ;  /* 0x0001800001587983 */ /* 0x000f280000300a00 */
[----:B------:R-:W4:Y:S04]  /*37ca0*/  LDL.LU.64 R90, [R1+0x188] ;  /* 0x00018800015a7983 */ /* 0x000f280000300a00 */
[----:B-1----:R-:W4:Y:S04]  /*37cb0*/  LDL.LU.64 R12, [R1+0xd0] ;  /* 0x0000d000010c7983 */ /* 0x002f280000300a00 */
[----:B------:R-:W4:Y:S01]  /*37cc0*/  LDL.LU.64 R14, [R1+0xd8] ;  /* 0x0000d800010e7983 */ /* 0x000f220000300a00 */
[C---:B--2---:R-:W-:Y:S06]  /*37cd0*/  HMMA.1688.F32.TF32 R248, R156.reuse, R52, R92 ;  /* 0x000000349cf8723c */ /* 0x044fec000008105c */
[----:B------:R-:W-:-:S15]  /*37ce0*/  HMMA.1688.F32.TF32 R72, R156, R48, R72 ;  /* 0x000000309c48723c */ /* 0x000fde0000081048 */
[----:B------:R-:W-:-:S02]  /*37cf0*/  NOP ;  /* 0x0000000000007918 */ /* 0x000fc40000000000 */
[----:B------:R-:W-:Y:S04]  /*37d00*/  STL.64 [R1+0x43a8], R250 ;  /* 0x0043a8fa01007387 */ /* 0x000fe80000100a00 */
[----:B------:R-:W-:Y:S04]  /*37d10*/  STL.64 [R1+0x43a0], R248 ;  /* 0x0043a0f801007387 */ /* 0x000fe80000100a00 */
[----:B------:R-:W2:Y:S04]  /*37d20*/  LDL.LU.64 R108, [R1+0x8a0] ;  /* 0x0008a000016c7983 */ /* 0x000ea80000300a00 */
[----:B------:R-:W2:Y:S04]  /*37d30*/  LDL.LU.64 R110, [R1+0x8a8] ;  /* 0x0008a800016e7983 */ /* 0x000ea80000300a00 */
[----:B------:R-:W2:Y:S04]  /*37d40*/  LDL.LU.64 R104, [R1+0x8c0] ;  /* 0x0008c00001687983 */ /* 0x000ea80000300a00 */
[----:B------:R-:W2:Y:S04]  /*37d50*/  LDL.LU.64 R106, [R1+0x8c8] ;  /* 0x0008c800016a7983 */ /* 0x000ea80000300a00 */
[----:B------:R-:W2:Y:S04]  /*37d60*/  LDL.LU.64 R100, [R1+0x8b0] ;  /* 0x0008b00001647983 */ /* 0x000ea80000300a00 */
[----:B------:R-:W2:Y:S04]  /*37d70*/  LDL.LU.64 R102, [R1+0x8b8] ;  /* 0x0008b80001667983 */ /* 0x000ea80000300a00 */
[----:B------:R-:W-:Y:S04]  /*37d80*/  STL.64 [R1+0x43b8], R74 ;  /* 0x0043b84a01007387 */ /* 0x000fe80000100a00 */
[----:B------:R-:W-:Y:S01]  /*37d90*/  STL.64 [R1+0x43b0], R72 ;  /* 0x0043b04801007387 */ /* 0x000fe20000100a00 */
[C---:B---3--:R-:W-:Y:S06]  /*37da0*/  HMMA.1688.F32.TF32 R76, R156.reuse, R44, R76 ;  /* 0x0000002c9c4c723c */ /* 0x048fec000008104c */
[----:B----4-:R-:W-:Y:S06]  /*37db0*/  HMMA.1688.F32.TF32 R80, R156, R40, R80 ;  /* 0x000000289c50723c */ /* 0x010fec0000081050 */
[C---:B------:R-:W-:Y:S11]  /*37dc0*/  HMMA.1688.F32.TF32 R84, R96.reuse, R68, R84 ;  /* 0x000000446054723c */ /* 0x040ff60000081054 */
[----:B------:R-:W-:Y:S04]  /*37dd0*/  STL.64 [R1+0x43c8], R78 ;  /* 0x0043c84e01007387 */ /* 0x000fe80000100a00 */
[----:B------:R1:W-:Y:S01]  /*37de0*/  STL.64 [R1+0x43c0], R76 ;  /* 0x0043c04c01007387 */ /* 0x0003e20000100a00 */
[C---:B------:R-:W-:Y:S03]  /*37df0*/  HMMA.1688.F32.TF32 R88, R96.reuse, R64, R88 ;  /* 0x000000406058723c */ /* 0x040fe60000081058 */
[----:B------:R-:W-:Y:S04]  /*37e00*/  STL.64 [R1+0x43d8], R82 ;  /* 0x0043d85201007387 */ /* 0x000fe80000100a00 */
[----:B------:R-:W-:Y:S04]  /*37e10*/  STL.64 [R1+0x43d0], R80 ;  /* 0x0043d05001007387 */ /* 0x000fe80000100a00 */
[----:B------:R-:W3:Y:S04]  /*37e20*/  LDL.LU.64 R16, [R1+0x890] ;  /* 0x0008900001107983 */ /* 0x000ee80000300a00 */
[----:B------:R-:W3:Y:S04]  /*37e30*/  LDL.LU.64 R18, [R1+0x898] ;  /* 0x0008980001127983 */ /* 0x000ee80000300a00 */
[----:B------:R-:W-:Y:S04]  /*37e40*/  STL [R1+0x4350], R84 ;  /* 0x0043505401007387 */ /* 0x000fe80000100800 */
[----:B------:R-:W-:Y:S04]  /*37e50*/  STL [R1+0x434c], R85 ;  /* 0x00434c5501007387 */ /* 0x000fe80000100800 */
[----:B------:R-:W-:Y:S04]  /*37e60*/  STL [R1+0x4348], R86 ;  /* 0x0043485601007387 */ /* 0x000fe80000100800 */
[----:B------:R2:W-:Y:S04]  /*37e70*/  STL [R1+0x4344], R87 ;  /* 0x0043445701007387 */ /* 0x0005e80000100800 */
[----:B------:R-:W-:Y:S04]  /*37e80*/  STL [R1+0x435c], R88 ;  /* 0x00435c5801007387 */ /* 0x000fe80000100800 */
[----:B------:R-:W-:Y:S01]  /*37e90*/  STL [R1+0x4358], R89 ;  /* 0x0043585901007387 */ /* 0x000fe20000100800 */
[C---:B------:R-:W-:Y:S03]  /*37ea0*/  HMMA.1688.F32.TF32 R92, R96.reuse, R60, R12 ;  /* 0x0000003c605c723c */ /* 0x040fe6000008100c */
[----:B------:R-:W-:Y:S04]  /*37eb0*/  STL [R1+0x4354], R90 ;  /* 0x0043545a01007387 */ /* 0x000fe80000100800 */
[----:B------:R-:W-:Y:S04]  /*37ec0*/  STL [R1+0x4340], R91 ;  /* 0x0043405b01007387 */ /* 0x000fe80000100800 */
[----:B-1----:R-:W4:Y:S04]  /*37ed0*/  LDL.LU.64 R76, [R1+0x880] ;  /* 0x00088000014c7983 */ /* 0x002f280000300a00 */
[----:B------:R-:W4:Y:S04]  /*37ee0*/  LDL.LU.64 R78, [R1+0x888] ;  /* 0x00088800014e7983 */ /* 0x000f280000300a00 */
[----:B------:R-:W4:Y:S04]  /*37ef0*/  LDL.LU.64 R12, [R1+0x870] ;  /* 0x00087000010c7983 */ /* 0x000f280000300a00 */
[----:B------:R-:W4:Y:S01]  /*37f00*/  LDL.LU.64 R14, [R1+0x878] ;  /* 0x00087800010e7983 */ /* 0x000f220000300a00 */
[C---:B--2---:R-:W-:Y:S06]  /*37f10*/  HMMA.1688.F32.TF32 R84, R96.reuse, R32, R108 ;  /* 0x000000206054723c */ /* 0x044fec000008106c */
[C---:B------:R-:W-:Y:S06]  /*37f20*/  HMMA.1688.F32.TF32 R80, R96.reuse, R20, R104 ;  /* 0x000000146050723c */ /* 0x040fec0000081068 */
[C---:B------:R-:W-:Y:S01]  /*37f30*/  HMMA.1688.F32.TF32 R72, R96.reuse, R24, R100 ;  /* 0x000000186048723c */ /* 0x040fe20000081064 */
[----:B------:R1:W-:Y:S04]  /*37f40*/  STL [R1+0x436c], R92 ;  /* 0x00436c5c01007387 */ /* 0x0003e80000100800 */
[----:B------:R2:W-:Y:S04]  /*37f50*/  STL [R1+0x4368], R93 ;  /* 0x0043685d01007387 */ /* 0x0005e80000100800 */
[----:B------:R-:W-:Y:S04]  /*37f60*/  STL [R1+0x4364], R94 ;  /* 0x0043645e01007387 */ /* 0x000fe80000100800 */
[----:B------:R2:W-:Y:S04]  /*37f70*/  STL [R1+0x4360], R95 ;  /* 0x0043605f01007387 */ /* 0x0005e80000100800 */
[----:B------:R3:W-:Y:S04]  /*37f80*/  STL.64 [R1+0xd0], R84 ;  /* 0x0000d05401007387 */ /* 0x0007e80000100a00 */
[----:B------:R-:W-:Y:S03]  /*37f90*/  STL.64 [R1+0xd8], R86 ;  /* 0x0000d85601007387 */ /* 0x000fe60000100a00 */
[----:B-1----:R-:W-:Y:S01]  /*37fa0*/  MOV R92, R72 ;  /* 0x00000048005c7202 */ /* 0x002fe20000000f00 */
[----:B------:R-:W-:Y:S01]  /*37fb0*/  STL.64 [R1+0xe0], R80 ;  /* 0x0000e05001007387 */ /* 0x000fe20000100a00 */
[----:B--2---:R-:W-:Y:S01]  /*37fc0*/  IMAD.MOV.U32 R93, RZ, RZ, R73 ;  /* 0x000000ffff5d7224 */ /* 0x004fe200078e0049 */
[----:B------:R-:W-:Y:S01]  /*37fd0*/  MOV R95, R75 ;  /* 0x0000004b005f7202 */ /* 0x000fe20000000f00 */
[----:B------:R-:W-:Y:S01]  /*37fe0*/  IMAD.MOV.U32 R94, RZ, RZ, R74 ;  /* 0x000000ffff5e7224 */ /* 0x000fe200078e004a */
[----:B------:R-:W-:Y:S04]  /*37ff0*/  STL.64 [R1+0xe8], R82 ;  /* 0x0000e85201007387 */ /* 0x000fe80000100a00 */
[----:B------:R-:W2:Y:S04]  /*38000*/  LDL.LU.64 R72, [R1+0x860] ;  /* 0x0008600001487983 */ /* 0x000ea80000300a00 */
[----:B------:R-:W2:Y:S04]  /*38010*/  LDL.LU.64 R74, [R1+0x868] ;  /* 0x00086800014a7983 */ /* 0x000ea80000300a00 */
[----:B------:R1:W-:Y:S04]  /*38020*/  STL [R1+0x437c], R95 ;  /* 0x00437c5f01007387 */ /* 0x0003e80000100800 */
[----:B------:R1:W-:Y:S04]  /*38030*/  STL [R1+0x4378], R94 ;  /* 0x0043785e01007387 */ /* 0x0003e80000100800 */
[----:B------:R-:W-:Y:S04]  /*38040*/  STL [R1+0x4374], R93 ;  /* 0x0043745d01007387 */ /* 0x000fe80000100800 */
[----:B------:R1:W-:Y:S01]  /*38050*/  STL [R1+0x4370], R92 ;  /* 0x0043705c01007387 */ /* 0x0003e20000100800 */
[----:B---3--:R-:W-:-:S15]  /*38060*/  HMMA.1688.F32.TF32 R16, R96, R28, R16 ;  /* 0x0000001c6010723c */ /* 0x008fde0000081010 */
[----:B------:R-:W-:-:S09]  /*38070*/  NOP ;  /* 0x0000000000007918 */ /* 0x000fd20000000000 */
[----:B------:R-:W-:Y:S01]  /*38080*/  IMAD.MOV.U32 R88, RZ, RZ, R16 ;  /* 0x000000ffff587224 */ /* 0x000fe200078e0010 */
[----:B------:R-:W-:Y:S01]  /*38090*/  MOV R90, R18 ;  /* 0x00000012005a7202 */ /* 0x000fe20000000f00 */
[----:B------:R-:W-:Y:S02]  /*380a0*/  IMAD.MOV.U32 R89, RZ, RZ, R17 ;  /* 0x000000ffff597224 */ /* 0x000fe400078e0011 */
[----:B------:R-:W-:Y:S01]  /*380b0*/  IMAD.MOV.U32 R84, RZ, RZ, R19 ;  /* 0x000000ffff547224 */ /* 0x000fe200078e0013 */
[----:B------:R-:W3:Y:S04]  /*380c0*/  LDL.LU.64 R16, [R1+0x840] ;  /* 0x0008400001107983 */ /* 0x000ee80000300a00 */
[----:B------:R-:W3:Y:S01]  /*380d0*/  LDL.LU.64 R18, [R1+0x848] ;  /* 0x0008480001127983 */ /* 0x000ee20000300a00 */
[C---:B----4-:R-:W-:Y:S03]  /*380e0*/  HMMA.1688.F32.TF32 R12, R96.reuse, R52, R12 ;  /* 0x00000034600c723c */ /* 0x050fe6000008100c */
[----:B------:R-:W-:Y:S04]  /*380f0*/  STL [R1+0x438c], R84 ;  /* 0x00438c5401007387 */ /* 0x000fe80000100800 */
[----:B------:R-:W-:Y:S04]  /*38100*/  STL [R1+0x4388], R90 ;  /* 0x0043885a01007387 */ /* 0x000fe80000100800 */
[----:B------:R-:W-:Y:S04]  /*38110*/  STL [R1+0x4384], R89 ;  /* 0x0043845901007387 */ /* 0x000fe80000100800 */
[----:B------:R-:W-:Y:S09]  /*38120*/  STL [R1+0x4380], R88 ;  /* 0x0043805801007387 */ /* 0x000ff20000100800 */
[----:B-1----:R-:W-:Y:S01]  /*38130*/  MOV R95, R12 ;  /* 0x0000000c005f7202 */ /* 0x002fe20000000f00 */
[----:B------:R-:W-:Y:S01]  /*38140*/  IMAD.MOV.U32 R94, RZ, RZ, R13 ;  /* 0x000000ffff5e7224 */ /* 0x000fe200078e000d */
[----:B------:R-:W-:Y:S01]  /*38150*/  MOV R92, R15 ;  /* 0x0000000f005c7202 */ /* 0x000fe20000000f00 */
[----:B------:R-:W-:Y:S01]  /*38160*/  IMAD.MOV.U32 R93, RZ, RZ, R14 ;  /* 0x000000ffff5d7224 */ /* 0x000fe200078e000e */
[----:B------:R-:W4:Y:S04]  /*38170*/  LDL.LU.64 R12, [R1+0x830] ;  /* 0x00083000010c7983 */ /* 0x000f280000300a00 */
[----:B------:R-:W4:Y:S01]  /*38180*/  LDL.LU.64 R14, [R1+0x838] ;  /* 0x00083800010e7983 */ /* 0x000f220000300a00 */
[C---:B------:R-:W-:Y:S06]  /*38190*/  HMMA.1688.F32.TF32 R76, R96.reuse, R56, R76 ;  /* 0x00000038604c723c */ /* 0x040fec000008104c */
[----:B--2---:R-:W-:Y:S01]  /*381a0*/  HMMA.1688.F32.TF32 R72, R96, R48, R72 ;  /* 0x000000306048723c */ /* 0x004fe20000081048 */
[----:B------:R-:W-:Y:S04]  /*381b0*/  STL.64 [R1+0x43e8], R94 ;  /* 0x0043e85e01007387 */ /* 0x000fe80000100a00 */
[----:B------:R1:W-:-:S13]  /*381c0*/  STL.64 [R1+0x43e0], R92 ;  /* 0x0043e05c01007387 */ /* 0x0003da0000100a00 */
[----:B------:R-:W-:Y:S01]  /*381d0*/  IMAD.MOV.U32 R91, RZ, RZ, R79 ;  /* 0x000000ffff5b7224 */ /* 0x000fe200078e004f */
[----:B------:R-:W-:Y:S01]  /*381e0*/  MOV R86, R77 ;  /* 0x0000004d00567202 */ /* 0x000fe20000000f00 */
[----:B------:R-:W2:Y:S01]  /*381f0*/  LDL.LU.64 R100, [R1+0x820] ;  /* 0x0008200001647983 */ /* 0x000ea20000300a00 */
[----:B------:R-:W-:Y:S02]  /*38200*/  IMAD.MOV.U32 R87, RZ, RZ, R78 ;  /* 0x000000ffff577224 */ /* 0x000fe400078e004e */
[----:B------:R-:W-:Y:S01]  /*38210*/  IMAD.MOV.U32 R85, RZ, RZ, R76 ;  /* 0x000000ffff557224 */ /* 0x000fe200078e004c */
[----:B------:R-:W2:Y:S04]  /*38220*/  LDL.LU.64 R102, [R1+0x828] ;  /* 0x0008280001667983 */ /* 0x000ea80000300a00 */
[----:B-1----:R-:W2:Y:S04]  /*38230*/  LDL.LU.64 R92, [R1+0x810] ;  /* 0x00081000015c7983 */ /* 0x002ea80000300a00 */
[----:B------:R-:W2:Y:S01]  /*38240*/  LDL.LU.64 R94, [R1+0x818] ;  /* 0x00081800015e7983 */ /* 0x000ea20000300a00 */
[----:B------:R-:W-:Y:S01]  /*38250*/  IMAD.MOV.U32 R90, RZ, RZ, R73 ;  /* 0x000000ffff5a7224 */ /* 0x000fe200078e0049 */
[----:B------:R-:W-:Y:S01]  /*38260*/  MOV R89, R74 ;  /* 0x0000004a00597202 */ /* 0x000fe20000000f00 */
[----:B------:R-:W-:-:S02]  /*38270*/  IMAD.MOV.U32 R88, RZ, RZ, R75 ;  /* 0x000000ffff587224 */ /* 0x000fc400078e004b */
[----:B------:R-:W-:Y:S01]  /*38280*/  IMAD.MOV.U32 R84, RZ, RZ, R72 ;  /* 0x000000ffff547224 */ /* 0x000fe200078e0048 */
[----:B------:R-:W-:Y:S04]  /*38290*/  STL.64 [R1+0x44a8], R90 ;  /* 0x0044a85a01007387 */ /* 0x000fe80000100a00 */
[----:B------:R1:W-:Y:S04]  /*382a0*/  STL.64 [R1+0x44a0], R88 ;  /* 0x0044a05801007387 */ /* 0x0003e80000100a00 */
[----:B------:R-:W-:Y:S04]  /*382b0*/  STL.64 [R1+0x4498], R86 ;  /* 0x0044985601007387 */ /* 0x000fe80000100a00 */
[----:B------:R1:W-:Y:S04]  /*382c0*/  STL.64 [R1+0x4490], R84 ;  /* 0x0044905401007387 */ /* 0x0003e80000100a00 */
[----:B------:R-:W2:Y:S04]  /*382d0*/  LDL.LU.64 R104, [R1+0x800] ;  /* 0x0008000001687983 */ /* 0x000ea80000300a00 */
[----:B------:R-:W2:Y:S01]  /*382e0*/  LDL.LU.64 R106, [R1+0x808] ;  /* 0x00080800016a7983 */ /* 0x000ea20000300a00 */
[----:B---3--:R-:W-:-:S15]  /*382f0*/  HMMA.1688.F32.TF32 R16, R96, R44, R16 ;  /* 0x0000002c6010723c */ /* 0x008fde0000081010 */
[----:B------:R-:W-:-:S08]  /*38300*/  NOP ;  /* 0x0000000000007918 */ /* 0x000fd00000000000 */
[----:B------:R3:W-:Y:S04]  /*38310*/  STL.64 [R1+0x210], R16 ;  /* 0x0002101001007387 */ /* 0x0007e80000100a00 */
[----:B------:R3:W-:Y:S04]  /*38320*/  STL.64 [R1+0x218], R18 ;  /* 0x0002181201007387 */ /* 0x0007e80000100a00 */
[----:B------:R-:W2:Y:S04]  /*38330*/  LDL.LU.64 R108, [R1+0x7f0] ;  /* 0x0007f000016c7983 */ /* 0x000ea80000300a00 */
[----:B------:R-:W2:Y:S04]  /*38340*/  LDL.LU.64 R110, [R1+0x7f8] ;  /* 0x0007f800016e7983 */ /* 0x000ea80000300a00 */
[----:B------:R-:W2:Y:S04]  /*38350*/  LDL.LU.64 R112, [R1+0x7e0] ;  /* 0x0007e00001707983 */ /* 0x000ea80000300a00 */
[----:B------:R-:W2:Y:S01]  /*38360*/  LDL.LU.64 R114, [R1+0x7e8] ;  /* 0x0007e80001727983 */ /* 0x000ea20000300a00 */
[----:B----4-:R-:W-:Y:S03]  /*38370*/  HMMA.1688.F32.TF32 R12, R96, R40, R12 ;  /* 0x00000028600c723c */ /* 0x010fe6000008100c */
[----:B------:R-:W4:Y:S04]  /*38380*/  LDL.LU.64 R116, [R1+0x7d0] ;  /* 0x0007d00001747983 */ /* 0x000f280000300a00 */
[----:B------:R-:W4:Y:S04]  /*38390*/  LDL.LU.64 R118, [R1+0x7d8] ;  /* 0x0007d80001767983 */ /* 0x000f280000300a00 */
[----:B------:R-:W4:Y:S04]  /*383a0*/  LDL.LU.64 R120, [R1+0x7c0] ;  /* 0x0007c00001787983 */ /* 0x000f280000300a00 */
[----:B------:R-:W4:Y:S04]  /*383b0*/  LDL.LU.64 R122, [R1+0x7c8] ;  /* 0x0007c800017a7983 */ /* 0x000f280000300a00 */
[----:B-1----:R-:W4:Y:S04]  /*383c0*/  LDL.LU.64 R88, [R1+0x7b0] ;  /* 0x0007b00001587983 */ /* 0x002f280000300a00 */
[----:B------:R-:W4:Y:S04]  /*383d0*/  LDL.LU.64 R90, [R1+0x7b8] ;  /* 0x0007b800015a7983 */ /* 0x000f280000300a00 */
[----:B------:R-:W4:Y:S04]  /*383e0*/  LDL.LU.64 R84, [R1+0x7a0] ;  /* 0x0007a00001547983 */ /* 0x000f280000300a00 */
[----:B------:R-:W4:Y:S04]  /*383f0*/  LDL.LU.64 R86, [R1+0x7a8] ;  /* 0x0007a80001567983 */ /* 0x000f280000300a00 */
[----:B------:R-:W4:Y:S04]  /*38400*/  LDL.LU.64 R80, [R1+0x790] ;  /* 0x0007900001507983 */ /* 0x000f280000300a00 */
[----:B------:R-:W4:Y:S04]  /*38410*/  LDL.LU.64 R82, [R1+0x798] ;  /* 0x0007980001527983 */ /* 0x000f280000300a00 */
[----:B------:R1:W-:Y:S04]  /*38420*/  STL.64 [R1+0x200], R12 ;  /* 0x0002000c01007387 */ /* 0x0003e80000100a00 */
[----:B------:R1:W-:Y:S04]  /*38430*/  STL.64 [R1+0x208], R14 ;  /* 0x0002080e01007387 */ /* 0x0003e80000100a00 */
[----:B------:R-:W4:Y:S04]  /*38440*/  LDL.LU.64 R76, [R1+0x780] ;  /* 0x00078000014c7983 */ /* 0x000f280000300a00 */
[----:B------:R-:W4:Y:S04]  /*38450*/  LDL.LU.64 R78, [R1+0x788] ;  /* 0x00078800014e7983 */ /* 0x000f280000300a00 */
[----:B------:R-:W4:Y:S04]  /*38460*/  LDL.LU.64 R72, [R1+0x770] ;  /* 0x0007700001487983 */ /* 0x000f280000300a00 */
[----:B------:R-:W4:Y:S04]  /*38470*/  LDL.LU.64 R74, [R1+0x778] ;  /* 0x00077800014a7983 */ /* 0x000f280000300a00 */
[----:B---3--:R-:W3:Y:S04]  /*38480*/  LDL.LU.64 R16, [R1+0x2b0] ;  /* 0x0002b00001107983 */ /* 0x008ee80000300a00 */
[----:B------:R-:W3:Y:S04]  /*38490*/  LDL.LU.64 R18, [R1+0x2b8] ;  /* 0x0002b80001127983 */ /* 0x000ee80000300a00 */
[----:B-1----:R-:W3:Y:S04]  /*384a0*/  LDL.LU.64 R12, [R1+0x2d0] ;  /* 0x0002d000010c7983 */ /* 0x002ee80000300a00 */
[----:B------:R-:W3:Y:S01]  /*384b0*/  LDL.LU.64 R14, [R1+0x2d8] ;  /* 0x0002d800010e7983 */ /* 0x000ee20000300a00 */
[C---:B--2---:R-:W-:Y:S06]  /*384c0*/  HMMA.1688.F32.TF32 R96, R140.reuse, R68, R100 ;  /* 0x000000448c60723c */ /* 0x044fec0000081064 */
[----:B------:R-:W-:-:S15]  /*384d0*/  HMMA.1688.F32.TF32 R100, R140, R64, R92 ;  /* 0x000000408c64723c */ /* 0x000fde000008105c */
[----:B------:R-:W-:-:S02]  /*384e0*/  NOP ;  /* 0x0000000000007918 */ /* 0x000fc40000000000 */
[----:B------:R-:W-:Y:S04]  /*384f0*/  STL.64 [R1+0x44c8], R98 ;  /* 0x0044c86201007387 */ /* 0x000fe80000100a00 */
[----:B------:R1:W-:Y:S04]  /*38500*/  STL.64 [R1+0x44c0], R96 ;  /* 0x0044c06001007387 */ /* 0x0003e80000100a00 */
[----:B------:R-:W2:Y:S04]  /*38510*/  LDL.LU.64 R152, [R1+0x760] ;  /* 0x0007600001987983 */ /* 0x000ea80000300a00 */
[----:B------:R-:W2:Y:S04]  /*38520*/  LDL.LU.64 R154, [R1+0x768] ;  /* 0x00076800019a7983 */ /* 0x000ea80000300a00 */
[----:B------:R-:W2:Y:S04]  /*38530*/  LDL.LU.64 R148, [R1+0x310] ;  /* 0x0003100001947983 */ /* 0x000ea80000300a00 */
[----:B------:R-:W2:Y:S04]  /*38540*/  LDL.LU.64 R150, [R1+0x318] ;  /* 0x0003180001967983 */ /* 0x000ea80000300a00 */
[----:B-1----:R-:W2:Y:S04]  /*38550*/  LDL.LU.64 R96, [R1+0x750] ;  /* 0x0007500001607983 */ /* 0x002ea80000300a00 */
[----:B------:R-:W2:Y:S04]  /*38560*/  LDL.LU.64 R98, [R1+0x758] ;  /* 0x0007580001627983 */ /* 0x000ea80000300a00 */
[----:B------:R-:W2:Y:S01]  /*38570*/  LDL.LU.64 R92, [R1+0x740] ;  /* 0x00074000015c7983 */ /* 0x000ea20000300a00 */
[C---:B------:R-:W-:Y:S03]  /*38580*/  HMMA.1688.F32.TF32 R104, R140.reuse, R60, R104 ;  /* 0x0000003c8c68723c */ /* 0x040fe60000081068 */
[----:B------:R-:W2:Y:S03]  /*38590*/  LDL.LU.64 R94, [R1+0x748] ;  /* 0x00074800015e7983 */ /* 0x000ea60000300a00 */
[C---:B------:R-:W-:Y:S06]  /*385a0*/  HMMA.1688.F32.TF32 R108, R140.reuse, R32, R108 ;  /* 0x000000208c6c723c */ /* 0x040fec000008106c */
[C---:B------:R-:W-:Y:S06]  /*385b0*/  HMMA.1688.F32.TF32 R112, R140.reuse, R20, R112 ;  /* 0x000000148c70723c */ /* 0x040fec0000081070 */
[C---:B----4-:R-:W-:Y:S06]  /*385c0*/  HMMA.1688.F32.TF32 R116, R140.reuse, R24, R116 ;  /* 0x000000188c74723c */ /* 0x050fec0000081074 */
[C---:B------:R-:W-:Y:S06]  /*385d0*/  HMMA.1688.F32.TF32 R120, R140.reuse, R28, R120 ;  /* 0x0000001c8c78723c */ /* 0x040fec0000081078 */
[C---:B------:R-:W-:Y:S01]  /*385e0*/  HMMA.1688.F32.TF32 R124, R140.reuse, R56, R88 ;  /* 0x000000388c7c723c */ /* 0x040fe20000081058 */
[----:B------:R-:W4:Y:S04]  /*385f0*/  LDL.LU.64 R88, [R1+0x380] ;  /* 0x0003800001587983 */ /* 0x000f280000300a00 */
[----:B------:R-:W4:Y:S01]  /*38600*/  LDL.LU.64 R90, [R1+0x388] ;  /* 0x00038800015a7983 */ /* 0x000f220000300a00 */
[C---:B------:R-:W-:Y:S06]  /*38610*/  HMMA.1688.F32.TF32 R128, R140.reuse, R52, R84 ;  /* 0x000000348c80723c */ /* 0x040fec0000081054 */
[----:B------:R-:W-:Y:S06]  /*38620*/  HMMA.1688.F32.TF32 R132, R140, R48, R80 ;  /* 0x000000308c84723c */ /* 0x000fec0000081050 */
[----:B---3--:R-:W-:Y:S06]  /*38630*/  HMMA.1688.F32.TF32 R16, R144, R68, R16 ;  /* 0x000000449010723c */ /* 0x008fec0000081010 */
[C---:B------:R-:W-:Y:S06]  /*38640*/  HMMA.1688.F32.TF32 R136, R140.reuse, R44, R76 ;  /* 0x0000002c8c88723c */ /* 0x040fec000008104c */
[----:B------:R-:W-:Y:S11]  /*38650*/  HMMA.1688.F32.TF32 R140, R140, R40, R72 ;  /* 0x000000288c8c723c */ /* 0x000ff60000081048 */
[----:B------:R1:W-:Y:S04]  /*38660*/  STL.64 [R1+0x2b0], R16 ;  /* 0x0002b01001007387 */ /* 0x0003e80000100a00 */
[----:B------:R3:W-:Y:S04]  /*38670*/  STL.64 [R1+0x2b8], R18 ;  /* 0x0002b81201007387 */ /* 0x0007e80000100a00 */
[----:B------:R-:W4:Y:S04]  /*38680*/  LDL.LU.64 R72, [R1+0x3a0] ;  /* 0x0003a00001487983 */ /* 0x000f280000300a00 */
[----:B------:R-:W4:Y:S01]  /*38690*/  LDL.LU.64 R74, [R1+0x3a8] ;  /* 0x0003a800014a7983 */ /* 0x000f220000300a00 */
[----:B------:R-:W-:Y:S03]  /*386a0*/  HMMA.1688.F32.TF32 R12, R144, R64, R12 ;  /* 0x00000040900c723c */ /* 0x000fe6000008100c */
[----:B-1----:R-:W4:Y:S04]  /*386b0*/  LDL.LU.64 R16, [R1+0x3b0] ;  /* 0x0003b00001107983 */ /* 0x002f280000300a00 */
[----:B---3--:R-:W3:-:S15]  /*386c0*/  LDL.LU.64 R18, [R1+0x3b8] ;  /* 0x0003b80001127983 */ /* 0x008ede0000300a00 */
[----:B------:R-:W-:-:S01]  /*386d0*/  NOP ;  /* 0x0000000000007918 */ /* 0x000fc20000000000 */
[----:B------:R1:W-:Y:S04]  /*386e0*/  STL.64 [R1+0x2d0], R12 ;  /* 0x0002d00c01007387 */ /* 0x0003e80000100a00 */
[----:B------:R2:W-:Y:S04]  /*386f0*/  STL.64 [R1+0x2d8], R14 ;  /* 0x0002d80e01007387 */ /* 0x0005e80000100a00 */
[----:B-1----:R-:W3:Y:S04]  /*38700*/  LDL.LU.64 R12, [R1+0x3d0] ;  /* 0x0003d000010c7983 */ /* 0x002ee80000300a00 */
[----:B--2---:R-:W2:Y:S01]  /*38710*/  LDL.LU.64 R14, [R1+0x3d8] ;  /* 0x0003d800010e7983 */ /* 0x004ea20000300a00 */
[C---:B------:R-:W-:Y:S03]  /*38720*/  HMMA.1688.F32.TF32 R156, R144.reuse, R60, R152 ;  /* 0x0000003c909c723c */ /* 0x040fe60000081098 */
[----:B------:R-:W2:Y:S03]  /*38730*/  LDL.LU.64 R84, [R1+0x730] ;  /* 0x0007300001547983 */ /* 0x000ea60000300a00 */
[C---:B------:R-:W-:Y:S01]  /*38740*/  HMMA.1688.F32.TF32 R152, R144.reuse, R32, R148 ;  /* 0x000000209098723c */ /* 0x040fe20000081094 */
[----:B------:R-:W2:Y:S04]  /*38750*/  LDL.LU.64 R86, [R1+0x738] ;  /* 0x0007380001567983 */ /* 0x000ea80000300a00 */
[----:B------:R-:W2:Y:S01]  /*38760*/  LDL.LU.64 R80, [R1+0x3e0] ;  /* 0x0003e00001507983 */ /* 0x000ea20000300a00 */
[C---:B------:R-:W-:Y:S03]  /*38770*/  HMMA.1688.F32.TF32 R148, R144.reuse, R20, R96 ;  /* 0x000000149094723c */ /* 0x040fe60000081060 */
[----:B------:R-:W2:Y:S03]  /*38780*/  LDL.LU.64 R82, [R1+0x3e8] ;  /* 0x0003e80001527983 */ /* 0x000ea60000300a00 */
[C---:B------:R-:W-:Y:S01]  /*38790*/  HMMA.1688.F32.TF32 R96, R144.reuse, R24, R92 ;  /* 0x000000189060723c */ /* 0x040fe2000008105c */
[----:B------:R-:W2:Y:S04]  /*387a0*/  LDL.LU.64 R76, [R1+0x720] ;  /* 0x00072000014c7983 */ /* 0x000ea80000300a00 */
[----:B------:R-:W2:Y:S04]  /*387b0*/  LDL.LU.64 R78, [R1+0x728] ;  /* 0x00072800014e7983 */ /* 0x000ea80000300a00 */
[----:B------:R-:W-:Y:S04]  /*387c0*/  STL.64 [R1+0x2f0], R156 ;  /* 0x0002f09c01007387 */ /* 0x000fe80000100a00 */
[----:B------:R-:W-:Y:S04]  /*387d0*/  STL.64 [R1+0x2f8], R158 ;  /* 0x0002f89e01007387 */ /* 0x000fe80000100a00 */
[----:B------:R-:W-:Y:S04]  /*387e0*/  STL.64 [R1+0x310], R152 ;  /* 0x0003109801007387 */ /* 0x000fe80000100a00 */
[----:B------:R-:W-:Y:S04]  /*387f0*/  STL.64 [R1+0x318], R154 ;  /* 0x0003189a01007387 */ /* 0x000fe80000100a00 */
[----:B------:R-:W-:Y:S04]  /*38800*/  STL.64 [R1+0x320], R148 ;  /* 0x0003209401007387 */ /* 0x000fe80000100a00 */
[----:B------:R-:W-:Y:S04]  /*38810*/  STL.64 [R1+0x328], R150 ;  /* 0x0003289601007387 */ /* 0x000fe80000100a00 */
[----:B------:R-:W-:Y:S04]  /*38820*/  STL.64 [R1+0x370], R96 ;  /* 0x0003706001007387 */ /* 0x000fe80000100a00 */
[----:B------:R-:W-:Y:S01]  /*38830*/  STL.64 [R1+0x378], R98 ;  /* 0x0003786201007387 */ /* 0x000fe20000100a00 */
[C---:B----4-:R-:W-:Y:S06]  /*38840*/  HMMA.1688.F32.TF32 R92, R144.reuse, R28, R88 ;  /* 0x0000001c905c723c */ /* 0x050fec0000081058 */
[----:B------:R-:W-:Y:S01]  /*38850*/  HMMA.1688.F32.TF32 R88, R144, R56, R72 ;  /* 0x000000389058723c */ /* 0x000fe20000081048 */
[----:B------:R-:W4:-:S15]  /*38860*/  LDL.LU.64 R72, [R1+0x710] ;  /* 0x0007100001487983 */ /* 0x000f1e0000300a00 */
[----:B------:R-:W-:-:S01]  /*38870*/  NOP ;  /* 0x0000000000007918 */ /* 0x000fc20000000000 */
[----:B------:R-:W-:Y:S04]  /*38880*/  STL.64 [R1+0x380], R92 ;  /* 0x0003805c01007387 */ /* 0x000fe80000100a00 */
[----:B------:R-:W-:Y:S04]  /*38890*/  STL.64 [R1+0x388], R94 ;  /* 0x0003885e01007387 */ /* 0x000fe80000100a00 */
[----:B------:R-:W4:Y:S04]  /*388a0*/  LDL.LU.64 R74, [R1+0x718] ;  /* 0x00071800014a7983 */ /* 0x000f280000300a00 */
[----:B------:R-:W-:Y:S04]  /*388b0*/  STL.64 [R1+0x3a0], R88 ;  /* 0x0003a05801007387 */ /* 0x000fe80000100a00 */
[----:B------:R3:W-:Y:S02]  /*388c0*/  STL.64 [R1+0x3a8], R90 ;  /* 0x0003a85a01007387 */ /* 0x0007e40000100a00 */
[----:B---3--:R-:W-:Y:S02]  /*388d0*/  HMMA.1688.F32.TF32 R88, R144, R52, R16 ;  /* 0x000000349058723c */ /* 0x008fe40000081010 */
[----:B------:R-:W3:Y:S04]  /*388e0*/  LDL.LU.64 R16, [R1+0x700] ;  /* 0x0007000001107983 */ /* 0x000ee80000300a00 */
[----:B------:R-:W3:-:S15]  /*388f0*/  LDL.LU.64 R18, [R1+0x708] ;  /* 0x0007080001127983 */ /* 0x000ede0000300a00 */
[----:B------:R-:W-:-:S02]  /*38900*/  NOP ;  /* 0x0000000000007918 */ /* 0x000fc40000000000 */
[----:B------:R-:W-:Y:S04]  /*38910*/  STL.64 [R1+0x3b0], R88 ;  /* 0x0003b05801007387 */ /* 0x000fe80000100a00 */
[----:B------:R2:W-:Y:S02]  /*38920*/  STL.64 [R1+0x3b8], R90 ;  /* 0x0003b85a01007387 */ /* 0x0005e40000100a00 */
[C---:B--2---:R-:W-:Y:S02]  /*38930*/  HMMA.1688.F32.TF32 R88, R144.reuse, R48, R12 ;  /* 0x000000309058723c */ /* 0x044fe4000008100c */
[----:B------:R-:W2:Y:S04]  /*38940*/  LDL.LU.64 R12, [R1+0x6f0] ;  /* 0x0006f000010c7983 */ /* 0x000ea80000300a00 */
[----:B------:R-:W2:Y:S01]  /*38950*/  LDL.LU.64 R14, [R1+0x6f8] ;  /* 0x0006f800010e7983 */ /* 0x000ea20000300a00 */
[C---:B------:R-:W-:Y:S06]  /*38960*/  HMMA.1688.F32.TF32 R84, R144.reuse, R44, R84 ;  /* 0x0000002c9054723c */ /* 0x040fec0000081054 */
[----:B------:R-:W-:Y:S10]  /*38970*/  HMMA.1688.F32.TF32 R80, R144, R40, R80 ;  /* 0x000000289050723c */ /* 0x000ff40000081050 */
[----:B------:R1:W-:Y:S04]  /*38980*/  STL.64 [R1+0x3d0], R88 ;  /* 0x0003d05801007387 */ /* 0x0003e80000100a00 */
[----:B------:R1:W-:Y:S04]  /*38990*/  STL.64 [R1+0x3d8], R90 ;  /* 0x0003d85a01007387 */ /* 0x0003e80000100a00 */
[----:B------:R1:W-:Y:S04]  /*389a0*/  STL.64 [R1+0x3f0], R84 ;  /* 0x0003f05401007387 */ /* 0x0003e80000100a00 */
[----:B------:R1:W-:Y:S04]  /*389b0*/  STL.64 [R1+0x3f8], R86 ;  /* 0x0003f85601007387 */ /* 0x0003e80000100a00 */
[----:B------:R-:W2:Y:S04]  /*389c0*/  LDL.LU.64 R160, [R1+0x6e0] ;  /* 0x0006e00001a07983 */ /* 0x000ea80000300a00 */
[----:B------:R1:W-:Y:S04]  /*389d0*/  STL.64 [R1+0x3e0], R80 ;  /* 0x0003e05001007387 */ /* 0x0003e80000100a00 */
[----:B------:R1:W-:Y:S04]  /*389e0*/  STL.64 [R1+0x3e8], R82 ;  /* 0x0003e85201007387 */ /* 0x0003e80000100a00 */
        /* <DEDUP_REMOVED lines=19> */
[----:B-1----:R-:W2:Y:S04]  /*38b20*/  LDL.LU.64 R88, [R1+0x430] ;  /* 0x0004300001587983 */ /* 0x002ea80000300a00 */
[----:B------:R-:W2:Y:S01]  /*38b30*/  LDL.LU.64 R90, [R1+0x438] ;  /* 0x00043800015a7983 */ /* 0x000ea20000300a00 */
[C---:B------:R-:W-:Y:S03]  /*38b40*/  HMMA.1688.F32.TF32 R144, R188.reuse, R68, R76 ;  /* 0x00000044bc90723c */ /* 0x040fe6000008104c */
[----:B------:R-:W2:Y:S04]  /*38b50*/  LDL.LU.64 R84, [R1+0x630] ;  /* 0x0006300001547983 */ /* 0x000ea80000300a00 */
[----:B------:R-:W2:Y:S04]  /*38b60*/  LDL.LU.64 R86, [R1+0x638] ;  /* 0x0006380001567983 */ /* 0x000ea80000300a00 */
[----:B------:R-:W2:Y:S04]  /*38b70*/  LDL.LU.64 R80, [R1+0x450] ;  /* 0x0004500001507983 */ /* 0x000ea80000300a00 */
[----:B------:R-:W2:Y:S04]  /*38b80*/  LDL.LU.64 R82, [R1+0x458] ;  /* 0x0004580001527983 */ /* 0x000ea80000300a00 */
[----:B------:R-:W2:Y:S04]  /*38b90*/  LDL.LU.64 R76, [R1+0x470] ;  /* 0x00047000014c7983 */ /* 0x000ea80000300a00 */
[----:B------:R-:W2:Y:S01]  /*38ba0*/  LDL.LU.64 R78, [R1+0x478] ;  /* 0x00047800014e7983 */ /* 0x000ea20000300a00 */
[C---:B----4-:R-:W-:Y:S03]  /*38bb0*/  HMMA.1688.F32.TF32 R148, R188.reuse, R64, R72 ;  /* 0x00000040bc94723c */ /* 0x050fe60000081048 */
[----:B------:R-:W4:Y:S04]  /*38bc0*/  LDL.LU.64 R72, [R1+0x480] ;  /* 0x0004800001487983 */ /* 0x000f280000300a00 */
[----:B------:R-:W4:Y:S01]  /*38bd0*/  LDL.LU.64 R74, [R1+0x488] ;  /* 0x00048800014a7983 */ /* 0x000f220000300a00 */
[C---:B---3--:R-:W-:Y:S03]  /*38be0*/  HMMA.1688.F32.TF32 R152, R188.reuse, R60, R16 ;  /* 0x0000003cbc98723c */ /* 0x048fe60000081010 */
[----:B------:R-:W3:Y:S04]  /*38bf0*/  LDL.LU.64 R16, [R1+0x4a0] ;  /* 0x0004a00001107983 */ /* 0x000ee80000300a00 */
[----:B------:R-:W3:Y:S01]  /*38c00*/  LDL.LU.64 R18, [R1+0x4a8] ;  /* 0x0004a80001127983 */ /* 0x000ee20000300a00 */
[C---:B--2---:R-:W-:Y:S03]  /*38c10*/  HMMA.1688.F32.TF32 R156, R188.reuse, R32, R12 ;  /* 0x00000020bc9c723c */ /* 0x044fe6000008100c */
[----:B------:R-:W2:Y:S04]  /*38c20*/  LDL.LU.64 R12, [R1+0x4b0] ;  /* 0x0004b000010c7983 */ /* 0x000ea80000300a00 */
[----:B------:R-:W2:Y:S01]  /*38c30*/  LDL.LU.64 R14, [R1+0x4b8] ;  /* 0x0004b800010e7983 */ /* 0x000ea20000300a00 */
[C---:B------:R-:W-:Y:S06]  /*38c40*/  HMMA.1688.F32.TF32 R160, R188.reuse, R20, R160 ;  /* 0x00000014bca0723c */ /* 0x040fec00000810a0 */
[----:B------:R-:W-:Y:S06]  /*38c50*/  HMMA.1688.F32.TF32 R164, R188, R24, R164 ;  /* 0x00000018bca4723c */ /* 0x000fec00000810a4 */
[C---:B------:R-:W-:Y:S06]  /*38c60*/  HMMA.1688.F32.TF32 R96, R192.reuse, R68, R96 ;  /* 0x00000044c060723c */ /* 0x040fec0000081060 */
[C---:B------:R-:W-:Y:S06]  /*38c70*/  HMMA.1688.F32.TF32 R92, R192.reuse, R64, R92 ;  /* 0x00000040c05c723c */ /* 0x040fec000008105c */
[C---:B------:R-:W-:Y:S06]  /*38c80*/  HMMA.1688.F32.TF32 R88, R192.reuse, R60, R88 ;  /* 0x0000003cc058723c */ /* 0x040fec0000081058 */
[C---:B------:R-:W-:Y:S06]  /*38c90*/  HMMA.1688.F32.TF32 R84, R192.reuse, R32, R84 ;  /* 0x00000020c054723c */ /* 0x040fec0000081054 */
[C---:B------:R-:W-:Y:S06]  /*38ca0*/  HMMA.1688.F32.TF32 R80, R192.reuse, R20, R80 ;  /* 0x00000014c050723c */ /* 0x040fec0000081050 */
[C---:B------:R-:W-:Y:S01]  /*38cb0*/  HMMA.1688.F32.TF32 R76, R192.reuse, R24, R76 ;  /* 0x00000018c04c723c */ /* 0x040fe2000008104c */
[----:B------:R1:W-:Y:S04]  /*38cc0*/  STL.64 [R1+0x410], R96 ;  /* 0x0004106001007387 */ /* 0x0003e80000100a00 */
        /* <DEDUP_REMOVED lines=10> */
[----:B------:R1:W-:Y:S01]  /*38d70*/  STL.64 [R1+0x478], R78 ;  /* 0x0004784e01007387 */ /* 0x0003e20000100a00 */
[C---:B----4-:R-:W-:Y:S06]  /*38d80*/  HMMA.1688.F32.TF32 R72, R192.reuse, R28, R72 ;  /* 0x0000001cc048723c */ /* 0x050fec0000081048 */
[----:B---3--:R-:W-:-:S15]  /*38d90*/  HMMA.1688.F32.TF32 R16, R192, R56, R16 ;  /* 0x00000038c010723c */ /* 0x008fde0000081010 */
[----:B------:R-:W-:-:S02]  /*38da0*/  NOP ;  /* 0x0000000000007918 */ /* 0x000fc40000000000 */
[----:B------:R3:W-:Y:S04]  /*38db0*/  STL.64 [R1+0x480], R72 ;  /* 0x0004804801007387 */ /* 0x0007e80000100a00 */
[----:B------:R4:W-:Y:S04]  /*38dc0*/  STL.64 [R1+0x488], R74 ;  /* 0x0004884a01007387 */ /* 0x0009e80000100a00 */
[----:B------:R-:W4:Y:S01]  /*38dd0*/  LDL.LU.64 R224, [R1+0x4c0] ;  /* 0x0004c00001e07983 */ /* 0x000f220000300a00 */
[----:B--2---:R-:W-:Y:S03]  /*38de0*/  HMMA.1688.F32.TF32 R12, R192, R52, R12 ;  /* 0x00000034c00c723c */ /* 0x004fe6000008100c */
[----:B------:R2:W-:Y:S04]  /*38df0*/  STL.64 [R1+0x4a0], R16 ;  /* 0x0004a01001007387 */ /* 0x0005e80000100a00 */
[----:B------:R2:W-:Y:S04]  /*38e00*/  STL.64 [R1+0x4a8], R18 ;  /* 0x0004a81201007387 */ /* 0x0005e80000100a00 */
[----:B------:R-:W2:Y:S01]  /*38e10*/  LDL.LU.64 R226, [R1+0x4c8] ;  /* 0x0004c80001e27983 */ /* 0x000ea20000300a00 */
[C---:B------:R-:W-:Y:S11]  /*38e20*/  HMMA.1688.F32.TF32 R168, R188.reuse, R28, R168 ;  /* 0x0000001cbca8723c */ /* 0x040ff600000810a8 */
[----:B------:R2:W-:Y:S04]  /*38e30*/  STL.64 [R1+0x4b0], R12 ;  /* 0x0004b00c01007387 */ /* 0x0005e80000100a00 */
[----:B------:R2:W-:Y:S04]  /*38e40*/  STL.64 [R1+0x4b8], R14 ;  /* 0x0004b80e01007387 */ /* 0x0005e80000100a00 */
[----:B------:R-:W2:Y:S04]  /*38e50*/  LDL.LU.64 R220, [R1+0x4e0] ;  /* 0x0004e00001dc7983 */ /* 0x000ea80000300a00 */
[----:B------:R-:W2:Y:S04]  /*38e60*/  LDL.LU.64 R222, [R1+0x4e8] ;  /* 0x0004e80001de7983 */ /* 0x000ea80000300a00 */
[----:B------:R-:W2:Y:S04]  /*38e70*/  LDL.LU.64 R208, [R1+0x4d0] ;  /* 0x0004d00001d07983 */ /* 0x000ea80000300a00 */
[----:B------:R-:W2:Y:S01]  /*38e80*/  LDL.LU.64 R210, [R1+0x4d8] ;  /* 0x0004d80001d27983 */ /* 0x000ea20000300a00 */
[C---:B------:R-:W-:Y:S03]  /*38e90*/  HMMA.1688.F32.TF32 R172, R188.reuse, R56, R172 ;  /* 0x00000038bcac723c */ /* 0x040fe600000810ac */
[----:B------:R-:W2:Y:S03]  /*38ea0*/  LDL.LU.64 R204, [R1+0x5c0] ;  /* 0x0005c00001cc7983 */ /* 0x000ea60000300a00 */
[C---:B------:R-:W-:Y:S01]  /*38eb0*/  HMMA.1688.F32.TF32 R176, R188.reuse, R52, R176 ;  /* 0x00000034bcb0723c */ /* 0x040fe200000810b0 */
[----:B------:R-:W2:Y:S05]  /*38ec0*/  LDL.LU.64 R206, [R1+0x5c8] ;  /* 0x0005c80001ce7983 */ /* 0x000eaa0000300a00 */
[C---:B------:R-:W-:Y:S06]  /*38ed0*/  HMMA.1688.F32.TF32 R180, R188.reuse, R48, R180 ;  /* 0x00000030bcb4723c */ /* 0x040fec00000810b4 */
[C---:B------:R-:W-:Y:S06]  /*38ee0*/  HMMA.1688.F32.TF32 R184, R188.reuse, R44, R184 ;  /* 0x0000002cbcb8723c */ /* 0x040fec00000810b8 */
[----:B------:R-:W-:Y:S01]  /*38ef0*/  HMMA.1688.F32.TF32 R188, R188, R40, R196 ;  /* 0x00000028bcbc723c */ /* 0x000fe200000810c4 */
[----:B------:R-:W2:Y:S04]  /*38f00*/  LDL.LU.64 R196, [R1+0x5b0] ;  /* 0x0005b00001c47983 */ /* 0x000ea80000300a00 */
[----:B------:R-:W2:Y:S04]  /*38f10*/  LDL.LU.64 R198, [R1+0x5b8] ;  /* 0x0005b80001c67983 */ /* 0x000ea80000300a00 */
[----:B------:R-:W2:Y:S04]  /*38f20*/  LDL.LU.64 R200, [R1+0x5a0] ;  /* 0x0005a00001c87983 */ /* 0x000ea80000300a00 */
[----:B------:R-:W2:Y:S04]  /*38f30*/  LDL.LU.64 R202, [R1+0x5a8] ;  /* 0x0005a80001ca7983 */ /* 0x000ea80000300a00 */
[----:B-1----:R-:W2:Y:S04]  /*38f40*/  LDL.LU.64 R96, [R1+0x590] ;  /* 0x0005900001607983 */ /* 0x002ea80000300a00 */
        /* <DEDUP_REMOVED lines=11> */
[----:B---3--:R-:W3:Y:S04]  /*39000*/  LDL.LU.64 R72, [R1+0x330] ;  /* 0x0003300001487983 */ /* 0x008ee80000300a00 */
[----:B----4-:R-:W3:Y:S04]  /*39010*/  LDL.LU.64 R74, [R1+0x338] ;  /* 0x00033800014a7983 */ /* 0x010ee80000300a00 */
[----:B--2---:R-:W2:Y:S04]  /*39020*/  LDL.LU.64 R16, [R1+0x300] ;  /* 0x0003000001107983 */ /* 0x004ea80000300a00 */
[----:B------:R-:W2:Y:S04]  /*39030*/  LDL.LU.64 R18, [R1+0x308] ;  /* 0x0003080001127983 */ /* 0x000ea80000300a00 */
[----:B------:R-:W4:Y:S04]  /*39040*/  LDL.LU.64 R12, [R1+0x2c0] ;  /* 0x0002c000010c7983 */ /* 0x000f280000300a00 */
[----:B------:R-:W4:Y:S01]  /*39050*/  LDL.LU.64 R14, [R1+0x2c8] ;  /* 0x0002c800010e7983 */ /* 0x000f220000300a00 */
[C---:B------:R-:W-:Y:S06]  /*39060*/  HMMA.1688.F32.TF32 R212, R236.reuse, R24, R212 ;  /* 0x00000018ecd4723c */ /* 0x040fec00000810d4 */
[----:B------:R-:W-:Y:S06]  /*39070*/  HMMA.1688.F32.TF32 R216, R236, R28, R216 ;  /* 0x0000001cecd8723c */ /* 0x000fec00000810d8 */
[C---:B------:R-:W-:Y:S06]  /*39080*/  HMMA.1688.F32.TF32 R224, R192.reuse, R48, R224 ;  /* 0x00000030c0e0723c */ /* 0x040fec00000810e0 */
[C---:B------:R-:W-:Y:S06]  /*39090*/  HMMA.1688.F32.TF32 R220, R192.reuse, R44, R220 ;  /* 0x0000002cc0dc723c */ /* 0x040fec00000810dc */
[----:B------:R-:W-:Y:S11]  /*390a0*/  HMMA.1688.F32.TF32 R208, R192, R40, R208 ;  /* 0x00000028c0d0723c */ /* 0x000ff600000810d0 */
[----:B------:R-:W-:Y:S04]  /*390b0*/  STL.64 [R1+0x4c0], R224 ;  /* 0x0004c0e001007387 */ /* 0x000fe80000100a00 */
[----:B------:R-:W-:Y:S01]  /*390c0*/  STL.64 [R1+0x4c8], R226 ;  /* 0x0004c8e201007387 */ /* 0x000fe20000100a00 */
[C---:B------:R-:W-:Y:S03]  /*390d0*/  HMMA.1688.F32.TF32 R192, R236.reuse, R68, R204 ;  /* 0x00000044ecc0723c */ /* 0x040fe600000810cc */
[----:B------:R-:W-:Y:S04]  /*390e0*/  STL.64 [R1+0x4e0], R220 ;  /* 0x0004e0dc01007387 */ /* 0x000fe80000100a00 */
[----:B------:R-:W-:Y:S04]  /*390f0*/  STL.64 [R1+0x4e8], R222 ;  /* 0x0004e8de01007387 */ /* 0x000fe80000100a00 */
[----:B------:R-:W-:Y:S04]  /*39100*/  STL.64 [R1+0x4d0], R208 ;  /* 0x0004d0d001007387 */ /* 0x000fe80000100a00 */
[----:B------:R1:W-:Y:S01]  /*39110*/  STL.64 [R1+0x4d8], R210 ;  /* 0x0004d8d201007387 */ /* 0x0003e20000100a00 */
[C---:B------:R-:W-:Y:S06]  /*39120*/  HMMA.1688.F32.TF32 R196, R236.reuse, R64, R196 ;  /* 0x00000040ecc4723c */ /* 0x040fec00000810c4 */
[C---:B------:R-:W-:Y:S06]  /*39130*/  HMMA.1688.F32.TF32 R200, R236.reuse, R60, R200 ;  /* 0x0000003cecc8723c */ /* 0x040fec00000810c8 */
[C---:B------:R-:W-:Y:S06]  /*39140*/  HMMA.1688.F32.TF32 R204, R236.reuse, R32, R96 ;  /* 0x00000020eccc723c */ /* 0x040fec0000081060 */
[C---:B-1----:R-:W-:Y:S06]  /*39150*/  HMMA.1688.F32.TF32 R208, R236.reuse, R20, R92 ;  /* 0x00000014ecd0723c */ /* 0x042fec000008105c */
[C---:B------:R-:W-:Y:S06]  /*39160*/  HMMA.1688.F32.TF32 R220, R236.reuse, R56, R88 ;  /* 0x00000038ecdc723c */ /* 0x040fec0000081058 */
[C---:B------:R-:W-:Y:S06]  /*39170*/  HMMA.1688.F32.TF32 R224, R236.reuse, R52, R84 ;  /* 0x00000034ece0723c */ /* 0x040fec0000081054 */
[C---:B------:R-:W-:Y:S06]  /*39180*/  HMMA.1688.F32.TF32 R228, R236.reuse, R48, R80 ;  /* 0x00000030ece4723c */ /* 0x040fec0000081050 */
[C---:B------:R-:W-:Y:S06]  /*39190*/  HMMA.1688.F32.TF32 R232, R236.reuse, R44, R76 ;  /* 0x0000002cece8723c */ /* 0x040fec000008104c */
[----:B---3--:R-:W-:Y:S06]  /*391a0*/  HMMA.1688.F32.TF32 R236, R236, R40, R72 ;  /* 0x00000028ecec723c */ /* 0x008fec0000081048 */
[C---:B--2---:R-:W-:Y:S06]  /*391b0*/  HMMA.1688.F32.TF32 R72, R36.reuse, R68, R16 ;  /* 0x000000442448723c */ /* 0x044fec0000081010 */
[C---:B----4-:R-:W-:Y:S06]  /*391c0*/  HMMA.1688.F32.TF32 R16, R36.reuse, R64, R12 ;  /* 0x000000402410723c */ /* 0x050fec000008100c */
[C---:B------:R-:W-:Y:S01]  /*391d0*/  HMMA.1688.F32.TF32 R12, R36.reuse, R60, R240 ;  /* 0x0000003c240c723c */ /* 0x040fe200000810f0 */
[----:B------:R-:W-:Y:S01]  /*391e0*/  IMAD.MOV.U32 R78, RZ, RZ, R9 ;  /* 0x000000ffff4e7224 */ /* 0x000fe200078e0009 */
[----:B------:R-:W-:Y:S01]  /*391f0*/  MOV R79, R8 ;  /* 0x00000008004f7202 */ /* 0x000fe20000000f00 */
[----:B------:R-:W-:Y:S01]  /*39200*/  IMAD.MOV.U32 R77, RZ, RZ, R10 ;  /* 0x000000ffff4d7224 */ /* 0x000fe200078e000a */
[----:B------:R-:W-:Y:S01]  /*39210*/  MOV R76, R11 ;  /* 0x0000000b004c7202 */ /* 0x000fe20000000f00 */
[----:B------:R-:W-:Y:S06]  /*39220*/  LDS R240, [R0+UR12+0x41000] ;  /* 0x0410000c00f07984 */ /* 0x000fec0008000800 */
[----:B------:R-:W-:Y:S04]  /*39230*/  STL.64 [R1+0x360], R72 ;  /* 0x0003604801007387 */ /* 0x000fe80000100a00 */
[----:B------:R-:W-:Y:S04]  /*39240*/  STL.64 [R1+0x368], R74 ;  /* 0x0003684a01007387 */ /* 0x000fe80000100a00 */
[----:B------:R-:W-:Y:S04]  /*39250*/  STL.64 [R1+0x350], R16 ;  /* 0x0003501001007387 */ /* 0x000fe80000100a00 */
[----:B------:R-:W-:Y:S04]  /*39260*/  STL.64 [R1+0x358], R18 ;  /* 0x0003581201007387 */ /* 0x000fe80000100a00 */
[----:B------:R-:W-:Y:S04]  /*39270*/  STL.64 [R1+0x340], R12 ;  /* 0x0003400c01007387 */ /* 0x000fe80000100a00 */
[----:B------:R1:W-:Y:S04]  /*39280*/  STL.64 [R1+0x348], R14 ;  /* 0x0003480e01007387 */ /* 0x0003e80000100a00 */
[----:B------:R-:W-:Y:S04]  /*39290*/  LDS R242, [R0+UR12+0x41800] ;  /* 0x0418000c00f27984 */ /* 0x000fe80008000800 */
[----:B------:R-:W-:Y:S01]  /*392a0*/  LDS R241, [R3+UR12+0x41000] ;  /* 0x0410000c03f17984 */ /* 0x000fe20008000800 */
[----:B-1----:R-:W-:Y:S01]  /*392b0*/  HMMA.1688.F32.TF32 R12, R36, R32, R244 ;  /* 0x00000020240c723c */ /* 0x002fe200000810f4 */
[----:B------:R-:W-:Y:S01]  /*392c0*/  MOV R73, R5 ;  /* 0x0000000500497202 */ /* 0x000fe20000000f00 */
[----:B------:R-:W-:Y:S01]  /*392d0*/  IMAD.MOV.U32 R74, RZ, RZ, R4 ;  /* 0x000000ffff4a7224 */ /* 0x000fe200078e0004 */
[----:B------:R-:W1:Y:S01]  /*392e0*/  LDS R243, [R3+UR12+0x41800] ;  /* 0x0418000c03f37984 */ /* 0x000e620008000800 */
[----:B------:R-:W-:-:S02]  /*392f0*/  IMAD.MOV.U32 R72, RZ, RZ, R6 ;  /* 0x000000ffff487224 */ /* 0x000fc400078e0006 */
[----:B------:R-:W-:Y:S01]  /*39300*/  IMAD.MOV.U32 R75, RZ, RZ, R2 ;  /* 0x000000ffff4b7224 */ /* 0x000fe200078e0002 */
[----:B------:R-:W-:Y:S04]  /*39310*/  LDS R244, [R0+UR12+0x41080] ;  /* 0x0410800c00f47984 */ /* 0x000fe80008000800 */
[----:B------:R-:W-:Y:S04]  /*39320*/  LDS R246, [R0+UR12+0x41880] ;  /* 0x0418800c00f67984 */ /* 0x000fe80008000800 */
[----:B------:R-:W-:Y:S04]  /*39330*/  LDS R245, [R3+UR12+0x41080] ;  /* 0x0410800c03f57984 */ /* 0x000fe80008000800 */
[----:B------:R-:W2:Y:S04]  /*39340*/  LDS R247, [R3+UR12+0x41880] ;  /* 0x0418800c03f77984 */ /* 0x000ea80008000800 */
[----:B------:R3:W-:Y:S04]  /*39350*/  STL.64 [R1+0x330], R12 ;  /* 0x0003300c01007387 */ /* 0x0007e80000100a00 */
[----:B------:R4:W-:Y:S04]  /*39360*/  STL.64 [R1+0x338], R14 ;  /* 0x0003380e01007387 */ /* 0x0009e80000100a00 */
[----:B------:R-:W2:Y:S04]  /*39370*/  LDL.LU.64 R96, [R1+0x290] ;  /* 0x0002900001607983 */ /* 0x000ea80000300a00 */
[----:B------:R-:W2:Y:S04]  /*39380*/  LDL.LU.64 R98, [R1+0x298] ;  /* 0x0002980001627983 */ /* 0x000ea80000300a00 */
[----:B------:R-:W2:Y:S04]  /*39390*/  LDL.LU R80, [R1+0xf0] ;  /* 0x0000f00001507983 */ /* 0x000ea80000300800 */
[----:B------:R-:W2:Y:S04]  /*393a0*/  LDL.LU R81, [R1+0xf4] ;  /* 0x0000f40001517983 */ /* 0x000ea80000300800 */
[----:B------:R-:W2:Y:S04]  /*393b0*/  LDL.LU R82, [R1+0xf8] ;  /* 0x0000f80001527983 */ /* 0x000ea80000300800 */
[----:B------:R-:W2:Y:S04]  /*393c0*/  LDL.LU R83, [R1+0xfc] ;  /* 0x0000fc0001537983 */ /* 0x000ea80000300800 */
[----:B------:R-:W2:Y:S04]  /*393d0*/  LDL.LU R92, [R1+0x190] ;  /* 0x00019000015c7983 */ /* 0x000ea80000300800 */
[----:B------:R-:W2:Y:S04]  /*393e0*/  LDL.LU R93, [R1+0x194] ;  /* 0x00019400015d7983 */ /* 0x000ea80000300800 */
[----:B------:R-:W2:Y:S04]  /*393f0*/  LDL.LU R94, [R1+0x198] ;  /* 0x00019800015e7983 */ /* 0x000ea80000300800 */
[----:B------:R-:W2:Y:S04]  /*39400*/  LDL.LU R95, [R1+0x19c] ;  /* 0x00019c00015f7983 */ /* 0x000ea80000300800 */
        /* <DEDUP_REMOVED lines=8> */
[----:B------:R-:W4:Y:S04]  /*39490*/  LDL.LU.64 R16, [R1+0x1e0] ;  /* 0x0001e00001107983 */ /* 0x000f280000300a00 */
[----:B------:R-:W4:Y:S04]  /*394a0*/  LDL.LU.64 R18, [R1+0x1e8] ;  /* 0x0001e80001127983 */ /* 0x000f280000300a00 */
[----:B------:R-:W4:Y:S04]  /*394b0*/  LDL.LU.64 R4, [R1+0x1a0] ;  /* 0x0001a00001047983 */ /* 0x000f280000300a00 */
[----:B------:R-:W4:Y:S04]  /*394c0*/  LDL.LU.64 R6, [R1+0x1a8] ;  /* 0x0001a80001067983 */ /* 0x000f280000300a00 */
[----:B------:R-:W4:Y:S04]  /*394d0*/  LDL.LU.64 R8, [R1+0x150] ;  /* 0x0001500001087983 */ /* 0x000f280000300a00 */
[----:B------:R-:W4:Y:S01]  /*394e0*/  LDL.LU.64 R10, [R1+0x158] ;  /* 0x00015800010a7983 */ /* 0x000f220000300a00 */
[----:B--2---:R-:W-:-:S15]  /*394f0*/  HMMA.1688.F32.TF32 R96, R36, R20, R96 ;  /* 0x000000142460723c */ /* 0x004fde0000081060 */
[----:B------:R-:W-:-:S09]  /*39500*/  NOP ;  /* 0x0000000000007918 */ /* 0x000fd20000000000 */
[----:B------:R-:W-:Y:S01]  /*39510*/  IMAD.MOV.U32 R32, RZ, RZ, R99 ;  /* 0x000000ffff207224 */ /* 0x000fe200078e0063 */
[C---:B------:R-:W-:Y:S06]  /*39520*/  HMMA.1688.F32.TF32 R248, R36.reuse, R24, R248 ;  /* 0x0000001824f8723c */ /* 0x040fec00000810f8 */
[----:B------:R-:W-:Y:S01]  /*39530*/  HMMA.1688.F32.TF32 R88, R36, R28, R88 ;  /* 0x0000001c2458723c */ /* 0x000fe20000081058 */
[----:B------:R-:W-:-:S05]  /*39540*/  IMAD.MOV.U32 R2, RZ, RZ, R98 ;  /* 0x000000ffff027224 */ /* 0x000fca00078e0062 */
[C---:B------:R-:W-:Y:S01]  /*39550*/  HMMA.1688.F32.TF32 R84, R36.reuse, R56, R84 ;  /* 0x000000382454723c */ /* 0x040fe20000081054 */
[----:B------:R2:W-:Y:S04]  /*39560*/  STL.64 [R1+0x300], R96 ;  /* 0x0003006001007387 */ /* 0x0005e80000100a00 */
[----:B------:R-:W4:Y:S01]  /*39570*/  LDL.LU.64 R98, [R1+0x44c8] ;  /* 0x0044c80001627983 */ /* 0x000f220000300a00 */
[C---:B---3--:R-:W-:Y:S03]  /*39580*/  HMMA.1688.F32.TF32 R12, R36.reuse, R52, R12 ;  /* 0x00000034240c723c */ /* 0x048fe6000008100c */
[----:B--2---:R-:W2:Y:S03]  /*39590*/  LDL.LU.64 R96, [R1+0x44c0] ;  /* 0x0044c00001607983 */ /* 0x004ea60000300a00 */
[C---:B----4-:R-:W-:Y:S01]  /*395a0*/  HMMA.1688.F32.TF32 R16, R36.reuse, R48, R16 ;  /* 0x000000302410723c */ /* 0x050fe20000081010 */
[----:B------:R-:W-:Y:S04]  /*395b0*/  STL [R1+0x433c], R32 ;  /* 0x00433c2001007387 */ /* 0x000fe80000100800 */
[----:B------:R-:W-:Y:S01]  /*395c0*/  STL [R1+0x4338], R2 ;  /* 0x0043380201007387 */ /* 0x000fe20000100800 */
[C---:B------:R-:W-:Y:S03]  /*395d0*/  HMMA.1688.F32.TF32 R4, R36.reuse, R44, R4 ;  /* 0x0000002c2404723c */ /* 0x040fe60000081004 */
[----:B------:R3:W-:Y:S04]  /*395e0*/  STL.64 [R1+0x290], R248 ;  /* 0x000290f801007387 */ /* 0x0007e80000100a00 */
[----:B------:R4:W-:Y:S01]  /*395f0*/  STL.64 [R1+0x298], R250 ;  /* 0x000298fa01007387 */ /* 0x0009e20000100a00 */
[----:B------:R-:W-:Y:S01]  /*39600*/  HMMA.1688.F32.TF32 R36, R36, R40, R8 ;  /* 0x000000282424723c */ /* 0x000fe20000081008 */
[----:B---3--:R-:W-:Y:S01]  /*39610*/  MOV R248, R43 ;  /* 0x0000002b00f87202 */ /* 0x008fe20000000f00 */
[----:B------:R-:W-:Y:S01]  /*39620*/  IMAD.MOV.U32 R249, RZ, RZ, R66 ;  /* 0x000000fffff97224 */ /* 0x000fe200078e0042 */
[----:B------:R-:W3:Y:S01]  /*39630*/  LDL.LU R43, [R1+0x44bc] ;  /* 0x0044bc00012b7983 */ /* 0x000ee20000300800 */
[----:B----4-:R-:W-:Y:S01]  /*39640*/  IMAD.MOV.U32 R250, RZ, RZ, R70 ;  /* 0x000000fffffa7224 */ /* 0x010fe200078e0046 */
[----:B------:R-:W-:-:S02]  /*39650*/  MOV R251, R71 ;  /* 0x0000004700fb7202 */ /* 0x000fc40000000f00 */
[----:B------:R-:W4:Y:S04]  /*39660*/  LDL.LU R66, [R1+0x44b8] ;  /* 0x0044b80001427983 */ /* 0x000f280000300800 */
[----:B------:R-:W2:Y:S04]  /*39670*/  LDL.LU R70, [R1+0x44b4] ;  /* 0x0044b40001467983 */ /* 0x000ea80000300800 */
[----:B------:R-:W2:Y:S04]  /*39680*/  LDL.LU R71, [R1+0x44b0] ;  /* 0x0044b00001477983 */ /* 0x000ea80000300800 */
[----:B------:R-:W-:Y:S04]  /*39690*/  STL.64 [R1+0x280], R88 ;  /* 0x0002805801007387 */ /* 0x000fe80000100a00 */
[----:B------:R1:W-:Y:S04]  /*396a0*/  STL.64 [R1+0x288], R90 ;  /* 0x0002885a01007387 */ /* 0x0003e80000100a00 */
[----:B-1----:R-:W3:Y:S04]  /*396b0*/  LDL.LU.64 R90, [R1+0x44a8] ;  /* 0x0044a800015a7983 */ /* 0x002ee80000300a00 */
[----:B------:R-:W3:Y:S04]  /*396c0*/  LDL.LU.64 R88, [R1+0x44a0] ;  /* 0x0044a00001587983 */ /* 0x000ee80000300a00 */
[----:B------:R-:W-:Y:S04]  /*396d0*/  STL.64 [R1+0x220], R84 ;  /* 0x0002205401007387 */ /* 0x000fe80000100a00 */
[----:B------:R1:W-:Y:S04]  /*396e0*/  STL.64 [R1+0x228], R86 ;  /* 0x0002285601007387 */ /* 0x0003e80000100a00 */
[----:B-1----:R-:W3:Y:S04]  /*396f0*/  LDL.LU.64 R86, [R1+0x4498] ;  /* 0x0044980001567983 */ /* 0x002ee80000300a00 */
[----:B------:R-:W3:Y:S04]  /*39700*/  LDL.LU.64 R84, [R1+0x4490] ;  /* 0x0044900001547983 */ /* 0x000ee80000300a00 */
[----:B------:R-:W-:Y:S04]  /*39710*/  STL.64 [R1+0x1f0], R12 ;  /* 0x0001f00c01007387 */ /* 0x000fe80000100a00 */
[----:B------:R1:W-:Y:S01]  /*39720*/  STL.64 [R1+0x1f8], R14 ;  /* 0x0001f80e01007387 */ /* 0x0003e20000100a00 */
[----:B------:R-:W-:-:S03]  /*39730*/  IMAD.MOV.U32 R32, RZ, RZ, R37 ;  /* 0x000000ffff207224 */ /* 0x000fc600078e0025 */
[----:B-1----:R-:W4:Y:S04]  /*39740*/  LDL.LU.64 R14, [R1+0x4488] ;  /* 0x00448800010e7983 */ /* 0x002f280000300a00 */
[----:B------:R-:W3:Y:S04]  /*39750*/  LDL.LU.64 R12, [R1+0x4480] ;  /* 0x00448000010c7983 */ /* 0x000ee80000300a00 */
[----:B------:R-:W-:Y:S04]  /*39760*/  STL.64 [R1+0x1e0], R16 ;  /* 0x0001e01001007387 */ /* 0x000fe80000100a00 */
[----:B------:R1:W-:Y:S01]  /*39770*/  STL.64 [R1+0x1e8], R18 ;  /* 0x0001e81201007387 */ /* 0x0003e20000100a00 */
[----:B------:R-:W-:Y:S01]  /*39780*/  IMAD.MOV.U32 R2, RZ, RZ, R38 ;  /* 0x000000ffff027224 */ /* 0x000fe200078e0026 */
[----:B------:R-:W-:-:S02]  /*39790*/  MOV R29, R39 ;  /* 0x00000027001d7202 */ /* 0x000fc40000000f00 */
[----:B-1----:R-:W2:Y:S04]  /*397a0*/  LDL.LU.64 R18, [R1+0x4478] ;  /* 0x0044780001127983 */ /* 0x002ea80000300a00 */
[----:B------:R-:W3:Y:S04]  /*397b0*/  LDL.LU.64 R16, [R1+0x4470] ;  /* 0x0044700001107983 */ /* 0x000ee80000300a00 */
[----:B------:R-:W-:Y:S04]  /*397c0*/  STL.64 [R1+0x1a0], R4 ;  /* 0x0001a00401007387 */ /* 0x000fe80000100a00 */
[----:B------:R1:W-:Y:S04]  /*397d0*/  STL.64 [R1+0x1a8], R6 ;  /* 0x0001a80601007387 */ /* 0x0003e80000100a00 */
[----:B-1----:R-:W3:Y:S04]  /*397e0*/  LDL.LU.64 R6, [R1+0x4468] ;  /* 0x0044680001067983 */ /* 0x002ee80000300a00 */
[----:B------:R-:W3:Y:S04]  /*397f0*/  LDL.LU.64 R10, [R1+0x4460] ;  /* 0x00446000010a7983 */ /* 0x000ee80000300a00 */
[----:B------:R1:W-:Y:S04]  /*39800*/  STL [R1+0x150], R36 ;  /* 0x0001502401007387 */ /* 0x0003e80000100800 */
[----:B-1----:R-:W2:Y:S04]  /*39810*/  LDL.LU R36, [R1+0x260] ;  /* 0x0002600001247983 */ /* 0x002ea80000300800 */
[----:B------:R-:W2:Y:S04]  /*39820*/  LDL.LU R37, [R1+0x264] ;  /* 0x0002640001257983 */ /* 0x000ea80000300800 */
[----:B------:R-:W2:Y:S04]  /*39830*/  LDL.LU R38, [R1+0x268] ;  /* 0x0002680001267983 */ /* 0x000ea80000300800 */
[----:B------:R-:W2:Y:S02]  /*39840*/  LDL.LU R39, [R1+0x26c] ;  /* 0x00026c0001277983 */ /* 0x000ea40000300800 */
[----:B--2---:R-:W-:-:S15]  /*39850*/  HMMA.1688.F32.TF32 R36, R240, R18, R36 ;  /* 0x00000012f024723c */ /* 0x004fde0000081024 */
[----:B------:R-:W-:-:S09]  /*39860*/  NOP ;  /* 0x0000000000007918 */ /* 0x000fd20000000000 */
[----:B------:R-:W-:Y:S01]  /*39870*/  IMAD.MOV.U32 R9, RZ, RZ, R36 ;  /* 0x000000ffff097224 */ /* 0x000fe200078e0024 */
[----:B------:R-:W-:Y:S01]  /*39880*/  MOV R5, R38 ;  /* 0x0000002600057202 */ /* 0x000fe20000000f00 */
[----:B------:R-:W-:Y:S02]  /*39890*/  IMAD.MOV.U32 R8, RZ, RZ, R37 ;  /* 0x000000ffff087224 */ /* 0x000fe400078e0025 */
[----:B------:R-:W-:Y:S02]  /*398a0*/  IMAD.MOV.U32 R4, RZ, RZ, R39 ;  /* 0x000000ffff047224 */ /* 0x000fe400078e0027 */
[C---:B----4-:R-:W-:Y:S06]  /*398b0*/  HMMA.1688.F32.TF32 R36, R240.reuse, R14, R92 ;  /* 0x0000000ef024723c */ /* 0x050fec000008105c */
[C---:B---3--:R-:W-:Y:S06]  /*398c0*/  HMMA.1688.F32.TF32 R80, R240.reuse, R10, R80 ;  /* 0x0000000af050723c */ /* 0x048fec0000081050 */
[C---:B------:R-:W-:Y:S11]  /*398d0*/  HMMA.1688.F32.TF32 R76, R240.reuse, R6, R76 ;  /* 0x00000006f04c723c */ /* 0x040ff6000008104c */
[----:B------:R-:W-:Y:S04]  /*398e0*/  STL.64 [R1+0x190], R36 ;  /* 0x0001902401007387 */ /* 0x000fe80000100a00 */
[----:B------:R1:W-:Y:S02]  /*398f0*/  STL.64 [R1+0x198], R38 ;  /* 0x0001982601007387 */ /* 0x0003e40000100a00 */
[----:B-1----:R-:W-:Y:S02]  /*39900*/  HMMA.1688.F32.TF32 R36, R240, R70, R72 ;  /* 0x00000046f024723c */ /* 0x002fe40000081048 */
[----:B------:R1:W-:Y:S04]  /*39910*/  STL.64 [R1+0xf0], R80 ;  /* 0x0000f05001007387 */ /* 0x0003e80000100a00 */
[----:B------:R2:W-:Y:S04]  /*39920*/  STL.64 [R1+0xf8], R82 ;  /* 0x0000f85201007387 */ /* 0x0005e80000100a00 */
[----:B------:R3:W-:Y:S04]  /*39930*/  STL.64 [R1+0xb0], R76 ;  /* 0x0000b04c01007387 */ /* 0x0007e80000100a00 */
[----:B------:R4:W-:Y:S10]  /*39940*/  STL.64 [R1+0xb8], R78 ;  /* 0x0000b84e01007387 */ /* 0x0009f40000100a00 */
[----:B------:R-:W-:Y:S01]  /*39950*/  IMAD.MOV.U32 R25, RZ, RZ, R36 ;  /* 0x000000ffff197224 */ /* 0x000fe200078e0024 */
[----:B------:R-:W-:-:S02]  /*39960*/  MOV R36, R67 ;  /* 0x0000004300247202 */ /* 0x000fc40000000f00 */
[----:B------:R-:W4:Y:S01]  /*39970*/  LDL.LU R67, [R1+0x4458] ;  /* 0x0044580001437983 */ /* 0x000f220000300800 */
[----:B------:R-:W-:Y:S01]  /*39980*/  MOV R24, R37 ;  /* 0x0000002500187202 */ /* 0x000fe20000000f00 */
[----:B------:R-:W-:Y:S02]  /*39990*/  IMAD.MOV.U32 R20, RZ, RZ, R39 ;  /* 0x000000ffff147224 */ /* 0x000fe400078e0027 */
[----:B------:R-:W-:Y:S02]  /*399a0*/  IMAD.MOV.U32 R21, RZ, RZ, R38 ;  /* 0x000000ffff157224 */ /* 0x000fe400078e0026 */
[----:B------:R-:W-:Y:S01]  /*399b0*/  IMAD.MOV.U32 R37, RZ, RZ, R46 ;  /* 0x000000ffff257224 */ /* 0x000fe200078e002e */
[----:B------:R-:W-:Y:S01]  /*399c0*/  MOV R39, R50 ;  /* 0x0000003200277202 */ /* 0x000fe20000000f00 */
[----:B------:R-:W4:Y:S01]  /*399d0*/  LDL.LU R46, [R1+0x4454] ;  /* 0x00445400012e7983 */ /* 0x000f220000300800 */
[----:B------:R-:W-:-:S03]  /*399e0*/  IMAD.MOV.U32 R38, RZ, RZ, R47 ;  /* 0x000000ffff267224 */ /* 0x000fc600078e002f */
[----:B------:R-:W4:Y:S04]  /*399f0*/  LDL.LU R47, [R1+0x4450] ;  /* 0x00445000012f7983 */ /* 0x000f280000300800 */
[----:B------:R-:W4:Y:S01]  /*39a00*/  LDL.LU R50, [R1+0x444c] ;  /* 0x00444c0001327983 */ /* 0x000f220000300800 */
[----:B------:R-:W-:-:S03]  /*39a10*/  IMAD.MOV.U32 R92, RZ, RZ, R51 ;  /* 0x000000ffff5c7224 */ /* 0x000fc600078e0033 */
[----:B------:R-:W-:Y:S01]  /*39a20*/  STL [R1+0x41f0], R20 ;  /* 0x0041f01401007387 */ /* 0x000fe20000100800 */
[----:B------:R-:W-:-:S03]  /*39a30*/  MOV R93, R54 ;  /* 0x00000036005d7202 */ /* 0x000fc60000000f00 */
[----:B------:R-:W-:Y:S01]  /*39a40*/  STL [R1+0x41ec], R21 ;  /* 0x0041ec1501007387 */ /* 0x000fe20000100800 */
[----:B------:R-:W-:-:S03]  /*39a50*/  IMAD.MOV.U32 R94, RZ, RZ, R55 ;  /* 0x000000ffff5e7224 */ /* 0x000fc600078e0037 */
[----:B------:R-:W-:Y:S01]  /*39a60*/  STL [R1+0x41e8], R24 ;  /* 0x0041e81801007387 */ /* 0x000fe20000100800 */
[----:B------:R-:W-:-:S03]  /*39a70*/  IMAD.MOV.U32 R95, RZ, RZ, R58 ;  /* 0x000000ffff5f7224 */ /* 0x000fc600078e003a */
[----:B------:R4:W-:Y:S01]  /*39a80*/  STL [R1+0x41e4], R25 ;  /* 0x0041e41901007387 */ /* 0x0009e20000100800 */
[----:B-1----:R-:W-:-:S03]  /*39a90*/  MOV R80, R59 ;  /* 0x0000003b00507202 */ /* 0x002fc60000000f00 */
[----:B------:R-:W4:Y:S01]  /*39aa0*/  LDL.LU R51, [R1+0x4448] ;  /* 0x0044480001337983 */ /* 0x000f220000300800 */
[----:B------:R-:W-:-:S03]  /*39ab0*/  IMAD.MOV.U32 R81, RZ, RZ, R30 ;  /* 0x000000ffff517224 */ /* 0x000fc600078e001e */
[----:B------:R-:W4:Y:S01]  /*39ac0*/  LDL.LU R54, [R1+0x4444] ;  /* 0x0044440001367983 */ /* 0x000f220000300800 */
[----:B--2---:R-:W-:-:S03]  /*39ad0*/  IMAD.MOV.U32 R82, RZ, RZ, R31 ;  /* 0x000000ffff527224 */ /* 0x004fc600078e001f */
[----:B------:R-:W2:Y:S01]  /*39ae0*/  LDL.LU R55, [R1+0x4440] ;  /* 0x0044400001377983 */ /* 0x000ea20000300800 */
[----:B------:R-:W-:-:S03]  /*39af0*/  MOV R83, R26 ;  /* 0x0000001a00537202 */ /* 0x000fc60000000f00 */
[----:B------:R-:W2:Y:S04]  /*39b00*/  LDL.LU R58, [R1+0x443c] ;  /* 0x00443c00013a7983 */ /* 0x000ea80000300800 */
[----:B------:R-:W2:Y:S04]  /*39b10*/  LDL.LU R59, [R1+0x4438] ;  /* 0x00443800013b7983 */ /* 0x000ea80000300800 */
[----:B------:R-:W2:Y:S04]  /*39b20*/  LDL.LU R30, [R1+0x4434] ;  /* 0x00443400011e7983 */ /* 0x000ea80000300800 */
[----:B------:R-:W2:Y:S04]  /*39b30*/  LDL.LU R31, [R1+0x4430] ;  /* 0x00443000011f7983 */ /* 0x000ea80000300800 */
[----:B------:R-:W2:Y:S01]  /*39b40*/  LDL.LU R26, [R1+0x442c] ;  /* 0x00442c00011a7983 */ /* 0x000ea20000300800 */
[----:B---3--:R-:W-:Y:S01]  /*39b50*/  IMAD.MOV.U32 R76, RZ, RZ, R35 ;  /* 0x000000ffff4c7224 */ /* 0x008fe200078e0023 */
[----:B------:R-:W-:Y:S01]  /*39b60*/  MOV R77, R62 ;  /* 0x0000003e004d7202 */ /* 0x000fe20000000f00 */
[----:B----4-:R-:W-:-:S02]  /*39b70*/  IMAD.MOV.U32 R78, RZ, RZ, R63 ;  /* 0x000000ffff4e7224 */ /* 0x010fc400078e003f */
[----:B------:R-:W-:Y:S01]  /*39b80*/  IMAD.MOV.U32 R79, RZ, RZ, R252 ;  /* 0x000000ffff4f7224 */ /* 0x000fe200078e00fc */
[----:B------:R-:W-:Y:S07]  /*39b90*/  HMMA.1688.F32.TF32 R72, R240, R66, R248 ;  /* 0x00000042f048723c */ /* 0x000fee00000810f8 */
[----:B------:R-:W-:Y:S01]  /*39ba0*/  IMAD.MOV.U32 R248, RZ, RZ, R27 ;  /* 0x000000fffff87224 */ /* 0x000fe200078e001b */
[----:B------:R-:W-:Y:S01]  /*39bb0*/  MOV R250, R23 ;  /* 0x0000001700fa7202 */ /* 0x000fe20000000f00 */
[----:B------:R-:W3:Y:S01]  /*39bc0*/  LDL.LU R27, [R1+0x4428] ;  /* 0x00442800011b7983 */ /* 0x000ee20000300800 */
[----:B------:R-:W-:-:S02]  /*39bd0*/  IMAD.MOV.U32 R249, RZ, RZ, R22 ;  /* 0x000000fffff97224 */ /* 0x000fc400078e0016 */
[----:B------:R-:W-:Y:S01]  /*39be0*/  IMAD.MOV.U32 R251, RZ, RZ, R34 ;  /* 0x000000fffffb7224 */ /* 0x000fe200078e0022 */
[----:B------:R-:W4:Y:S04]  /*39bf0*/  LDL.LU R22, [R1+0x4424] ;  /* 0x0044240001167983 */ /* 0x000f280000300800 */
[----:B------:R-:W4:Y:S04]  /*39c00*/  LDL.LU R23, [R1+0x4420] ;  /* 0x0044200001177983 */ /* 0x000f280000300800 */
[----:B------:R-:W4:Y:S04]  /*39c10*/  LDL.LU R34, [R1+0x441c] ;  /* 0x00441c0001227983 */ /* 0x000f280000300800 */
[----:B------:R-:W4:Y:S04]  /*39c20*/  LDL.LU R35, [R1+0x4418] ;  /* 0x0044180001237983 */ /* 0x000f280000300800 */
[----:B------:R-:W4:Y:S04]  /*39c30*/  LDL.LU R62, [R1+0x4414] ;  /* 0x00441400013e7983 */ /* 0x000f280000300800 */
[----:B------:R-:W4:Y:S01]  /*39c40*/  LDL.LU R63, [R1+0x4410] ;  /* 0x00441000013f7983 */ /* 0x000f220000300800 */
[----:B------:R-:W-:Y:S01]  /*39c50*/  IMAD.MOV.U32 R44, RZ, RZ, R72 ;  /* 0x000000ffff2c7224 */ /* 0x000fe200078e0048 */
[----:B------:R-:W-:Y:S01]  /*39c60*/  MOV R72, R17 ;  /* 0x0000001100487202 */ /* 0x000fe20000000f00 */
[----:B------:R-:W-:Y:S01]  /*39c70*/  IMAD.MOV.U32 R41, RZ, RZ, R73 ;  /* 0x000000ffff297224 */ /* 0x000fe200078e0049 */
[----:B------:R-:W4:Y:S01]  /*39c80*/  LDL.LU R252, [R1+0x440c] ;  /* 0x00440c0001fc7983 */ /* 0x000f220000300800 */
[----:B------:R-:W-:Y:S01]  /*39c90*/  MOV R40, R74 ;  /* 0x0000004a00287202 */ /* 0x000fe20000000f00 */
[----:B------:R-:W-:-:S02]  /*39ca0*/  IMAD.MOV.U32 R73, RZ, RZ, R16 ;  /* 0x000000ffff497224 */ /* 0x000fc400078e0010 */
[----:B------:R-:W4:Y:S01]  /*39cb0*/  LDL.LU R17, [R1+0x4408] ;  /* 0x0044080001117983 */ /* 0x000f220000300800 */
[----:B------:R-:W-:Y:S01]  /*39cc0*/  IMAD.MOV.U32 R33, RZ, RZ, R75 ;  /* 0x000000ffff217224 */ /* 0x000fe200078e004b */
[----:B------:R-:W-:Y:S01]  /*39cd0*/  MOV R75, R12 ;  /* 0x0000000c004b7202 */ /* 0x000fe20000000f00 */
[----:B------:R-:W-:Y:S01]  /*39ce0*/  IMAD.MOV.U32 R74, RZ, RZ, R13 ;  /* 0x000000ffff4a7224 */ /* 0x000fe200078e000d */
[----:B------:R-:W4:Y:S04]  /*39cf0*/  LDL.LU R16, [R1+0x4404] ;  /* 0x0044040001107983 */ /* 0x000f280000300800 */
[----:B------:R-:W4:Y:S04]  /*39d00*/  LDL.LU R13, [R1+0x4400] ;  /* 0x00440000010d7983 */ /* 0x000f280000300800 */
[----:B------:R-:W4:Y:S01]  /*39d10*/  LDL.LU R12, [R1+0x43fc] ;  /* 0x0043fc00010c7983 */ /* 0x000f220000300800 */
[C---:B--2---:R-:W-:Y:S06]  /*39d20*/  HMMA.1688.F32.TF32 R248, R240.reuse, R58, R248 ;  /* 0x0000003af0f8723c */ /* 0x044fec00000810f8 */
[C---:B------:R-:W-:Y:S01]  /*39d30*/  HMMA.1688.F32.TF32 R72, R240.reuse, R30, R72 ;  /* 0x0000001ef048723c */ /* 0x040fe20000081048 */
[----:B------:R-:W-:Y:S04]  /*39d40*/  STL [R1+0x4200], R33 ;  /* 0x0042002101007387 */ /* 0x000fe80000100800 */
[----:B------:R-:W-:Y:S04]  /*39d50*/  STL [R1+0x41fc], R40 ;  /* 0x0041fc2801007387 */ /* 0x000fe80000100800 */
[----:B------:R-:W-:Y:S04]  /*39d60*/  STL [R1+0x41f8], R41 ;  /* 0x0041f82901007387 */ /* 0x000fe80000100800 */
[----:B------:R-:W-:Y:S01]  /*39d70*/  STL [R1+0x41f4], R44 ;  /* 0x0041f42c01007387 */ /* 0x000fe20000100800 */
[C---:B---3--:R-:W-:Y:S06]  /*39d80*/  HMMA.1688.F32.TF32 R76, R240.reuse, R26, R76 ;  /* 0x0000001af04c723c */ /* 0x048fec000008104c */
[C---:B----4-:R-:W-:Y:S06]  /*39d90*/  HMMA.1688.F32.TF32 R80, R240.reuse, R22, R80 ;  /* 0x00000016f050723c */ /* 0x050fec0000081050 */
[C---:B------:R-:W-:Y:S06]  /*39da0*/  HMMA.1688.F32.TF32 R92, R240.reuse, R34, R92 ;  /* 0x00000022f05c723c */ /* 0x040fec000008105c */
[----:B------:R-:W-:Y:S06]  /*39db0*/  HMMA.1688.F32.TF32 R36, R240, R62, R36 ;  /* 0x0000003ef024723c */ /* 0x000fec0000081024 */
[----:B------:R-:W-:Y:S01]  /*39dc0*/  MOV R25, R78 ;  /* 0x0000004e00197202 */ /* 0x000fe20000000f00 */
[----:B------:R-:W-:-:S02]  /*39dd0*/  IMAD.MOV.U32 R69, RZ, RZ, R79 ;  /* 0x000000ffff457224 */ /* 0x000fc400078e004f */
[----:B------:R-:W-:-:S03]  /*39de0*/  IMAD.MOV.U32 R21, RZ, RZ, R76 ;  /* 0x000000ffff157224 */ /* 0x000fc600078e004c */
[----:B------:R-:W-:Y:S01]  /*39df0*/  IMAD.MOV.U32 R64, RZ, RZ, R82 ;  /* 0x000000ffff407224 */ /* 0x000fe200078e0052 */
[----:B------:R-:W-:Y:S01]  /*39e00*/  MOV R61, R83 ;  /* 0x00000053003d7202 */ /* 0x000fe20000000f00 */
[----:B------:R-:W-:Y:S01]  /*39e10*/  IMAD.MOV.U32 R65, RZ, RZ, R81 ;  /* 0x000000ffff417224 */ /* 0x000fe200078e0051 */
[----:B------:R-:W-:-:S03]  /*39e20*/  MOV R68, R80 ;  /* 0x0000005000447202 */ /* 0x000fc60000000f00 */
[----:B------:R-:W-:-:S06]  /*39e30*/  IMAD.MOV.U32 R56, RZ, RZ, R94 ;  /* 0x000000ffff387224 */ /* 0x000fcc00078e005e */
[----:B------:R-:W-:Y:S01]  /*39e40*/  IMAD.MOV.U32 R52, RZ, RZ, R36 ;  /* 0x000000ffff347224 */ /* 0x000fe200078e0024 */
[----:B------:R-:W-:Y:S01]  /*39e50*/  MOV R48, R38 ;  /* 0x0000002600307202 */ /* 0x000fe20000000f00 */
[----:B------:R-:W-:Y:S01]  /*39e60*/  IMAD.MOV.U32 R49, RZ, RZ, R37 ;  /* 0x000000ffff317224 */ /* 0x000fe200078e0025 */
[----:B------:R-:W2:Y:S01]  /*39e70*/  LDL.LU R36, [R1+0xa0] ;  /* 0x0000a00001247983 */ /* 0x000ea20000300800 */
[----:B------:R-:W-:Y:S01]  /*39e80*/  IMAD.MOV.U32 R37, RZ, RZ, R12 ;  /* 0x000000ffff257224 */ /* 0x000fe200078e000c */
[----:B------:R-:W-:Y:S01]  /*39e90*/  MOV R38, R13 ;  /* 0x0000000d00267202 */ /* 0x000fe20000000f00 */
[----:B------:R-:W-:Y:S01]  /*39ea0*/  IMAD.MOV.U32 R45, RZ, RZ, R39 ;  /* 0x000000ffff2d7224 */ /* 0x000fe200078e0027 */
[----:B------:R-:W3:Y:S01]  /*39eb0*/  LDL.LU R12, [R1+0x43f8] ;  /* 0x0043f800010c7983 */ /* 0x000ee20000300800 */
[----:B------:R-:W-:-:S03]  /*39ec0*/  IMAD.MOV.U32 R39, RZ, RZ, R16 ;  /* 0x000000ffff277224 */ /* 0x000fc600078e0010 */
[----:B------:R-:W4:Y:S01]  /*39ed0*/  LDL.LU R13, [R1+0x43f4] ;  /* 0x0043f400010d7983 */ /* 0x000f220000300800 */
[----:B------:R-:W-:-:S03]  /*39ee0*/  IMAD.MOV.U32 R53, RZ, RZ, R95 ;  /* 0x000000ffff357224 */ /* 0x000fc600078e005f */
[----:B------:R-:W2:Y:S01]  /*39ef0*/  LDL.LU R16, [R1+0x43f0] ;  /* 0x0043f00001107983 */ /* 0x000ea20000300800 */
[----:B------:R-:W-:-:S03]  /*39f00*/  IMAD.MOV.U32 R60, RZ, RZ, R92 ;  /* 0x000000ffff3c7224 */ /* 0x000fc600078e005c */
[----:B------:R-:W-:Y:S01]  /*39f10*/  STL [R1+0x420c], R48 ;  /* 0x00420c3001007387 */ /* 0x000fe20000100800 */
[----:B------:R-:W-:-:S03]  /*39f20*/  MOV R57, R93 ;  /* 0x0000005d00397202 */ /* 0x000fc60000000f00 */
[----:B------:R-:W-:Y:S04]  /*39f30*/  STL [R1+0x4208], R49 ;  /* 0x0042083101007387 */ /* 0x000fe80000100800 */
[----:B------:R-:W-:Y:S04]  /*39f40*/  STL [R1+0x4204], R52 ;  /* 0x0042043401007387 */ /* 0x000fe80000100800 */
[----:B------:R-:W3:Y:S01]  /*39f50*/  LDL.LU.64 R94, [R1+0x43e8] ;  /* 0x0043e800015e7983 */ /* 0x000ee20000300a00 */
[----:B------:R-:W-:-:S03]  /*39f60*/  IMAD.MOV.U32 R24, RZ, RZ, R77 ;  /* 0x000000ffff187224 */ /* 0x000fc600078e004d */
[----:B------:R-:W3:Y:S04]  /*39f70*/  LDL.LU.64 R92, [R1+0x43e0] ;  /* 0x0043e000015c7983 */ /* 0x000ee80000300a00 */
[----:B------:R-:W3:Y:S04]  /*39f80*/  LDL.LU.64 R82, [R1+0x43d8] ;  /* 0x0043d80001527983 */ /* 0x000ee80000300a00 */
[----:B------:R-:W3:Y:S04]  /*39f90*/  LDL.LU.64 R80, [R1+0x43d0] ;  /* 0x0043d00001507983 */ /* 0x000ee80000300a00 */
[----:B------:R-:W4:Y:S04]  /*39fa0*/  LDL.LU.64 R78, [R1+0x43c8] ;  /* 0x0043c800014e7983 */ /* 0x000f280000300a00 */
[----:B------:R-:W4:Y:S04]  /*39fb0*/  LDL.LU.64 R76, [R1+0x43c0] ;  /* 0x0043c000014c7983 */ /* 0x000f280000300a00 */
[----:B------:R-:W-:Y:S04]  /*39fc0*/  STL.64 [R1+0x570], R72 ;  /* 0x0005704801007387 */ /* 0x000fe80000100a00 */
[----:B------:R1:W-:Y:S04]  /*39fd0*/  STL.64 [R1+0x578], R74 ;  /* 0x0005784a01007387 */ /* 0x0003e80000100a00 */
[----:B-1----:R-:W2:Y:S04]  /*39fe0*/  LDL.LU.64 R74, [R1+0x43b8] ;  /* 0x0043b800014a7983 */ /* 0x002ea80000300a00 */
[----:B------:R-:W2:Y:S04]  /*39ff0*/  LDL.LU.64 R72, [R1+0x43b0] ;  /* 0x0043b00001487983 */ /* 0x000ea80000300a00 */
[----:B------:R-:W-:Y:S04]  /*3a000*/  STL.64 [R1+0x70], R248 ;  /* 0x000070f801007387 */ /* 0x000fe80000100a00 */
[----:B------:R1:W-:Y:S04]  /*3a010*/  STL.64 [R1+0x78], R250 ;  /* 0x000078fa01007387 */ /* 0x0003e80000100a00 */
[----:B-1----:R-:W3:Y:S04]  /*3a020*/  LDL.LU.64 R250, [R1+0x43a8] ;  /* 0x0043a80001fa7983 */ /* 0x002ee80000300a00 */
[----:B------:R-:W3:Y:S02]  /*3a030*/  LDL.LU.64 R248, [R1+0x43a0] ;  /* 0x0043a00001f87983 */ /* 0x000ee40000300a00 */
[----:B---3--:R-:W-:-:S15]  /*3a040*/  HMMA.1688.F32.TF32 R248, R240, R54, R248 ;  /* 0x00000036f0f8723c */ /* 0x008fde00000810f8 */
[----:B------:R-:W-:-:S08]  /*3a050*/  NOP ;  /* 0x0000000000007918 */ /* 0x000fd00000000000 */
[----:B------:R1:W-:Y:S04]  /*3a060*/  STL.64 [R1+0x60], R248 ;  /* 0x000060f801007387 */ /* 0x0003e80000100a00 */
[----:B------:R-:W-:Y:S04]  /*3a070*/  STL.64 [R1+0x68], R250 ;  /* 0x000068fa01007387 */ /* 0x000fe80000100a00 */
[----:B-1----:R-:W3:Y:S01]  /*3a080*/  LDL.LU R248, [R1+0xc0] ;  /* 0x0000c00001f87983 */ /* 0x002ee20000300800 */
[C---:B--2---:R-:W-:Y:S06]  /*3a090*/  HMMA.1688.F32.TF32 R72, R240.reuse, R50, R72 ;  /* 0x00000032f048723c */ /* 0x044fec0000081048 */
[----:B----4-:R-:W-:Y:S01]  /*3a0a0*/  HMMA.1688.F32.TF32 R76, R240, R46, R76 ;  /* 0x0000002ef04c723c */ /* 0x010fe2000008104c */
[----:B------:R-:W-:-:S02]  /*3a0b0*/  IMAD.MOV.U32 R249, RZ, RZ, R16 ;  /* 0x000000fffff97224 */ /* 0x000fc400078e0010 */
[----:B------:R-:W2:-:S14]  /*3a0c0*/  LDL.LU R16, [R1+0x439c] ;  /* 0x00439c0001107983 */ /* 0x000e9c0000300800 */
[----:B------:R1:W-:Y:S04]  /*3a0d0*/  STL.64 [R1+0x50], R72 ;  /* 0x0000504801007387 */ /* 0x0003e80000100a00 */
[----:B------:R4:W-:Y:S04]  /*3a0e0*/  STL.64 [R1+0x58], R74 ;  /* 0x0000584a01007387 */ /* 0x0009e80000100a00 */
[----:B-1----:R-:W2:Y:S04]  /*3a0f0*/  LDL.LU R72, [R1+0x160] ;  /* 0x0001600001487983 */ /* 0x002ea80000300800 */
[----:B------:R-:W2:Y:S04]  /*3a100*/  LDL.LU R73, [R1+0x164] ;  /* 0x0001640001497983 */ /* 0x000ea80000300800 */
[----:B----4-:R-:W4:Y:S04]  /*3a110*/  LDL.LU R74, [R1+0x168] ;  /* 0x00016800014a7983 */ /* 0x010f280000300800 */
[----:B------:R1:W-:Y:S04]  /*3a120*/  STL.64 [R1+0x40], R76 ;  /* 0x0000404c01007387 */ /* 0x0003e80000100a00 */
[----:B------:R1:W-:Y:S04]  /*3a130*/  STL.64 [R1+0x48], R78 ;  /* 0x0000484e01007387 */ /* 0x0003e80000100a00 */
[----:B-1----:R-:W4:Y:S04]  /*3a140*/  LDL.LU R76, [R1+0x240] ;  /* 0x00024000014c7983 */ /* 0x002f280000300800 */
[----:B------:R-:W4:Y:S04]  /*3a150*/  LDL.LU R77, [R1+0x244] ;  /* 0x00024400014d7983 */ /* 0x000f280000300800 */
[----:B------:R-:W4:Y:S04]  /*3a160*/  LDL.LU R78, [R1+0x248] ;  /* 0x00024800014e7983 */ /* 0x000f280000300800 */
[----:B------:R-:W4:Y:S01]  /*3a170*/  LDL.LU R79, [R1+0x24c] ;  /* 0x00024c00014f7983 */ /* 0x000f220000300800 */
[----:B------:R-:W-:Y:S01]  /*3a180*/  MOV R250, R13 ;  /* 0x0000000d00fa7202 */ /* 0x000fe20000000f00 */
[----:B------:R-:W-:Y:S01]  /*3a190*/  IMAD.MOV.U32 R251, RZ, RZ, R12 ;  /* 0x000000fffffb7224 */ /* 0x000fe200078e000c */
[----:B------:R-:W-:Y:S07]  /*3a1a0*/  HMMA.1688.F32.TF32 R80, R240, R42, R80 ;  /* 0x0000002af050723c */ /* 0x000fee0000081050 */
[----:B------:R-:W-:Y:S01]  /*3a1b0*/  MOV R242, R17 ;  /* 0x0000001100f27202 */ /* 0x000fe20000000f00 */
[----:B------:R-:W-:-:S15]  /*3a1c0*/  IMAD.MOV.U32 R243, RZ, RZ, R252 ;  /* 0x000000fffff37224 */ /* 0x000fde00078e00fc */
[----:B------:R1:W-:Y:S04]  /*3a1d0*/  STL.64 [R1+0x30], R80 ;  /* 0x0000305001007387 */ /* 0x0003e80000100a00 */
[----:B------:R-:W-:Y:S01]  /*3a1e0*/  STL.64 [R1+0x38], R82 ;  /* 0x0000385201007387 */ /* 0x000fe20000100a00 */
[----:B---3--:R-:W-:-:S15]  /*3a1f0*/  HMMA.1688.F32.TF32 R248, R244, R10, R248 ;  /* 0x0000000af4f8723c */ /* 0x008fde00000810f8 */
[----:B------:R-:W-:-:S08]  /*3a200*/  NOP ;  /* 0x0000000000007918 */ /* 0x000fd00000000000 */
[----:B------:R-:W-:Y:S04]  /*3a210*/  STL.64 [R1+0x4218], R250 ;  /* 0x004218fa01007387 */ /* 0x000fe80000100a00 */
[----:B------:R3:W-:Y:S04]  /*3a220*/  STL.64 [R1+0x4210], R248 ;  /* 0x004210f801007387 */ /* 0x0007e80000100a00 */
[----:B------:R-:W3:Y:S04]  /*3a230*/  LDL.LU R240, [R1+0x90] ;  /* 0x0000900001f07983 */ /* 0x000ee80000300800 */
[----:B------:R-:W3:Y:S04]  /*3a240*/  LDL.LU R241, [R1+0x94] ;  /* 0x0000940001f17983 */ /* 0x000ee80000300800 */
[----:B------:R-:W3:Y:S04]  /*3a250*/  LDL.LU R17, [R1+0x4398] ;  /* 0x0043980001117983 */ /* 0x000ee80000300800 */
[----:B------:R-:W3:Y:S01]  /*3a260*/  LDL.LU R252, [R1+0x4394] ;  /* 0x0043940001fc7983 */ /* 0x000ee20000300800 */
[----:B--2---:R-:W-:-:S07]  /*3a270*/  IMAD.MOV.U32 R75, RZ, RZ, R16 ;  /* 0x000000ffff4b7224 */ /* 0x004fce00078e0010 */
[C---:B----4-:R-:W-:Y:S06]  /*3a280*/  HMMA.1688.F32.TF32 R72, R244.reuse, R14, R72 ;  /* 0x0000000ef448723c */ /* 0x050fec0000081048 */
[----:B------:R-:W-:-:S15]  /*3a290*/  HMMA.1688.F32.TF32 R76, R244, R18, R76 ;  /* 0x00000012f44c723c */ /* 0x000fde000008104c */
[----:B------:R-:W-:-:S03]  /*3a2a0*/  NOP ;  /* 0x0000000000007918 */ /* 0x000fc60000000000 */
[----:B------:R-:W-:Y:S01]  /*3a2b0*/  IMAD.MOV.U32 R40, RZ, RZ, R72 ;  /* 0x000000ffff287224 */ /* 0x000fe200078e0048 */
[----:B------:R-:W-:Y:S01]  /*3a2c0*/  MOV R44, R74 ;  /* 0x0000004a002c7202 */ /* 0x000fe20000000f00 */
[----:B------:R-:W-:Y:S01]  /*3a2d0*/  IMAD.MOV.U32 R41, RZ, RZ, R73 ;  /* 0x000000ffff297224 */ /* 0x000fe200078e0049 */
[----:B------:R-:W2:Y:S01]  /*3a2e0*/  LDL.LU R72, [R1+0x270] ;  /* 0x0002700001487983 */ /* 0x000ea20000300800 */
[----:B------:R-:W-:-:S03]  /*3a2f0*/  IMAD.MOV.U32 R20, RZ, RZ, R75 ;  /* 0x000000ffff147224 */ /* 0x000fc600078e004b */
[----:B------:R-:W2:Y:S04]  /*3a300*/  LDL.LU R73, [R1+0x274] ;  /* 0x0002740001497983 */ /* 0x000ea80000300800 */
[----:B------:R-:W2:Y:S04]  /*3a310*/  LDL.LU R74, [R1+0x278] ;  /* 0x00027800014a7983 */ /* 0x000ea80000300800 */
[----:B------:R-:W2:Y:S01]  /*3a320*/  LDL.LU R75, [R1+0x27c] ;  /* 0x00027c00014b7983 */ /* 0x000ea20000300800 */
[----:B------:R-:W-:Y:S01]  /*3a330*/  MOV R28, R76 ;  /* 0x0000004c001c7202 */ /* 0x000fe20000000f00 */
[----:B------:R-:W-:-:S02]  /*3a340*/  IMAD.MOV.U32 R16, RZ, RZ, R77 ;  /* 0x000000ffff107224 */ /* 0x000fc400078e004d */
[----:B------:R-:W4:Y:S01]  /*3a350*/  LDL.LU R76, [R1+0x170] ;  /* 0x00017000014c7983 */ /* 0x000f220000300800 */
[----:B------:R-:W-:Y:S01]  /*3a360*/  IMAD.MOV.U32 R13, RZ, RZ, R78 ;  /* 0x000000ffff0d7224 */ /* 0x000fe200078e004e */
[----:B------:R-:W-:Y:S02]  /*3a370*/  MOV R12, R79 ;  /* 0x0000004f000c7202 */ /* 0x000fe40000000f00 */
[----:B------:R-:W4:Y:S04]  /*3a380*/  LDL.LU R77, [R1+0x174] ;  /* 0x00017400014d7983 */ /* 0x000f280000300800 */
[----:B------:R-:W4:Y:S04]  /*3a390*/  LDL.LU R78, [R1+0x178] ;  /* 0x00017800014e7983 */ /* 0x000f280000300800 */
[----:B------:R-:W4:Y:S04]  /*3a3a0*/  LDL.LU R79, [R1+0x17c] ;  /* 0x00017c00014f7983 */ /* 0x000f280000300800 */
[----:B-1----:R-:W4:Y:S04]  /*3a3b0*/  LDL.LU R80, [R1+0x100] ;  /* 0x0001000001507983 */ /* 0x002f280000300800 */
[----:B------:R-:W4:Y:S01]  /*3a3c0*/  LDL.LU R81, [R1+0x104] ;  /* 0x0001040001517983 */ /* 0x000f220000300800 */
[C---:B------:R-:W-:Y:S06]  /*3a3d0*/  HMMA.1688.F32.TF32 R96, R244.reuse, R70, R96 ;  /* 0x00000046f460723c */ /* 0x040fec0000081060 */
[C---:B---3--:R-:W-:Y:S06]  /*3a3e0*/  HMMA.1688.F32.TF32 R248, R244.reuse, R66, R100 ;  /* 0x00000042f4f8723c */ /* 0x048fec0000081064 */
[C---:B------:R-:W-:Y:S06]  /*3a3f0*/  HMMA.1688.F32.TF32 R100, R244.reuse, R62, R104 ;  /* 0x0000003ef464723c */ /* 0x040fec0000081068 */
[C---:B------:R-:W-:Y:S06]  /*3a400*/  HMMA.1688.F32.TF32 R36, R244.reuse, R6, R36 ;  /* 0x00000006f424723c */ /* 0x040fec0000081024 */
[----:B------:R-:W-:-:S15]  /*3a410*/  HMMA.1688.F32.TF32 R104, R244, R22, R112 ;  /* 0x00000016f468723c */ /* 0x000fde0000081070 */
[----:B------:R-:W-:-:S03]  /*3a420*/  NOP ;  /* 0x0000000000007918 */ /* 0x000fc60000000000 */
[----:B------:R-:W-:Y:S01]  /*3a430*/  IMAD.MOV.U32 R48, RZ, RZ, R36 ;  /* 0x000000ffff307224 */ /* 0x000fe200078e0024 */
[----:B------:R-:W-:Y:S01]  /*3a440*/  MOV R49, R37 ;  /* 0x0000002500317202 */ /* 0x000fe20000000f00 */
[----:B------:R-:W-:Y:S01]  /*3a450*/  IMAD.MOV.U32 R52, RZ, RZ, R38 ;  /* 0x000000ffff347224 */ /* 0x000fe200078e0026 */
[----:B------:R-:W-:Y:S01]  /*3a460*/  LDS R36, [R0+UR12+0x41100] ;  /* 0x0411000c00247984 */ /* 0x000fe20008000800 */
[----:B------:R-:W-:-:S03]  /*3a470*/  IMAD.MOV.U32 R33, RZ, RZ, R39 ;  /* 0x000000ffff217224 */ /* 0x000fc600078e0027 */
[----:B------:R-:W-:Y:S04]  /*3a480*/  LDS R38, [R0+UR12+0x41900] ;  /* 0x0419000c00267984 */ /* 0x000fe80008000800 */
[----:B------:R-:W-:Y:S04]  /*3a490*/  LDS R37, [R3+UR12+0x41100] ;  /* 0x0411000c03257984 */ /* 0x000fe80008000800 */
[----:B------:R-:W2:Y:S01]  /*3a4a0*/  LDS R39, [R3+UR12+0x41900] ;  /* 0x0419000c03277984 */ /* 0x000ea20008000800 */
[----:B------:R-:W-:-:S03]  /*3a4b0*/  IMAD.MOV.U32 R82, RZ, RZ, R252 ;  /* 0x000000ffff527224 */ /* 0x000fc600078e00fc */
[----:B------:R-:W3:Y:S04]  /*3a4c0*/  LDL.LU R252, [R1+0x4390] ;  /* 0x0043900001fc7983 */ /* 0x000ee80000300800 */
[----:B------:R-:W-:Y:S04]  /*3a4d0*/  STL.64 [R1+0x6a0], R96 ;  /* 0x0006a06001007387 */ /* 0x000fe80000100a00 */
[----:B------:R1:W-:Y:S04]  /*3a4e0*/  STL.64 [R1+0x6a8], R98 ;  /* 0x0006a86201007387 */ /* 0x0003e80000100a00 */
[----:B------:R-:W-:Y:S04]  /*3a4f0*/  STL.64 [R1+0x690], R248 ;  /* 0x000690f801007387 */ /* 0x000fe80000100a00 */
[----:B------:R-:W-:Y:S01]  /*3a500*/  STL.64 [R1+0x698], R250 ;  /* 0x000698fa01007387 */ /* 0x000fe20000100a00 */
[C---:B-1----:R-:W-:Y:S03]  /*3a510*/  HMMA.1688.F32.TF32 R96, R244.reuse, R34, R108 ;  /* 0x00000022f460723c */ /* 0x042fe6000008106c */
[----:B------:R-:W-:Y:S04]  /*3a520*/  STL.64 [R1+0x680], R100 ;  /* 0x0006806401007387 */ /* 0x000fe80000100a00 */
[----:B------:R1:W-:Y:S02]  /*3a530*/  STL.64 [R1+0x688], R102 ;  /* 0x0006886601007387 */ /* 0x0003e40000100a00 */
[----:B-1----:R-:W-:-:S14]  /*3a540*/  HMMA.1688.F32.TF32 R100, R244, R26, R116 ;  /* 0x0000001af464723c */ /* 0x002fdc0000081074 */
[----:B------:R-:W-:Y:S01]  /*3a550*/  STL.64 [R1+0x670], R96 ;  /* 0x0006706001007387 */ /* 0x000fe20000100a00 */
[----:B------:R-:W-:Y:S03]  /*3a560*/  HMMA.1688.F32.TF32 R108, R244, R30, R120 ;  /* 0x0000001ef46c723c */ /* 0x000fe60000081078 */
[----:B------:R-:W-:Y:S04]  /*3a570*/  STL.64 [R1+0x678], R98 ;  /* 0x0006786201007387 */ /* 0x000fe80000100a00 */
[----:B------:R-:W-:Y:S04]  /*3a580*/  STL.64 [R1+0x660], R104 ;  /* 0x0006606801007387 */ /* 0x000fe80000100a00 */
[----:B------:R1:W-:Y:S01]  /*3a590*/  STL.64 [R1+0x668], R106 ;  /* 0x0006686a01007387 */ /* 0x0003e20000100a00 */
[----:B------:R-:W-:Y:S01]  /*3a5a0*/  MOV R83, R17 ;  /* 0x0000001100537202 */ /* 0x000fe20000000f00 */
[----:B--2---:R-:W-:Y:S02]  /*3a5b0*/  HMMA.1688.F32.TF32 R72, R36, R18, R72 ;  /* 0x000000122448723c */ /* 0x004fe40000081048 */
[----:B------:R-:W-:Y:S04]  /*3a5c0*/  LDS R96, [R0+UR12+0x41180] ;  /* 0x0411800c00607984 */ /* 0x000fe80008000800 */
[----:B------:R-:W-:Y:S01]  /*3a5d0*/  STL.64 [R1+0x650], R100 ;  /* 0x0006506401007387 */ /* 0x000fe20000100a00 */
[----:B-1----:R-:W-:Y:S03]  /*3a5e0*/  HMMA.1688.F32.TF32 R104, R244, R58, R124 ;  /* 0x0000003af468723c */ /* 0x002fe6000008107c */
[----:B------:R1:W-:Y:S04]  /*3a5f0*/  STL.64 [R1+0x658], R102 ;  /* 0x0006586601007387 */ /* 0x0003e80000100a00 */
[----:B------:R-:W-:Y:S01]  /*3a600*/  LDS R98, [R0+UR12+0x41980] ;  /* 0x0419800c00627984 */ /* 0x000fe20008000800 */
[----:B----4-:R-:W-:Y:S03]  /*3a610*/  HMMA.1688.F32.TF32 R76, R36, R14, R76 ;  /* 0x0000000e244c723c */ /* 0x010fe6000008104c */
[----:B------:R-:W-:Y:S03]  /*3a620*/  LDS R97, [R3+UR12+0x41180] ;  /* 0x0411800c03617984 */ /* 0x000fe60008000800 */
[C---:B-1----:R-:W-:Y:S01]  /*3a630*/  HMMA.1688.F32.TF32 R100, R244.reuse, R54, R128 ;  /* 0x00000036f464723c */ /* 0x042fe20000081080 */
[----:B------:R-:W-:Y:S04]  /*3a640*/  STL.64 [R1+0x640], R108 ;  /* 0x0006406c01007387 */ /* 0x000fe80000100a00 */
[----:B------:R1:W-:Y:S04]  /*3a650*/  STL.64 [R1+0x648], R110 ;  /* 0x0006486e01007387 */ /* 0x0003e80000100a00 */
[----:B------:R-:W2:Y:S04]  /*3a660*/  LDS R99, [R3+UR12+0x41980] ;  /* 0x0419800c03637984 */ /* 0x000ea80008000800 */
[----:B------:R-:W-:Y:S04]  /*3a670*/  STL.64 [R1+0x630], R104 ;  /* 0x0006306801007387 */ /* 0x000fe80000100a00 */
[----:B------:R4:W-:Y:S01]  /*3a680*/  STL.64 [R1+0x638], R106 ;  /* 0x0006386a01007387 */ /* 0x0009e20000100a00 */
[C---:B-1----:R-:W-:Y:S05]  /*3a690*/  HMMA.1688.F32.TF32 R108, R244.reuse, R46, R136 ;  /* 0x0000002ef46c723c */ /* 0x042fea0000081088 */
[----:B------:R-:W-:Y:S01]  /*3a6a0*/  STL.64 [R1+0x620], R100 ;  /* 0x0006206401007387 */ /* 0x000fe20000100a00 */
[----:B----4-:R-:W-:Y:S03]  /*3a6b0*/  HMMA.1688.F32.TF32 R104, R244, R50, R132 ;  /* 0x00000032f468723c */ /* 0x010fe60000081084 */
[----:B------:R1:W-:Y:S03]  /*3a6c0*/  STL.64 [R1+0x628], R102 ;  /* 0x0006286601007387 */ /* 0x0003e60000100a00 */
[----:B------:R-:W-:Y:S06]  /*3a6d0*/  HMMA.1688.F32.TF32 R80, R36, R10, R80 ;  /* 0x0000000a2450723c */ /* 0x000fec0000081050 */
[----:B-1----:R-:W-:Y:S11]  /*3a6e0*/  HMMA.1688.F32.TF32 R100, R244, R42, R140 ;  /* 0x0000002af464723c */ /* 0x002ff6000008108c */
[----:B------:R-:W-:Y:S04]  /*3a6f0*/  STL.64 [R1+0x610], R104 ;  /* 0x0006106801007387 */ /* 0x000fe80000100a00 */
[----:B------:R-:W-:Y:S04]  /*3a700*/  STL.64 [R1+0x618], R106 ;  /* 0x0006186a01007387 */ /* 0x000fe80000100a00 */
[----:B------:R-:W-:Y:S04]  /*3a710*/  STL.64 [R1+0x600], R108 ;  /* 0x0006006c01007387 */ /* 0x000fe80000100a00 */
[----:B------:R-:W-:Y:S04]  /*3a720*/  STL.64 [R1+0x608], R110 ;  /* 0x0006086e01007387 */ /* 0x000fe80000100a00 */
[----:B------:R-:W-:Y:S04]  /*3a730*/  STL.64 [R1+0x5f0], R100 ;  /* 0x0005f06401007387 */ /* 0x000fe80000100a00 */
[----:B------:R1:W-:Y:S04]  /*3a740*/  STL.64 [R1+0x5f8], R102 ;  /* 0x0005f86601007387 */ /* 0x0003e80000100a00 */
[----:B------:R-:W-:Y:S04]  /*3a750*/  STL.64 [R1+0x4228], R74 ;  /* 0x0042284a01007387 */ /* 0x000fe80000100a00 */
[----:B------:R4:W-:Y:S04]  /*3a760*/  STL.64 [R1+0x4220], R72 ;  /* 0x0042204801007387 */ /* 0x0009e80000100a00 */
[----:B------:R-:W-:Y:S01]  /*3a770*/  STL.64 [R1+0x4238], R78 ;  /* 0x0042384e01007387 */ /* 0x000fe20000100a00 */
[C---:B-1----:R-:W-:Y:S03]  /*3a780*/  HMMA.1688.F32.TF32 R100, R36.reuse, R6, R240 ;  /* 0x000000062464723c */ /* 0x042fe600000810f0 */
[----:B------:R1:W-:Y:S04]  /*3a790*/  STL.64 [R1+0x4230], R76 ;  /* 0x0042304c01007387 */ /* 0x0003e80000100a00 */
[----:B------:R-:W-:Y:S04]  /*3a7a0*/  STL.64 [R1+0x4248], R82 ;  /* 0x0042485201007387 */ /* 0x000fe80000100a00 */
[----:B------:R2:W-:Y:S01]  /*3a7b0*/  STL.64 [R1+0x4240], R80 ;  /* 0x0042405001007387 */ /* 0x0005e20000100a00 */
[C---:B----4-:R-:W-:Y:S06]  /*3a7c0*/  HMMA.1688.F32.TF32 R72, R36.reuse, R62, R152 ;  /* 0x0000003e2448723c */ /* 0x050fec0000081098 */
[C---:B-1----:R-:W-:Y:S06]  /*3a7d0*/  HMMA.1688.F32.TF32 R76, R36.reuse, R66, R148 ;  /* 0x00000042244c723c */ /* 0x042fec0000081094 */
[----:B--2---:R-:W-:Y:S01]  /*3a7e0*/  HMMA.1688.F32.TF32 R80, R36, R70, R144 ;  /* 0x000000462450723c */ /* 0x004fe20000081090 */
[----:B------:R-:W-:Y:S04]  /*3a7f0*/  STL.64 [R1+0x4258], R102 ;  /* 0x0042586601007387 */ /* 0x000fe80000100a00 */
[----:B------:R-:W-:-:S15]  /*3a800*/  STL.64 [R1+0x4250], R100 ;  /* 0x0042506401007387 */ /* 0x000fde0000100a00 */
[----:B------:R-:W-:-:S03]  /*3a810*/  NOP ;  /* 0x0000000000007918 */ /* 0x000fc60000000000 */
[----:B------:R-:W-:Y:S04]  /*3a820*/  STL.64 [R1+0x760], R80 ;  /* 0x0007605001007387 */ /* 0x000fe80000100a00 */
[----:B------:R-:W-:Y:S04]  /*3a830*/  STL.64 [R1+0x768], R82 ;  /* 0x0007685201007387 */ /* 0x000fe80000100a00 */
[----:B------:R-:W2:Y:S04]  /*3a840*/  LDL.LU R124, [R1+0x2a0] ;  /* 0x0002a000017c7983 */ /* 0x000ea80000300800 */
[----:B------:R-:W-:Y:S04]  /*3a850*/  STL.64 [R1+0x750], R76 ;  /* 0x0007504c01007387 */ /* 0x000fe80000100a00 */
[----:B------:R1:W-:Y:S04]  /*3a860*/  STL.64 [R1+0x758], R78 ;  /* 0x0007584e01007387 */ /* 0x0003e80000100a00 */
[----:B------:R-:W-:Y:S04]  /*3a870*/  STL.64 [R1+0x740], R72 ;  /* 0x0007404801007387 */ /* 0x000fe80000100a00 */
[----:B------:R4:W-:Y:S04]  /*3a880*/  STL.64 [R1+0x748], R74 ;  /* 0x0007484a01007387 */ /* 0x0009e80000100a00 */
        /* <DEDUP_REMOVED lines=9> */
[----:B------:R-:W2:Y:S01]  /*3a920*/  LDL.LU R122, [R1+0x138] ;  /* 0x00013800017a7983 */ /* 0x000ea20000300800 */
[C---:B-1----:R-:W-:Y:S03]  /*3a930*/  HMMA.1688.F32.TF32 R76, R36.reuse, R34, R156 ;  /* 0x00000022244c723c */ /* 0x042fe6000008109c */
[----:B------:R-:W2:Y:S04]  /*3a940*/  LDL.LU R123, [R1+0x13c] ;  /* 0x00013c00017b7983 */ /* 0x000ea80000300800 */
[----:B------:R-:W2:Y:S04]  /*3a950*/  LDL.LU R112, [R1+0x80] ;  /* 0x0000800001707983 */ /* 0x000ea80000300800 */
[----:B------:R-:W2:Y:S01]  /*3a960*/  LDL.LU R113, [R1+0x84] ;  /* 0x0000840001717983 */ /* 0x000ea20000300800 */
[C---:B----4-:R-:W-:Y:S03]  /*3a970*/  HMMA.1688.F32.TF32 R72, R36.reuse, R22, R160 ;  /* 0x000000162448723c */ /* 0x050fe600000810a0 */
[----:B------:R-:W4:Y:S04]  /*3a980*/  LDL.LU R114, [R1+0x88] ;  /* 0x0000880001727983 */ /* 0x000f280000300800 */
[----:B------:R-:W4:Y:S01]  /*3a990*/  LDL.LU R115, [R1+0x8c] ;  /* 0x00008c0001737983 */ /* 0x000f220000300800 */
[----:B------:R-:W-:Y:S03]  /*3a9a0*/  HMMA.1688.F32.TF32 R80, R36, R26, R164 ;  /* 0x0000001a2450723c */ /* 0x000fe600000810a4 */
[----:B------:R-:W-:Y:S04]  /*3a9b0*/  STL.64 [R1+0x730], R76 ;  /* 0x0007304c01007387 */ /* 0x000fe80000100a00 */
[----:B------:R1:W-:Y:S01]  /*3a9c0*/  STL.64 [R1+0x738], R78 ;  /* 0x0007384e01007387 */ /* 0x0003e20000100a00 */
[----:B------:R-:W-:-:S03]  /*3a9d0*/  LOP3.LUT R17, R0, 0x40, RZ, 0x3c, !PT ;  /* 0x0000004000117812 */ /* 0x000fc600078e3cff */
[----:B---3--:R-:W-:Y:S04]  /*3a9e0*/  LDS R105, [R252+UR12+0x41000] ;  /* 0x0410000cfc697984 */ /* 0x008fe80008000800 */
[----:B------:R-:W-:Y:S01]  /*3a9f0*/  STL.64 [R1+0x720], R72 ;  /* 0x0007204801007387 */ /* 0x000fe20000100a00 */
[C---:B-1----:R-:W-:Y:S03]  /*3aa00*/  HMMA.1688.F32.TF32 R76, R36.reuse, R30, R168 ;  /* 0x0000001e244c723c */ /* 0x042fe600000810a8 */
[----:B------:R1:W-:Y:S04]  /*3aa10*/  STL.64 [R1+0x728], R74 ;  /* 0x0007284a01007387 */ /* 0x0003e80000100a00 */
[----:B------:R-:W-:Y:S04]  /*3aa20*/  LDS R104, [R17+UR12+0x41000] ;  /* 0x0410000c11687984 */ /* 0x000fe80008000800 */
[----:B------:R-:W-:Y:S01]  /*3aa30*/  LDS R106, [R17+UR12+0x41800] ;  /* 0x0418000c116a7984 */ /* 0x000fe20008000800 */
[C---:B-1----:R-:W-:Y:S03]  /*3aa40*/  HMMA.1688.F32.TF32 R72, R36.reuse, R58, R172 ;  /* 0x0000003a2448723c */ /* 0x042fe600000810ac */
[----:B------:R-:W-:Y:S04]  /*3aa50*/  STL.64 [R1+0x710], R80 ;  /* 0x0007105001007387 */ /* 0x000fe80000100a00 */
[----:B------:R1:W-:Y:S04]  /*3aa60*/  STL.64 [R1+0x718], R82 ;  /* 0x0007185201007387 */ /* 0x0003e80000100a00 */
[----:B------:R-:W3:Y:S04]  /*3aa70*/  LDS R107, [R252+UR12+0x41800] ;  /* 0x0418000cfc6b7984 */ /* 0x000ee80008000800 */
[----:B------:R-:W-:Y:S01]  /*3aa80*/  STL.64 [R1+0x700], R76 ;  /* 0x0007004c01007387 */ /* 0x000fe20000100a00 */
[C---:B-1----:R-:W-:Y:S03]  /*3aa90*/  HMMA.1688.F32.TF32 R80, R36.reuse, R54, R176 ;  /* 0x000000362450723c */ /* 0x042fe600000810b0 */
[----:B------:R1:W-:Y:S04]  /*3aaa0*/  STL.64 [R1+0x708], R78 ;  /* 0x0007084e01007387 */ /* 0x0003e80000100a00 */
[----:B------:R-:W-:Y:S04]  /*3aab0*/  LDS R140, [R17+UR12+0x41080] ;  /* 0x0410800c118c7984 */ /* 0x000fe80008000800 */
[----:B------:R-:W-:Y:S01]  /*3aac0*/  STL.64 [R1+0x6f0], R72 ;  /* 0x0006f04801007387 */ /* 0x000fe20000100a00 */
[C---:B-1----:R-:W-:Y:S03]  /*3aad0*/  HMMA.1688.F32.TF32 R76, R36.reuse, R50, R180 ;  /* 0x00000032244c723c */ /* 0x042fe600000810b4 */
[----:B------:R1:W-:Y:S04]  /*3aae0*/  STL.64 [R1+0x6f8], R74 ;  /* 0x0006f84a01007387 */ /* 0x0003e80000100a00 */
[----:B------:R-:W-:Y:S04]  /*3aaf0*/  LDS R142, [R17+UR12+0x41880] ;  /* 0x0418800c118e7984 */ /* 0x000fe80008000800 */
[----:B------:R-:W-:Y:S01]  /*3ab00*/  LDS R141, [R252+UR12+0x41080] ;  /* 0x0410800cfc8d7984 */ /* 0x000fe20008000800 */
[C---:B-1----:R-:W-:Y:S03]  /*3ab10*/  HMMA.1688.F32.TF32 R72, R36.reuse, R46, R184 ;  /* 0x0000002e2448723c */ /* 0x042fe600000810b8 */
[----:B------:R-:W1:Y:S04]  /*3ab20*/  LDS R143, [R252+UR12+0x41880] ;  /* 0x0418800cfc8f7984 */ /* 0x000e680008000800 */
[----:B------:R-:W-:Y:S01]  /*3ab30*/  LDS R160, [R17+UR12+0x41100] ;  /* 0x0411000c11a07984 */ /* 0x000fe20008000800 */
[----:B------:R-:W-:Y:S03]  /*3ab40*/  HMMA.1688.F32.TF32 R36, R36, R42, R188 ;  /* 0x0000002a2424723c */ /* 0x000fe600000810bc */
[----:B------:R-:W-:Y:S04]  /*3ab50*/  STL.64 [R1+0x6e0], R80 ;  /* 0x0006e05001007387 */ /* 0x000fe80000100a00 */
[----:B------:R-:W-:Y:S04]  /*3ab60*/  STL.64 [R1+0x6e8], R82 ;  /* 0x0006e85201007387 */ /* 0x000fe80000100a00 */
[----:B------:R-:W-:Y:S04]  /*3ab70*/  STL.64 [R1+0x6d0], R76 ;  /* 0x0006d04c01007387 */ /* 0x000fe80000100a00 */
[----:B------:R3:W-:Y:S04]  /*3ab80*/  STL.64 [R1+0x6d8], R78 ;  /* 0x0006d84e01007387 */ /* 0x0007e80000100a00 */
[----:B------:R-:W4:Y:S04]  /*3ab90*/  LDL.LU R108, [R1+0x3c0] ;  /* 0x0003c000016c7983 */ /* 0x000f280000300800 */
[----:B------:R-:W-:Y:S04]  /*3aba0*/  STL.64 [R1+0x6c0], R72 ;  /* 0x0006c04801007387 */ /* 0x000fe80000100a00 */
[----:B------:R1:W-:Y:S04]  /*3abb0*/  STL.64 [R1+0x6c8], R74 ;  /* 0x0006c84a01007387 */ /* 0x0003e80000100a00 */
[----:B------:R-:W-:Y:S04]  /*3abc0*/  STL.64 [R1+0x6b0], R36 ;  /* 0x0006b02401007387 */ /* 0x000fe80000100a00 */
[----:B------:R2:W-:Y:S04]  /*3abd0*/  STL.64 [R1+0x6b8], R38 ;  /* 0x0006b82601007387 */ /* 0x0005e80000100a00 */
[----:B------:R-:W4:Y:S04]  /*3abe0*/  LDL.LU R109, [R1+0x3c4] ;  /* 0x0003c400016d7983 */ /* 0x000f280000300800 */
        /* <DEDUP_REMOVED lines=9> */
[----:B------:R-:W4:Y:S01]  /*3ac80*/  LDL.LU R243, [R1+0x23c] ;  /* 0x00023c0001f37983 */ /* 0x000f220000300800 */
[C---:B---3--:R-:W-:Y:S03]  /*3ac90*/  HMMA.1688.F32.TF32 R76, R96.reuse, R70, R192 ;  /* 0x00000046604c723c */ /* 0x048fe600000810c0 */
[----:B------:R-:W-:Y:S03]  /*3aca0*/  LDS R162, [R17+UR12+0x41900] ;  /* 0x0419000c11a27984 */ /* 0x000fe60008000800 */
[C---:B-1----:R-:W-:Y:S01]  /*3acb0*/  HMMA.1688.F32.TF32 R72, R96.reuse, R66, R196 ;  /* 0x000000426048723c */ /* 0x042fe200000810c4 */
[----:B------:R-:W-:Y:S04]  /*3acc0*/  LDS R161, [R252+UR12+0x41100] ;  /* 0x0411000cfca17984 */ /* 0x000fe80008000800 */
[----:B------:R-:W1:Y:S01]  /*3acd0*/  LDS R163, [R252+UR12+0x41900] ;  /* 0x0419000cfca37984 */ /* 0x000e620008000800 */
[C---:B--2---:R-:W-:Y:S06]  /*3ace0*/  HMMA.1688.F32.TF32 R36, R96.reuse, R18, R124 ;  /* 0x000000126024723c */ /* 0x044fec000008107c */
[----:B------:R-:W-:-:S15]  /*3acf0*/  HMMA.1688.F32.TF32 R116, R96, R14, R116 ;  /* 0x0000000e6074723c */ /* 0x000fde0000081074 */
[----:B------:R-:W-:-:S02]  /*3ad00*/  NOP ;  /* 0x0000000000007918 */ /* 0x000fc40000000000 */
[----:B------:R-:W-:Y:S01]  /*3ad10*/  STL.64 [R1+0x4268], R38 ;  /* 0x0042682601007387 */ /* 0x000fe20000100a00 */
[C---:B------:R-:W-:Y:S03]  /*3ad20*/  HMMA.1688.F32.TF32 R120, R96.reuse, R10, R120 ;  /* 0x0000000a6078723c */ /* 0x040fe60000081078 */
[----:B------:R2:W-:Y:S03]  /*3ad30*/  STL.64 [R1+0x4260], R36 ;  /* 0x0042602401007387 */ /* 0x0005e60000100a00 */
[C---:B----4-:R-:W-:Y:S06]  /*3ad40*/  HMMA.1688.F32.TF32 R128, R96.reuse, R6, R112 ;  /* 0x000000066080723c */ /* 0x050fec0000081070 */
[C---:B--2---:R-:W-:Y:S01]  /*3ad50*/  HMMA.1688.F32.TF32 R36, R96.reuse, R62, R200 ;  /* 0x0000003e6024723c */ /* 0x044fe200000810c8 */
[----:B------:R-:W-:Y:S04]  /*3ad60*/  STL.64 [R1+0x4280], R118 ;  /* 0x0042807601007387 */ /* 0x000fe80000100a00 */
[----:B------:R-:W-:Y:S06]  /*3ad70*/  STL.64 [R1+0x4278], R116 ;  /* 0x0042787401007387 */ /* 0x000fec0000100a00 */
[----:B------:R-:W-:Y:S04]  /*3ad80*/  STL.64 [R1+0x4290], R122 ;  /* 0x0042907a01007387 */ /* 0x000fe80000100a00 */
[----:B------:R-:W-:Y:S04]  /*3ad90*/  STL.64 [R1+0x4288], R120 ;  /* 0x0042887801007387 */ /* 0x000fe80000100a00 */
[----:B------:R-:W-:Y:S04]  /*3ada0*/  STL.64 [R1+0x42a0], R130 ;  /* 0x0042a08201007387 */ /* 0x000fe80000100a00 */
[----:B------:R-:W-:Y:S04]  /*3adb0*/  STL.64 [R1+0x4298], R128 ;  /* 0x0042988001007387 */ /* 0x000fe80000100a00 */
[----:B------:R-:W-:Y:S04]  /*3adc0*/  STL.64 [R1+0x770], R76 ;  /* 0x0007704c01007387 */ /* 0x000fe80000100a00 */
[----:B------:R2:W-:Y:S04]  /*3add0*/  STL.64 [R1+0x778], R78 ;  /* 0x0007784e01007387 */ /* 0x0005e80000100a00 */
[----:B------:R-:W-:Y:S04]  /*3ade0*/  STL.64 [R1+0x780], R72 ;  /* 0x0007804801007387 */ /* 0x000fe80000100a00 */
[----:B------:R3:W-:Y:S01]  /*3adf0*/  STL.64 [R1+0x788], R74 ;  /* 0x0007884a01007387 */ /* 0x0007e20000100a00 */
[C---:B--2---:R-:W-:Y:S03]  /*3ae00*/  HMMA.1688.F32.TF32 R76, R96.reuse, R34, R204 ;  /* 0x00000022604c723c */ /* 0x044fe600000810cc */
[----:B------:R-:W-:Y:S04]  /*3ae10*/  STL.64 [R1+0x810], R36 ;  /* 0x0008102401007387 */ /* 0x000fe80000100a00 */
[----:B------:R2:W-:Y:S01]  /*3ae20*/  STL.64 [R1+0x818], R38 ;  /* 0x0008182601007387 */ /* 0x0005e20000100a00 */
[C---:B---3--:R-:W-:Y:S06]  /*3ae30*/  HMMA.1688.F32.TF32 R72, R96.reuse, R22, R208 ;  /* 0x000000166048723c */ /* 0x048fec00000810d0 */
[C---:B--2---:R-:W-:Y:S09]  /*3ae40*/  HMMA.1688.F32.TF32 R36, R96.reuse, R26, R212 ;  /* 0x0000001a6024723c */ /* 0x044ff200000810d4 */
        /* <DEDUP_REMOVED lines=13> */
[----:B--2---:R-:W-:Y:S03]  /*3af20*/  HMMA.1688.F32.TF32 R76, R96, R50, R228 ;  /* 0x00000032604c723c */ /* 0x004fe600000810e4 */
[----:B------:R-:W-:Y:S04]  /*3af30*/  STL.64 [R1+0x850], R36 ;  /* 0x0008502401007387 */ /* 0x000fe80000100a00 */
[----:B------:R2:W-:Y:S01]  /*3af40*/  STL.64 [R1+0x858], R38 ;  /* 0x0008582601007387 */ /* 0x0005e20000100a00 */
[----:B------:R-:W-:Y:S06]  /*3af50*/  HMMA.1688.F32.TF32 R164, R104, R18, R108 ;  /* 0x0000001268a4723c */ /* 0x000fec000008106c */
[C---:B---3--:R-:W-:Y:S06]  /*3af60*/  HMMA.1688.F32.TF32 R72, R96.reuse, R46, R232 ;  /* 0x0000002e6048723c */ /* 0x048fec00000810e8 */
[----:B--2---:R-:W-:Y:S06]  /*3af70*/  HMMA.1688.F32.TF32 R36, R96, R42, R236 ;  /* 0x0000002a6024723c */ /* 0x004fec00000810ec */
[C---:B------:R-:W-:Y:S01]  /*3af80*/  HMMA.1688.F32.TF32 R168, R104.reuse, R14, R248 ;  /* 0x0000000e68a8723c */ /* 0x040fe200000810f8 */
[----:B------:R-:W-:Y:S04]  /*3af90*/  STL.64 [R1+0x840], R76 ;  /* 0x0008404c01007387 */ /* 0x000fe80000100a00 */
[----:B------:R-:W-:Y:S06]  /*3afa0*/  STL.64 [R1+0x848], R78 ;  /* 0x0008484e01007387 */ /* 0x000fec0000100a00 */
[----:B------:R2:W-:Y:S04]  /*3afb0*/  STL.64 [R1+0x830], R72 ;  /* 0x0008304801007387 */ /* 0x0005e80000100a00 */
[----:B------:R3:W-:Y:S04]  /*3afc0*/  STL.64 [R1+0x838], R74 ;  /* 0x0008384a01007387 */ /* 0x0007e80000100a00 */
[----:B------:R-:W-:Y:S04]  /*3afd0*/  STL.64 [R1+0x42b0], R166 ;  /* 0x0042b0a601007387 */ /* 0x000fe80000100a00 */
[----:B------:R4:W-:Y:S04]  /*3afe0*/  STL.64 [R1+0x790], R36 ;  /* 0x0007902401007387 */ /* 0x0009e80000100a00 */
[----:B------:R1:W-:Y:S04]  /*3aff0*/  STL.64 [R1+0x798], R38 ;  /* 0x0007982601007387 */ /* 0x0003e80000100a00 */
[----:B------:R-:W-:Y:S04]  /*3b000*/  STL.64 [R1+0x42a8], R164 ;  /* 0x0042a8a401007387 */ /* 0x000fe80000100a00 */
[----:B------:R-:W-:Y:S01]  /*3b010*/  STL.64 [R1+0x42c0], R170 ;  /* 0x0042c0aa01007387 */ /* 0x000fe20000100a00 */
[----:B------:R-:W-:Y:S03]  /*3b020*/  HMMA.1688.F32.TF32 R172, R104, R10, R240 ;  /* 0x0000000a68ac723c */ /* 0x000fe600000810f0 */
[----:B------:R-:W-:Y:S04]  /*3b030*/  STL.64 [R1+0x42b8], R168 ;  /* 0x0042b8a801007387 */ /* 0x000fe80000100a00 */
[----:B------:R-:W2:Y:S01]  /*3b040*/  LDL.LU R136, [R1+0x140] ;  /* 0x0001400001887983 */ /* 0x000ea20000300800 */
[----:B------:R-:W-:-:S03]  /*3b050*/  IMAD.MOV.U32 R240, RZ, RZ, R84 ;  /* 0x000000fffff07224 */ /* 0x000fc600078e0054 */
[----:B------:R-:W2:Y:S01]  /*3b060*/  LDL.LU R137, [R1+0x144] ;  /* 0x0001440001897983 */ /* 0x000ea20000300800 */
[----:B------:R-:W-:-:S03]  /*3b070*/  IMAD.MOV.U32 R241, RZ, RZ, R90 ;  /* 0x000000fffff17224 */ /* 0x000fc600078e005a */
[----:B------:R-:W2:Y:S01]  /*3b080*/  LDL.LU R138, [R1+0x148] ;  /* 0x00014800018a7983 */ /* 0x000ea20000300800 */
[----:B------:R-:W-:-:S03]  /*3b090*/  MOV R242, R89 ;  /* 0x0000005900f27202 */ /* 0x000fc60000000f00 */
[----:B------:R-:W2:Y:S01]  /*3b0a0*/  LDL.LU R139, [R1+0x14c] ;  /* 0x00014c00018b7983 */ /* 0x000ea20000300800 */
[----:B------:R-:W-:-:S03]  /*3b0b0*/  IMAD.MOV.U32 R243, RZ, RZ, R88 ;  /* 0x000000fffff37224 */ /* 0x000fc600078e0058 */
[----:B------:R-:W3:Y:S01]  /*3b0c0*/  LDL.LU R84, [R1+0x438c] ;  /* 0x00438c0001547983 */ /* 0x000ee20000300800 */
[----:B------:R-:W-:-:S03]  /*3b0d0*/  IMAD.MOV.U32 R248, RZ, RZ, R95 ;  /* 0x000000fffff87224 */ /* 0x000fc600078e005f */
[----:B------:R-:W4:Y:S01]  /*3b0e0*/  LDL.LU R90, [R1+0x4388] ;  /* 0x00438800015a7983 */ /* 0x000f220000300800 */
[----:B------:R-:W-:-:S03]  /*3b0f0*/  MOV R249, R94 ;  /* 0x0000005e00f97202 */ /* 0x000fc60000000f00 */
[----:B------:R-:W2:Y:S01]  /*3b100*/  LDL.LU R89, [R1+0x4384] ;  /* 0x0043840001597983 */ /* 0x000ea20000300800 */
[----:B------:R-:W-:-:S03]  /*3b110*/  IMAD.MOV.U32 R250, RZ, RZ, R93 ;  /* 0x000000fffffa7224 */ /* 0x000fc600078e005d */
[----:B------:R-:W2:Y:S01]  /*3b120*/  LDL.LU R88, [R1+0x4380] ;  /* 0x0043800001587983 */ /* 0x000ea20000300800 */
[----:B------:R-:W-:-:S03]  /*3b130*/  IMAD.MOV.U32 R251, RZ, RZ, R92 ;  /* 0x000000fffffb7224 */ /* 0x000fc600078e005c */
        /* <DEDUP_REMOVED lines=12> */
[----:B------:R-:W-:Y:S01]  /*3b200*/  IMAD.MOV.U32 R108, RZ, RZ, R85 ;  /* 0x000000ffff6c7224 */ /* 0x000fe200078e0055 */
[----:B------:R-:W-:Y:S01]  /*3b210*/  MOV R109, R86 ;  /* 0x00000056006d7202 */ /* 0x000fe20000000f00 */
[----:B------:R-:W-:-:S02]  /*3b220*/  IMAD.MOV.U32 R110, RZ, RZ, R87 ;  /* 0x000000ffff6e7224 */ /* 0x000fc400078e0057 */
[----:B------:R-:W-:Y:S02]  /*3b230*/  IMAD.MOV.U32 R111, RZ, RZ, R91 ;  /* 0x000000ffff6f7224 */ /* 0x000fe400078e005b */
[----:B---3--:R-:W-:Y:S01]  /*3b240*/  IMAD.MOV.U32 R115, RZ, RZ, R84 ;  /* 0x000000ffff737224 */ /* 0x008fe200078e0054 */
[----:B----4-:R-:W-:Y:S01]  /*3b250*/  MOV R114, R90 ;  /* 0x0000005a00727202 */ /* 0x010fe20000000f00 */
[----:B--2---:R-:W-:Y:S02]  /*3b260*/  IMAD.MOV.U32 R113, RZ, RZ, R89 ;  /* 0x000000ffff717224 */ /* 0x004fe400078e0059 */
[----:B------:R-:W-:Y:S01]  /*3b270*/  IMAD.MOV.U32 R112, RZ, RZ, R88 ;  /* 0x000000ffff707224 */ /* 0x000fe200078e0058 */
[----:B------:R-:W-:Y:S01]  /*3b280*/  MOV R127, R95 ;  /* 0x0000005f007f7202 */ /* 0x000fe20000000f00 */
[----:B------:R-:W-:Y:S02]  /*3b290*/  IMAD.MOV.U32 R126, RZ, RZ, R94 ;  /* 0x000000ffff7e7224 */ /* 0x000fe400078e005e */
[----:B------:R-:W-:Y:S01]  /*3b2a0*/  IMAD.MOV.U32 R125, RZ, RZ, R93 ;  /* 0x000000ffff7d7224 */ /* 0x000fe200078e005d */
[----:B------:R-:W-:-:S02]  /*3b2b0*/  MOV R124, R92 ;  /* 0x0000005c007c7202 */ /* 0x000fc40000000f00 */
[----:B------:R-:W2:Y:S04]  /*3b2c0*/  LDL.LU R92, [R1+0x436c] ;  /* 0x00436c00015c7983 */ /* 0x000ea80000300800 */
[----:B------:R-:W2:Y:S04]  /*3b2d0*/  LDL.LU R93, [R1+0x4368] ;  /* 0x00436800015d7983 */ /* 0x000ea80000300800 */
[----:B------:R-:W2:Y:S04]  /*3b2e0*/  LDL.LU R94, [R1+0x4364] ;  /* 0x00436400015e7983 */ /* 0x000ea80000300800 */
[----:B------:R-:W2:Y:S04]  /*3b2f0*/  LDL.LU R95, [R1+0x4360] ;  /* 0x00436000015f7983 */ /* 0x000ea80000300800 */
[----:B------:R-:W3:Y:S04]  /*3b300*/  LDL.LU R88, [R1+0x435c] ;  /* 0x00435c0001587983 */ /* 0x000ee80000300800 */
[----:B------:R-:W3:Y:S04]  /*3b310*/  LDL.LU R89, [R1+0x4358] ;  /* 0x0043580001597983 */ /* 0x000ee80000300800 */
[----:B------:R-:W3:Y:S04]  /*3b320*/  LDL.LU R90, [R1+0x4354] ;  /* 0x00435400015a7983 */ /* 0x000ee80000300800 */
[----:B------:R-:W4:Y:S04]  /*3b330*/  LDL.LU R84, [R1+0x4350] ;  /* 0x0043500001547983 */ /* 0x000f280000300800 */
[----:B------:R-:W4:Y:S04]  /*3b340*/  LDL.LU R85, [R1+0x434c] ;  /* 0x00434c0001557983 */ /* 0x000f280000300800 */
[----:B------:R-:W4:Y:S04]  /*3b350*/  LDL.LU R86, [R1+0x4348] ;  /* 0x0043480001567983 */ /* 0x000f280000300800 */
[----:B------:R-:W4:Y:S04]  /*3b360*/  LDL.LU R87, [R1+0x4344] ;  /* 0x0043440001577983 */ /* 0x000f280000300800 */
[----:B------:R-:W3:Y:S01]  /*3b370*/  LDL.LU R91, [R1+0x4340] ;  /* 0x00434000015b7983 */ /* 0x000ee20000300800 */
[C---:B------:R-:W-:Y:S06]  /*3b380*/  HMMA.1688.F32.TF32 R176, R104.reuse, R6, R136 ;  /* 0x0000000668b0723c */ /* 0x040fec0000081088 */
[C---:B------:R-:W-:Y:S06]  /*3b390*/  HMMA.1688.F32.TF32 R152, R104.reuse, R34, R244 ;  /* 0x000000226898723c */ /* 0x040fec00000810f4 */
[C---:B------:R-:W-:Y:S01]  /*3b3a0*/  HMMA.1688.F32.TF32 R144, R104.reuse, R22, R132 ;  /* 0x000000166890723c */ /* 0x040fe20000081084 */
[----:B------:R-:W-:Y:S04]  /*3b3b0*/  STL.64 [R1+0x42d0], R174 ;  /* 0x0042d0ae01007387 */ /* 0x000fe80000100a00 */
[----:B------:R-:W-:Y:S06]  /*3b3c0*/  STL.64 [R1+0x42c8], R172 ;  /* 0x0042c8ac01007387 */ /* 0x000fec0000100a00 */
[----:B------:R-:W-:Y:S04]  /*3b3d0*/  STL.64 [R1+0x42e0], R178 ;  /* 0x0042e0b201007387 */ /* 0x000fe80000100a00 */
[----:B------:R-:W-:Y:S01]  /*3b3e0*/  STL.64 [R1+0x42d8], R176 ;  /* 0x0042d8b001007387 */ /* 0x000fe20000100a00 */
[C---:B------:R-:W-:Y:S06]  /*3b3f0*/  HMMA.1688.F32.TF32 R132, R104.reuse, R26, R124 ;  /* 0x0000001a6884723c */ /* 0x040fec000008107c */
[C---:B------:R-:W-:Y:S06]  /*3b400*/  HMMA.1688.F32.TF32 R124, R104.reuse, R30, R112 ;  /* 0x0000001e687c723c */ /* 0x040fec0000081070 */
[C---:B------:R-:W-:Y:S06]  /*3b410*/  HMMA.1688.F32.TF32 R112, R104.reuse, R58, R108 ;  /* 0x0000003a6870723c */ /* 0x040fec000008106c */
[C---:B------:R-:W-:Y:S06]  /*3b420*/  HMMA.1688.F32.TF32 R108, R104.reuse, R54, R248 ;  /* 0x00000036686c723c */ /* 0x040fec00000810f8 */
[C---:B--2---:R-:W-:Y:S06]  /*3b430*/  HMMA.1688.F32.TF32 R156, R104.reuse, R62, R92 ;  /* 0x0000003e689c723c */ /* 0x044fec000008105c */
[C---:B----4-:R-:W-:Y:S06]  /*3b440*/  HMMA.1688.F32.TF32 R136, R104.reuse, R70, R84 ;  /* 0x000000466888723c */ /* 0x050fec0000081054 */
[----:B---3--:R-:W-:-:S15]  /*3b450*/  HMMA.1688.F32.TF32 R148, R104, R66, R88 ;  /* 0x000000426894723c */ /* 0x008fde0000081058 */
[----:B------:R-:W-:-:S02]  /*3b460*/  NOP ;  /* 0x0000000000007918 */ /* 0x000fc40000000000 */
        /* <DEDUP_REMOVED lines=10> */
[----:B------:R-:W2:Y:S04]  /*3b510*/  LDL.LU R248, [R1+0x3e0] ;  /* 0x0003e00001f87983 */ /* 0x000ea80000300800 */
[----:B------:R-:W2:Y:S04]  /*3b520*/  LDL.LU R249, [R1+0x3e4] ;  /* 0x0003e40001f97983 */ /* 0x000ea80000300800 */
[----:B------:R-:W2:Y:S04]  /*3b530*/  LDL.LU R250, [R1+0x3e8] ;  /* 0x0003e80001fa7983 */ /* 0x000ea80000300800 */
[----:B------:R-:W2:Y:S04]  /*3b540*/  LDL.LU R251, [R1+0x3ec] ;  /* 0x0003ec0001fb7983 */ /* 0x000ea80000300800 */
[----:B------:R-:W3:Y:S04]  /*3b550*/  LDL.LU R72, [R1+0x3f0] ;  /* 0x0003f00001487983 */ /* 0x000ee80000300800 */
[----:B------:R-:W3:Y:S04]  /*3b560*/  LDL.LU R73, [R1+0x3f4] ;  /* 0x0003f40001497983 */ /* 0x000ee80000300800 */
[----:B------:R-:W3:Y:S04]  /*3b570*/  LDL.LU R74, [R1+0x3f8] ;  /* 0x0003f800014a7983 */ /* 0x000ee80000300800 */
[----:B------:R-:W3:Y:S04]  /*3b580*/  LDL.LU R75, [R1+0x3fc] ;  /* 0x0003fc00014b7983 */ /* 0x000ee80000300800 */
[----:B------:R-:W4:Y:S04]  /*3b590*/  LDL.LU R76, [R1+0x3d0] ;  /* 0x0003d000014c7983 */ /* 0x000f280000300800 */
[----:B------:R-:W4:Y:S04]  /*3b5a0*/  LDL.LU R77, [R1+0x3d4] ;  /* 0x0003d400014d7983 */ /* 0x000f280000300800 */
[----:B------:R-:W4:Y:S04]  /*3b5b0*/  LDL.LU R78, [R1+0x3d8] ;  /* 0x0003d800014e7983 */ /* 0x000f280000300800 */
[----:B------:R-:W4:Y:S04]  /*3b5c0*/  LDL.LU R79, [R1+0x3dc] ;  /* 0x0003dc00014f7983 */ /* 0x000f280000300800 */
[----:B------:R-:W2:Y:S04]  /*3b5d0*/  LDL.LU R100, [R1+0x3a0] ;  /* 0x0003a00001647983 */ /* 0x000ea80000300800 */
[----:B------:R-:W2:Y:S04]  /*3b5e0*/  LDL.LU R101, [R1+0x3a4] ;  /* 0x0003a40001657983 */ /* 0x000ea80000300800 */
[----:B------:R-:W2:Y:S04]  /*3b5f0*/  LDL.LU R102, [R1+0x3a8] ;  /* 0x0003a80001667983 */ /* 0x000ea80000300800 */
[----:B------:R-:W2:Y:S04]  /*3b600*/  LDL.LU R103, [R1+0x3ac] ;  /* 0x0003ac0001677983 */ /* 0x000ea80000300800 */
        /* <DEDUP_REMOVED lines=50> */
[----:B-1----:R-:W2:Y:S04]  /*3b930*/  LDL.LU R38, [R1+0x328] ;  /* 0x0003280001267983 */ /* 0x002ea80000300800 */
[----:B------:R-:W2:Y:S04]  /*3b940*/  LDL.LU R39, [R1+0x32c] ;  /* 0x00032c0001277983 */ /* 0x000ea80000300800 */
[----:B------:R-:W2:Y:S04]  /*3b950*/  LDL.LU R80, [R1+0x3b0] ;  /* 0x0003b00001507983 */ /* 0x000ea80000300800 */
[----:B------:R-:W2:Y:S04]  /*3b960*/  LDL.LU R81, [R1+0x3b4] ;  /* 0x0003b40001517983 */ /* 0x000ea80000300800 */
[----:B------:R-:W2:Y:S04]  /*3b970*/  LDL.LU R82, [R1+0x3b8] ;  /* 0x0003b80001527983 */ /* 0x000ea80000300800 */
[----:B------:R-:W2:Y:S01]  /*3b980*/  LDL.LU R83, [R1+0x3bc] ;  /* 0x0003bc0001537983 */ /* 0x000ea20000300800 */
[----:B------:R-:W-:Y:S03]  /*3b990*/  HMMA.1688.F32.TF32 R92, R104, R50, R240 ;  /* 0x00000032685c723c */ /* 0x000fe600000810f0 */
[----:B------:R-:W2:Y:S04]  /*3b9a0*/  LDL.LU R240, [R1+0x530] ;  /* 0x0005300001f07983 */ /* 0x000ea80000300800 */
[----:B------:R-:W2:Y:S04]  /*3b9b0*/  LDL.LU R241, [R1+0x534] ;  /* 0x0005340001f17983 */ /* 0x000ea80000300800 */
[----:B------:R-:W2:Y:S04]  /*3b9c0*/  LDL.LU R242, [R1+0x538] ;  /* 0x0005380001f27983 */ /* 0x000ea80000300800 */
[----:B------:R-:W2:Y:S01]  /*3b9d0*/  LDL.LU R243, [R1+0x53c] ;  /* 0x00053c0001f37983 */ /* 0x000ea20000300800 */
[C---:B---3--:R-:W-:Y:S06]  /*3b9e0*/  HMMA.1688.F32.TF32 R72, R140.reuse, R46, R72 ;  /* 0x0000002e8c48723c */ /* 0x048fec0000081048 */
[C---:B----4-:R-:W-:Y:S06]  /*3b9f0*/  HMMA.1688.F32.TF32 R120, R140.reuse, R62, R120 ;  /* 0x0000003e8c78723c */ /* 0x050fec0000081078 */
[C---:B--2---:R-:W-:Y:S06]  /*3ba00*/  HMMA.1688.F32.TF32 R116, R140.reuse, R34, R116 ;  /* 0x000000228c74723c */ /* 0x044fec0000081074 */
[C---:B------:R-:W-:Y:S06]  /*3ba10*/  HMMA.1688.F32.TF32 R100, R140.reuse, R58, R100 ;  /* 0x0000003a8c64723c */ /* 0x040fec0000081064 */
[C---:B------:R-:W-:Y:S06]  /*3ba20*/  HMMA.1688.F32.TF32 R76, R140.reuse, R50, R76 ;  /* 0x000000328c4c723c */ /* 0x040fec000008104c */
[----:B------:R-:W-:-:S15]  /*3ba30*/  HMMA.1688.F32.TF32 R96, R140, R70, R128 ;  /* 0x000000468c60723c */ /* 0x000fde0000081080 */
[----:B------:R-:W-:-:S08]  /*3ba40*/  NOP ;  /* 0x0000000000007918 */ /* 0x000fd00000000000 */
[----:B------:R-:W-:Y:S04]  /*3ba50*/  STL [R1+0x41e0], R96 ;  /* 0x0041e06001007387 */ /* 0x000fe80000100800 */
[----:B------:R-:W-:Y:S04]  /*3ba60*/  STL [R1+0x41dc], R97 ;  /* 0x0041dc6101007387 */ /* 0x000fe80000100800 */
[----:B------:R-:W-:Y:S04]  /*3ba70*/  STL [R1+0x41d8], R98 ;  /* 0x0041d86201007387 */ /* 0x000fe80000100800 */
[----:B------:R-:W-:Y:S04]  /*3ba80*/  STL [R1+0x41d4], R99 ;  /* 0x0041d46301007387 */ /* 0x000fe80000100800 */
[----:B------:R-:W-:Y:S04]  /*3ba90*/  STL.64 [R1+0x1c0], R120 ;  /* 0x0001c07801007387 */ /* 0x000fe80000100a00 */
[----:B------:R1:W-:Y:S02]  /*3baa0*/  STL.64 [R1+0x1c8], R122 ;  /* 0x0001c87a01007387 */ /* 0x0003e40000100a00 */
[C---:B-1----:R-:W-:Y:S06]  /*3bab0*/  HMMA.1688.F32.TF32 R120, R140.reuse, R22, R36 ;  /* 0x000000168c78723c */ /* 0x042fec0000081024 */
[----:B------:R-:W-:Y:S01]  /*3bac0*/  HMMA.1688.F32.TF32 R36, R140, R26, R188 ;  /* 0x0000001a8c24723c */ /* 0x000fe200000810bc */
[----:B------:R-:W-:Y:S01]  /*3bad0*/  MOV R96, R116 ;  /* 0x0000007400607202 */ /* 0x000fe20000000f00 */
[----:B------:R-:W-:Y:S01]  /*3bae0*/  IMAD.MOV.U32 R97, RZ, RZ, R117 ;  /* 0x000000ffff617224 */ /* 0x000fe200078e0075 */
[----:B------:R-:W-:Y:S01]  /*3baf0*/  MOV R99, R119 ;  /* 0x0000007700637202 */ /* 0x000fe20000000f00 */
[----:B------:R-:W-:-:S02]  /*3bb00*/  IMAD.MOV.U32 R98, RZ, RZ, R118 ;  /* 0x000000ffff627224 */ /* 0x000fc400078e0076 */
[C---:B------:R-:W-:Y:S11]  /*3bb10*/  HMMA.1688.F32.TF32 R116, R140.reuse, R30, R180 ;  /* 0x0000001e8c74723c */ /* 0x040ff600000810b4 */
[----:B------:R-:W-:Y:S04]  /*3bb20*/  STL.64 [R1+0x200], R120 ;  /* 0x0002007801007387 */ /* 0x000fe80000100a00 */
[----:B------:R-:W-:Y:S04]  /*3bb30*/  STL.64 [R1+0x208], R122 ;  /* 0x0002087a01007387 */ /* 0x000fe80000100a00 */
[----:B------:R-:W-:Y:S04]  /*3bb40*/  STL.64 [R1+0x230], R36 ;  /* 0x0002302401007387 */ /* 0x000fe80000100a00 */
[----:B------:R1:W-:Y:S02]  /*3bb50*/  STL.64 [R1+0x238], R38 ;  /* 0x0002382601007387 */ /* 0x0003e40000100a00 */
[C---:B-1----:R-:W-:Y:S02]  /*3bb60*/  HMMA.1688.F32.TF32 R36, R140.reuse, R54, R80 ;  /* 0x000000368c24723c */ /* 0x042fe40000081050 */
[----:B------:R-:W-:Y:S04]  /*3bb70*/  STL.64 [R1+0x250], R116 ;  /* 0x0002507401007387 */ /* 0x000fe80000100a00 */
[----:B------:R-:W-:Y:S04]  /*3bb80*/  STL.64 [R1+0x258], R118 ;  /* 0x0002587601007387 */ /* 0x000fe80000100a00 */
[----:B------:R-:W-:Y:S04]  /*3bb90*/  STL.64 [R1+0x2b0], R100 ;  /* 0x0002b06401007387 */ /* 0x000fe80000100a00 */
[----:B------:R-:W-:Y:S09]  /*3bba0*/  STL.64 [R1+0x2b8], R102 ;  /* 0x0002b86601007387 */ /* 0x000ff20000100a00 */
[----:B------:R-:W-:Y:S04]  /*3bbb0*/  STL.64 [R1+0x2c0], R36 ;  /* 0x0002c02401007387 */ /* 0x000fe80000100a00 */
[----:B------:R1:W-:Y:S02]  /*3bbc0*/  STL.64 [R1+0x2c8], R38 ;  /* 0x0002c82601007387 */ /* 0x0003e40000100a00 */
[C---:B-1----:R-:W-:Y:S02]  /*3bbd0*/  HMMA.1688.F32.TF32 R36, R140.reuse, R42, R248 ;  /* 0x0000002a8c24723c */ /* 0x042fe400000810f8 */
[----:B------:R-:W-:Y:S04]  /*3bbe0*/  STL.64 [R1+0x2d0], R76 ;  /* 0x0002d04c01007387 */ /* 0x000fe80000100a00 */
[----:B------:R-:W-:Y:S04]  /*3bbf0*/  STL.64 [R1+0x2d8], R78 ;  /* 0x0002d84e01007387 */ /* 0x000fe80000100a00 */
[----:B------:R1:W-:Y:S04]  /*3bc00*/  STL.64 [R1+0x2f0], R72 ;  /* 0x0002f04801007387 */ /* 0x0003e80000100a00 */
[----:B------:R2:W-:Y:S04]  /*3bc10*/  STL.64 [R1+0x2f8], R74 ;  /* 0x0002f84a01007387 */ /* 0x0005e80000100a00 */
[----:B------:R-:W3:Y:S05]  /*3bc20*/  LDL.LU R248, [R1+0x1a0] ;  /* 0x0001a00001f87983 */ /* 0x000eea0000300800 */
[----:B------:R4:W-:Y:S04]  /*3bc30*/  STL.64 [R1+0x2e0], R36 ;  /* 0x0002e02401007387 */ /* 0x0009e80000100a00 */
[----:B------:R4:W-:Y:S04]  /*3bc40*/  STL.64 [R1+0x2e8], R38 ;  /* 0x0002e82601007387 */ /* 0x0009e80000100a00 */
[----:B------:R-:W3:Y:S04]  /*3bc50*/  LDL.LU R249, [R1+0x1a4] ;  /* 0x0001a40001f97983 */ /* 0x000ee80000300800 */
[----:B------:R-:W3:Y:S04]  /*3bc60*/  LDL.LU R250, [R1+0x1a8] ;  /* 0x0001a80001fa7983 */ /* 0x000ee80000300800 */
[----:B------:R-:W3:Y:S04]  /*3bc70*/  LDL.LU R251, [R1+0x1ac] ;  /* 0x0001ac0001fb7983 */ /* 0x000ee80000300800 */
[----:B-1----:R-:W3:Y:S04]  /*3bc80*/  LDL.LU R72, [R1+0x1e0] ;  /* 0x0001e00001487983 */ /* 0x002ee80000300800 */
[----:B------:R-:W3:Y:S04]  /*3bc90*/  LDL.LU R73, [R1+0x1e4] ;  /* 0x0001e40001497983 */ /* 0x000ee80000300800 */
[----:B--2---:R-:W3:Y:S01]  /*3bca0*/  LDL.LU R74, [R1+0x1e8] ;  /* 0x0001e800014a7983 */ /* 0x004ee20000300800 */
[C---:B------:R-:W-:Y:S03]  /*3bcb0*/  HMMA.1688.F32.TF32 R216, R140.reuse, R14, R196 ;  /* 0x0000000e8cd8723c */ /* 0x040fe600000810c4 */
[----:B------:R-:W3:Y:S04]  /*3bcc0*/  LDL.LU R75, [R1+0x1ec] ;  /* 0x0001ec00014b7983 */ /* 0x000ee80000300800 */
[----:B------:R-:W2:Y:S01]  /*3bcd0*/  LDL.LU R180, [R1+0x1f0] ;  /* 0x0001f00001b47983 */ /* 0x000ea20000300800 */
[C---:B------:R-:W-:Y:S03]  /*3bce0*/  HMMA.1688.F32.TF32 R196, R140.reuse, R6, R192 ;  /* 0x000000068cc4723c */ /* 0x040fe600000810c0 */
[----:B------:R-:W2:Y:S04]  /*3bcf0*/  LDL.LU R181, [R1+0x1f4] ;  /* 0x0001f40001b57983 */ /* 0x000ea80000300800 */
[----:B------:R-:W2:Y:S04]  /*3bd00*/  LDL.LU R182, [R1+0x1f8] ;  /* 0x0001f80001b67983 */ /* 0x000ea80000300800 */
[----:B------:R-:W2:Y:S01]  /*3bd10*/  LDL.LU R183, [R1+0x1fc] ;  /* 0x0001fc0001b77983 */ /* 0x000ea20000300800 */
[C---:B------:R-:W-:Y:S03]  /*3bd20*/  HMMA.1688.F32.TF32 R212, R140.reuse, R18, R200 ;  /* 0x000000128cd4723c */ /* 0x040fe600000810c8 */
[----:B------:R-:W3:Y:S04]  /*3bd30*/  LDL.LU R192, [R1+0x280] ;  /* 0x0002800001c07983 */ /* 0x000ee80000300800 */
[----:B------:R-:W3:Y:S01]  /*3bd40*/  LDL.LU R193, [R1+0x284] ;  /* 0x0002840001c17983 */ /* 0x000ee20000300800 */
[C---:B------:R-:W-:Y:S03]  /*3bd50*/  HMMA.1688.F32.TF32 R184, R140.reuse, R10, R184 ;  /* 0x0000000a8cb8723c */ /* 0x040fe600000810b8 */
[----:B------:R-:W3:Y:S03]  /*3bd60*/  LDL.LU R194, [R1+0x288] ;  /* 0x0002880001c27983 */ /* 0x000ee60000300800 */
[----:B------:R-:W-:Y:S01]  /*3bd70*/  HMMA.1688.F32.TF32 R244, R140, R66, R244 ;  /* 0x000000428cf4723c */ /* 0x000fe200000810f4 */
[----:B------:R-:W3:Y:S04]  /*3bd80*/  LDL.LU R195, [R1+0x28c] ;  /* 0x00028c0001c37983 */ /* 0x000ee80000300800 */
        /* <DEDUP_REMOVED lines=16> */
[----:B----4-:R-:W4:Y:S04]  /*3be90*/  LDL.LU R36, [R1+0x360] ;  /* 0x0003600001247983 */ /* 0x010f280000300800 */
        /* <DEDUP_REMOVED lines=43> */
[C---:B------:R-:W-:Y:S03]  /*3c150*/  HMMA.1688.F32.TF32 R84, R104.reuse, R42, R204 ;  /* 0x0000002a6854723c */ /* 0x040fe600000810cc */
        /* <DEDUP_REMOVED lines=47> */
[----:B------:R-:W-:Y:S04]  /*3c450*/  LDS R104, [R17+UR12+0x41180] ;  /* 0x0411800c11687984 */ /* 0x000fe80008000800 */
[----:B------:R-:W-:Y:S04]  /*3c460*/  LDS R106, [R17+UR12+0x41980] ;  /* 0x0419800c116a7984 */ /* 0x000fe80008000800 */
[----:B------:R-:W-:Y:S01]  /*3c470*/  LDS R105, [R252+UR12+0x41180] ;  /* 0x0411800cfc697984 */ /* 0x000fe20008000800 */
[C---:B---3--:R-:W-:Y:S03]  /*3c480*/  HMMA.1688.F32.TF32 R120, R160.reuse, R46, R120 ;  /* 0x0000002ea078723c */ /* 0x048fe60000081078 */
[----:B------:R-:W1:Y:S03]  /*3c490*/  LDS R107, [R252+UR12+0x41980] ;  /* 0x0419800cfc6b7984 */ /* 0x000e660008000800 */
[C---:B----4-:R-:W-:Y:S06]  /*3c4a0*/  HMMA.1688.F32.TF32 R128, R160.reuse, R50, R128 ;  /* 0x00000032a080723c */ /* 0x050fec0000081080 */
[C---:B--2---:R-:W-:Y:S06]  /*3c4b0*/  HMMA.1688.F32.TF32 R164, R160.reuse, R54, R164 ;  /* 0x00000036a0a4723c */ /* 0x044fec00000810a4 */
[C---:B------:R-:W-:Y:S06]  /*3c4c0*/  HMMA.1688.F32.TF32 R172, R160.reuse, R30, R172 ;  /* 0x0000001ea0ac723c */ /* 0x040fec00000810ac */
[C---:B------:R-:W-:Y:S06]  /*3c4d0*/  HMMA.1688.F32.TF32 R176, R160.reuse, R26, R176 ;  /* 0x0000001aa0b0723c */ /* 0x040fec00000810b0 */
[C---:B------:R-:W-:Y:S06]  /*3c4e0*/  HMMA.1688.F32.TF32 R136, R160.reuse, R22, R136 ;  /* 0x00000016a088723c */ /* 0x040fec0000081088 */
[C---:B------:R-:W-:Y:S06]  /*3c4f0*/  HMMA.1688.F32.TF32 R156, R160.reuse, R62, R156 ;  /* 0x0000003ea09c723c */ /* 0x040fec000008109c */
[C---:B------:R-:W-:Y:S06]  /*3c500*/  HMMA.1688.F32.TF32 R152, R160.reuse, R66, R152 ;  /* 0x00000042a098723c */ /* 0x040fec0000081098 */
[----:B------:R-:W-:-:S15]  /*3c510*/  HMMA.1688.F32.TF32 R144, R160, R70, R144 ;  /* 0x00000046a090723c */ /* 0x000fde0000081090 */
[----:B------:R-:W-:-:S08]  /*3c520*/  NOP ;  /* 0x0000000000007918 */ /* 0x000fd00000000000 */
[----:B------:R-:W-:Y:S04]  /*3c530*/  STL.64 [R1+0x3d0], R144 ;  /* 0x0003d09001007387 */ /* 0x000fe80000100a00 */
[----:B------:R2:W-:Y:S04]  /*3c540*/  STL.64 [R1+0x3d8], R146 ;  /* 0x0003d89201007387 */ /* 0x0005e80000100a00 */
[----:B--2---:R-:W2:Y:S04]  /*3c550*/  LDL.LU.64 R146, [R1+0x4330] ;  /* 0x0043300001927983 */ /* 0x004ea80000300a00 */
[----:B------:R-:W2:Y:S04]  /*3c560*/  LDL.LU.64 R144, [R1+0x4328] ;  /* 0x0043280001907983 */ /* 0x000ea80000300a00 */
[----:B------:R-:W-:Y:S01]  /*3c570*/  STL.64 [R1+0x3f0], R152 ;  /* 0x0003f09801007387 */ /* 0x000fe20000100a00 */
[C---:B------:R-:W-:Y:S03]  /*3c580*/  HMMA.1688.F32.TF32 R148, R160.reuse, R34, R148 ;  /* 0x00000022a094723c */ /* 0x040fe60000081094 */
[----:B------:R3:W-:Y:S04]  /*3c590*/  STL.64 [R1+0x3f8], R154 ;  /* 0x0003f89a01007387 */ /* 0x0007e80000100a00 */
[----:B---3--:R-:W3:Y:S01]  /*3c5a0*/  LDL.LU.64 R154, [R1+0x4320] ;  /* 0x00432000019a7983 */ /* 0x008ee20000300a00 */
[C---:B------:R-:W-:Y:S03]  /*3c5b0*/  HMMA.1688.F32.TF32 R168, R160.reuse, R58, R168 ;  /* 0x0000003aa0a8723c */ /* 0x040fe600000810a8 */
[----:B------:R-:W3:Y:S04]  /*3c5c0*/  LDL.LU.64 R152, [R1+0x4318] ;  /* 0x0043180001987983 */ /* 0x000ee80000300a00 */
[----:B------:R-:W-:Y:S04]  /*3c5d0*/  STL.64 [R1+0x400], R156 ;  /* 0x0004009c01007387 */ /* 0x000fe80000100a00 */
[----:B------:R4:W-:Y:S04]  /*3c5e0*/  STL.64 [R1+0x408], R158 ;  /* 0x0004089e01007387 */ /* 0x0009e80000100a00 */
[----:B----4-:R-:W4:Y:S04]  /*3c5f0*/  LDL.LU.64 R158, [R1+0x4310] ;  /* 0x00431000019e7983 */ /* 0x010f280000300a00 */
[----:B------:R-:W4:Y:S04]  /*3c600*/  LDL.LU.64 R156, [R1+0x4308] ;  /* 0x00430800019c7983 */ /* 0x000f280000300a00 */
[----:B------:R-:W-:Y:S04]  /*3c610*/  STL.64 [R1+0x410], R148 ;  /* 0x0004109401007387 */ /* 0x000fe80000100a00 */
[----:B------:R1:W-:Y:S01]  /*3c620*/  STL.64 [R1+0x418], R150 ;  /* 0x0004189601007387 */ /* 0x0003e20000100a00 */
[C---:B------:R-:W-:Y:S03]  /*3c630*/  HMMA.1688.F32.TF32 R220, R160.reuse, R14, R220 ;  /* 0x0000000ea0dc723c */ /* 0x040fe600000810dc */
[----:B-1----:R-:W2:Y:S04]  /*3c640*/  LDL.LU.64 R150, [R1+0x4300] ;  /* 0x0043000001967983 */ /* 0x002ea80000300a00 */
[----:B------:R-:W2:Y:S04]  /*3c650*/  LDL.LU.64 R148, [R1+0x42f8] ;  /* 0x0042f80001947983 */ /* 0x000ea80000300a00 */
[----:B------:R-:W-:Y:S04]  /*3c660*/  STL.64 [R1+0x420], R136 ;  /* 0x0004208801007387 */ /* 0x000fe80000100a00 */
[----:B------:R1:W-:Y:S01]  /*3c670*/  STL.64 [R1+0x428], R138 ;  /* 0x0004288a01007387 */ /* 0x0003e20000100a00 */
[C---:B------:R-:W-:Y:S06]  /*3c680*/  HMMA.1688.F32.TF32 R204, R160.reuse, R10, R204 ;  /* 0x0000000aa0cc723c */ /* 0x040fec00000810cc */
[C---:B------:R-:W-:Y:S01]  /*3c690*/  HMMA.1688.F32.TF32 R208, R160.reuse, R6, R208 ;  /* 0x00000006a0d0723c */ /* 0x040fe200000810d0 */
[----:B-1----:R-:W3:Y:S04]  /*3c6a0*/  LDL.LU.64 R138, [R1+0x42f0] ;  /* 0x0042f000018a7983 */ /* 0x002ee80000300a00 */
[----:B------:R-:W3:Y:S01]  /*3c6b0*/  LDL.LU.64 R136, [R1+0x42e8] ;  /* 0x0042e80001887983 */ /* 0x000ee20000300a00 */
[----:B------:R-:W-:Y:S03]  /*3c6c0*/  HMMA.1688.F32.TF32 R160, R160, R42, R116 ;  /* 0x0000002aa0a0723c */ /* 0x000fe60000081074 */
[----:B------:R-:W-:Y:S04]  /*3c6d0*/  STL.64 [R1+0x430], R176 ;  /* 0x000430b001007387 */ /* 0x000fe80000100a00 */
[----:B------:R1:W-:Y:S04]  /*3c6e0*/  STL.64 [R1+0x438], R178 ;  /* 0x000438b201007387 */ /* 0x0003e80000100a00 */
[----:B-1----:R-:W4:Y:S04]  /*3c6f0*/  LDL.LU.64 R178, [R1+0x42e0] ;  /* 0x0042e00001b27983 */ /* 0x002f280000300a00 */
        /* <DEDUP_REMOVED lines=8> */
[----:B------:R-:W3:Y:S04]  /*3c780*/  LDL.LU.64 R168, [R1+0x42b8] ;  /* 0x0042b80001a87983 */ /* 0x000ee80000300a00 */
        /* <DEDUP_REMOVED lines=10> */
[----:B-1----:R-:W2:Y:S04]  /*3c830*/  LDL.LU.64 R122, [R1+0x4290] ;  /* 0x00429000017a7983 */ /* 0x002ea80000300a00 */
[----:B------:R-:W2:Y:S04]  /*3c840*/  LDL.LU.64 R120, [R1+0x4288] ;  /* 0x0042880001787983 */ /* 0x000ea80000300a00 */
[----:B------:R-:W3:Y:S04]  /*3c850*/  LDL.LU.64 R118, [R1+0x4280] ;  /* 0x0042800001767983 */ /* 0x000ee80000300a00 */
[----:B------:R-:W3:Y:S04]  /*3c860*/  LDL.LU.64 R116, [R1+0x4278] ;  /* 0x0042780001747983 */ /* 0x000ee80000300a00 */
[----:B------:R1:W-:Y:S04]  /*3c870*/  STL.64 [R1+0x4a0], R160 ;  /* 0x0004a0a001007387 */ /* 0x0003e80000100a00 */
[----:B------:R1:W-:Y:S04]  /*3c880*/  STL.64 [R1+0x4a8], R162 ;  /* 0x0004a8a201007387 */ /* 0x0003e80000100a00 */
[----:B-1----:R-:W4:Y:S04]  /*3c890*/  LDL.LU R160, [R1+0x300] ;  /* 0x0003000001a07983 */ /* 0x002f280000300800 */
[----:B------:R-:W4:Y:S01]  /*3c8a0*/  LDL.LU R161, [R1+0x304] ;  /* 0x0003040001a17983 */ /* 0x000f220000300800 */
[----:B------:R-:W-:-:S03]  /*3c8b0*/  IMAD.MOV.U32 R162, RZ, RZ, R2 ;  /* 0x000000ffffa27224 */ /* 0x000fc600078e0002 */
[----:B------:R-:W2:Y:S01]  /*3c8c0*/  LDL.LU R2, [R1+0x4270] ;  /* 0x0042700001027983 */ /* 0x000ea20000300800 */
[----:B------:R-:W-:Y:S01]  /*3c8d0*/  HMMA.1688.F32.TF32 R36, R104, R70, R36 ;  /* 0x000000466824723c */ /* 0x000fe20000081024 */
[----:B------:R-:W-:-:S05]  /*3c8e0*/  IMAD.MOV.U32 R163, RZ, RZ, R32 ;  /* 0x000000ffffa37224 */ /* 0x000fca00078e0020 */
[C---:B------:R-:W-:Y:S06]  /*3c8f0*/  HMMA.1688.F32.TF32 R100, R104.reuse, R66, R100 ;  /* 0x000000426864723c */ /* 0x040fec0000081064 */
[C---:B------:R-:W-:Y:S06]  /*3c900*/  HMMA.1688.F32.TF32 R80, R104.reuse, R62, R80 ;  /* 0x0000003e6850723c */ /* 0x040fec0000081050 */
[C---:B------:R-:W-:Y:S06]  /*3c910*/  HMMA.1688.F32.TF32 R76, R104.reuse, R34, R76 ;  /* 0x00000022684c723c */ /* 0x040fec000008104c */
[C---:B------:R-:W-:Y:S01]  /*3c920*/  HMMA.1688.F32.TF32 R140, R104.reuse, R26, R140 ;  /* 0x0000001a688c723c */ /* 0x040fe2000008108c */
        /* <DEDUP_REMOVED lines=15> */
[----:B------:R-:W3:Y:S01]  /*3ca20*/  LDL.LU.64 R76, [R1+0x4230] ;  /* 0x00423000014c7983 */ /* 0x000ee20000300a00 */
[----:B------:R-:W-:Y:S01]  /*3ca30*/  HMMA.1688.F32.TF32 R180, R104, R54, R180 ;  /* 0x0000003668b4723c */ /* 0x000fe200000810b4 */
[----:B------:R-:W-:-:S02]  /*3ca40*/  MOV R243, R29 ;  /* 0x0000001d00f37202 */ /* 0x000fc40000000f00 */
[----:B------:R-:W-:Y:S03]  /*3ca50*/  LDS R29, [R252+UR12+0x42180] ;  /* 0x0421800cfc1d7984 */ /* 0x000fe60008000800 */
[C---:B------:R-:W-:Y:S06]  /*3ca60*/  HMMA.1688.F32.TF32 R224, R104.reuse, R18, R224 ;  /* 0x0000001268e0723c */ /* 0x040fec00000810e0 */
[C---:B------:R-:W-:Y:S06]  /*3ca70*/  HMMA.1688.F32.TF32 R228, R104.reuse, R14, R228 ;  /* 0x0000000e68e4723c */ /* 0x040fec00000810e4 */
[C---:B------:R-:W-:Y:S06]  /*3ca80*/  HMMA.1688.F32.TF32 R232, R104.reuse, R10, R232 ;  /* 0x0000000a68e8723c */ /* 0x040fec00000810e8 */
[C---:B------:R-:W-:Y:S06]  /*3ca90*/  HMMA.1688.F32.TF32 R236, R104.reuse, R6, R236 ;  /* 0x0000000668ec723c */ /* 0x040fec00000810ec */
[----:B----4-:R-:W-:-:S15]  /*3caa0*/  HMMA.1688.F32.TF32 R160, R104, R22, R160 ;  /* 0x0000001668a0723c */ /* 0x010fde00000810a0 */
[----:B------:R-:W-:-:S08]  /*3cab0*/  NOP ;  /* 0x0000000000007918 */ /* 0x000fd00000000000 */
[----:B------:R-:W-:Y:S04]  /*3cac0*/  STL.64 [R1+0x4d0], R160 ;  /* 0x0004d0a001007387 */ /* 0x000fe80000100a00 */
[----:B------:R1:W-:Y:S04]  /*3cad0*/  STL.64 [R1+0x4d8], R162 ;  /* 0x0004d8a201007387 */ /* 0x0003e80000100a00 */
[----:B------:R-:W-:Y:S04]  /*3cae0*/  STL.64 [R1+0x4c0], R140 ;  /* 0x0004c08c01007387 */ /* 0x000fe80000100a00 */
[----:B------:R4:W-:Y:S01]  /*3caf0*/  STL.64 [R1+0x4c8], R142 ;  /* 0x0004c88e01007387 */ /* 0x0009e20000100a00 */
[----:B-1----:R-:W-:Y:S01]  /*3cb00*/  HMMA.1688.F32.TF32 R160, R104, R30, R192 ;  /* 0x0000001e68a0723c */ /* 0x002fe200000810c0 */
[----:B--2---:R-:W-:-:S02]  /*3cb10*/  LOP3.LUT R32, R2, 0x40, RZ, 0x3c, !PT ;  /* 0x0000004002207812 */ /* 0x004fc400078e3cff */
[----:B------:R-:W-:Y:S04]  /*3cb20*/  LDS R192, [R17+UR12+0x42100] ;  /* 0x0421000c11c07984 */ /* 0x000fe80008000800 */
[----:B------:R-:W-:Y:S01]  /*3cb30*/  LDS R194, [R17+UR12+0x42900] ;  /* 0x0429000c11c27984 */ /* 0x000fe20008000800 */
[C---:B----4-:R-:W-:Y:S03]  /*3cb40*/  HMMA.1688.F32.TF32 R140, R104.reuse, R58, R188 ;  /* 0x0000003a688c723c */ /* 0x050fe600000810bc */
[----:B------:R-:W-:Y:S04]  /*3cb50*/  LDS R30, [R17+UR12+0x42980] ;  /* 0x0429800c111e7984 */ /* 0x000fe80008000800 */
[----:B------:R-:W-:Y:S04]  /*3cb60*/  LDS R188, [R0+UR12+0x42100] ;  /* 0x0421000c00bc7984 */ /* 0x000fe80008000800 */
[----:B------:R-:W-:Y:S04]  /*3cb70*/  LDS R190, [R0+UR12+0x42900] ;  /* 0x0429000c00be7984 */ /* 0x000fe80008000800 */
[----:B------:R-:W-:Y:S04]  /*3cb80*/  LDS R189, [R3+UR12+0x42100] ;  /* 0x0421000c03bd7984 */ /* 0x000fe80008000800 */
[----:B------:R-:W-:Y:S04]  /*3cb90*/  STL.64 [R1+0x4b0], R160 ;  /* 0x0004b0a001007387 */ /* 0x000fe80000100a00 */
[----:B------:R1:W-:Y:S04]  /*3cba0*/  STL.64 [R1+0x4b8], R162 ;  /* 0x0004b8a201007387 */ /* 0x0003e80000100a00 */
[----:B------:R-:W-:Y:S04]  /*3cbb0*/  STL.64 [R1+0x490], R140 ;  /* 0x0004908c01007387 */ /* 0x000fe80000100a00 */
[----:B------:R2:W-:Y:S01]  /*3cbc0*/  STL.64 [R1+0x498], R142 ;  /* 0x0004988e01007387 */ /* 0x0005e20000100a00 */
[C---:B-1----:R-:W-:Y:S03]  /*3cbd0*/  HMMA.1688.F32.TF32 R160, R104.reuse, R50, R72 ;  /* 0x0000003268a0723c */ /* 0x042fe60000081048 */
[----:B------:R-:W-:Y:S04]  /*3cbe0*/  LDS R191, [R3+UR12+0x42900] ;  /* 0x0429000c03bf7984 */ /* 0x000fe80008000800 */
[----:B------:R-:W-:Y:S01]  /*3cbf0*/  LDS R193, [R252+UR12+0x42100] ;  /* 0x0421000cfcc17984 */ /* 0x000fe20008000800 */
[C---:B--2---:R-:W-:Y:S03]  /*3cc00*/  HMMA.1688.F32.TF32 R140, R104.reuse, R46, R248 ;  /* 0x0000002e688c723c */ /* 0x044fe600000810f8 */
[----:B------:R-:W-:Y:S04]  /*3cc10*/  STL.64 [R1+0x3e0], R180 ;  /* 0x0003e0b401007387 */ /* 0x000fe80000100a00 */
[----:B------:R-:W-:Y:S01]  /*3cc20*/  STL.64 [R1+0x3e8], R182 ;  /* 0x0003e8b601007387 */ /* 0x000fe20000100a00 */
[----:B------:R-:W-:Y:S01]  /*3cc30*/  HMMA.1688.F32.TF32 R72, R104, R42, R240 ;  /* 0x0000002a6848723c */ /* 0x000fe200000810f0 */
[----:B------:R-:W-:Y:S01]  /*3cc40*/  MOV R248, R28 ;  /* 0x0000001c00f87202 */ /* 0x000fe20000000f00 */
[----:B------:R-:W-:Y:S01]  /*3cc50*/  IMAD.MOV.U32 R249, RZ, RZ, R16 ;  /* 0x000000fffff97224 */ /* 0x000fe200078e0010 */
[----:B------:R-:W-:Y:S04]  /*3cc60*/  LDS R28, [R17+UR12+0x42180] ;  /* 0x0421800c111c7984 */ /* 0x000fe80008000800 */
[----:B------:R-:W-:Y:S04]  /*3cc70*/  LDS R180, [R0+UR12+0x42000] ;  /* 0x0420000c00b47984 */ /* 0x000fe80008000800 */
[----:B------:R-:W-:Y:S04]  /*3cc80*/  STL.64 [R1+0x3a0], R160 ;  /* 0x0003a0a001007387 */ /* 0x000fe80000100a00 */
[----:B------:R-:W-:Y:S04]  /*3cc90*/  STL.64 [R1+0x3a8], R162 ;  /* 0x0003a8a201007387 */ /* 0x000fe80000100a00 */
[----:B------:R-:W-:Y:S04]  /*3cca0*/  STL.64 [R1+0x390], R140 ;  /* 0x0003908c01007387 */ /* 0x000fe80000100a00 */
[----:B------:R-:W-:Y:S04]  /*3ccb0*/  STL.64 [R1+0x398], R142 ;  /* 0x0003988e01007387 */ /* 0x000fe80000100a00 */
[----:B------:R-:W-:Y:S04]  /*3ccc0*/  LDS R160, [R17+UR12+0x42000] ;  /* 0x0420000c11a07984 */ /* 0x000fe80008000800 */
[----:B------:R-:W-:Y:S04]  /*3ccd0*/  LDS R162, [R17+UR12+0x42800] ;  /* 0x0428000c11a27984 */ /* 0x000fe80008000800 */
[----:B------:R-:W-:Y:S04]  /*3cce0*/  LDS R140, [R17+UR12+0x42080] ;  /* 0x0420800c118c7984 */ /* 0x000fe80008000800 */
[----:B------:R-:W-:Y:S04]  /*3ccf0*/  LDS R142, [R17+UR12+0x42880] ;  /* 0x0428800c118e7984 */ /* 0x000fe80008000800 */
[----:B------:R-:W-:Y:S04]  /*3cd00*/  LDS R182, [R0+UR12+0x42800] ;  /* 0x0428000c00b67984 */ /* 0x000fe80008000800 */
[----:B------:R-:W-:Y:S04]  /*3cd10*/  LDS R181, [R3+UR12+0x42000] ;  /* 0x0420000c03b57984 */ /* 0x000fe80008000800 */
[----:B------:R-:W-:Y:S04]  /*3cd20*/  LDS R183, [R3+UR12+0x42800] ;  /* 0x0428000c03b77984 */ /* 0x000fe80008000800 */
[----:B------:R-:W1:Y:S01]  /*3cd30*/  LDSM.16.M88.4 R16, [R32+UR13] ;  /* 0x0000000d2010783b */ /* 0x000e620008000200 */
[----:B------:R-:W-:Y:S01]  /*3cd40*/  IMAD.MOV.U32 R250, RZ, RZ, R13 ;  /* 0x000000fffffa7224 */ /* 0x000fe200078e000d */
[----:B------:R-:W-:-:S02]  /*3cd50*/  MOV R251, R12 ;  /* 0x0000000c00fb7202 */ /* 0x000fc40000000f00 */
[----:B------:R2:W-:Y:S04]  /*3cd60*/  STL.64 [R1+0x370], R72 ;  /* 0x0003704801007387 */ /* 0x0005e80000100a00 */
[----:B------:R-:W4:Y:S04]  /*3cd70*/  LDSM.16.M88.4 R12, [R32+UR13+0x2000] ;  /* 0x0020000d200c783b */ /* 0x000f280008000200 */
[----:B------:R3:W-:Y:S01]  /*3cd80*/  STL.64 [R1+0x378], R74 ;  /* 0x0003784a01007387 */ /* 0x0007e20000100a00 */
[----:B--2---:R-:W-:-:S03]  /*3cd90*/  IMAD.MOV.U32 R72, RZ, RZ, R9 ;  /* 0x000000ffff487224 */ /* 0x004fc600078e0009 */
[----:B------:R-:W-:Y:S01]  /*3cda0*/  LDS R104, [R0+UR12+0x42080] ;  /* 0x0420800c00687984 */ /* 0x000fe20008000800 */
[----:B------:R-:W-:-:S03]  /*3cdb0*/  IMAD.MOV.U32 R73, RZ, RZ, R8 ;  /* 0x000000ffff497224 */ /* 0x000fc600078e0008 */
[----:B------:R-:W2:Y:S01]  /*3cdc0*/  LDSM.16.M88.4 R8, [R32+UR13+0x4000] ;  /* 0x0040000d2008783b */ /* 0x000ea20008000200 */
[----:B---3--:R-:W-:Y:S01]  /*3cdd0*/  MOV R74, R5 ;  /* 0x00000005004a7202 */ /* 0x008fe20000000f00 */
[----:B------:R-:W-:Y:S02]  /*3cde0*/  IMAD.MOV.U32 R75, RZ, RZ, R4 ;  /* 0x000000ffff4b7224 */ /* 0x000fe400078e0004 */
[----:B------:R-:W-:Y:S04]  /*3cdf0*/  LDS R106, [R0+UR12+0x42880] ;  /* 0x0428800c006a7984 */ /* 0x000fe80008000800 */
[----:B------:R-:W3:Y:S04]  /*3ce00*/  LDSM.16.M88.4 R4, [R32+UR13+0x6000] ;  /* 0x0060000d2004783b */ /* 0x000ee80008000200 */
[----:B------:R-:W-:Y:S04]  /*3ce10*/  LDS R105, [R3+UR12+0x42080] ;  /* 0x0420800c03697984 */ /* 0x000fe80008000800 */
[----:B------:R-:W3:Y:S01]  /*3ce20*/  LDS R107, [R3+UR12+0x42880] ;  /* 0x0428800c036b7984 */ /* 0x000ee20008000800 */
[-C--:B-1----:R-:W-:Y:S03]  /*3ce30*/  HMMA.1688.F32.TF32 R72, R180, R16.reuse, R72 ;  /* 0x00000010b448723c */ /* 0x082fe60000081048 */
[----:B------:R-:W-:Y:S04]  /*3ce40*/  STL [R1+0x3f50], R2 ;  /* 0x003f500201007387 */ /* 0x000fe80000100800 */
[----:B------:R-:W-:Y:S04]  /*3ce50*/  STL [R1+0x1210], R32 ;  /* 0x0012102001007387 */ /* 0x000fe80000100800 */
[----:B------:R-:W-:Y:S04]  /*3ce60*/  STL [R1+0x41d0], R18 ;  /* 0x0041d01201007387 */ /* 0x000fe80000100800 */
[----:B------:R-:W-:Y:S04]  /*3ce70*/  STL [R1+0x41cc], R19 ;  /* 0x0041cc1301007387 */ /* 0x000fe80000100800 */
[----:B------:R-:W-:Y:S04]  /*3ce80*/  STL [R1+0x4020], R252 ;  /* 0x004020fc01007387 */ /* 0x000fe80000100800 */
[----:B----4-:R-:W-:Y:S04]  /*3ce90*/  STL [R1+0x41c8], R14 ;  /* 0x0041c80e01007387 */ /* 0x010fe80000100800 */
[----:B------:R-:W-:Y:S04]  /*3cea0*/  STL [R1+0x41c4], R15 ;  /* 0x0041c40f01007387 */ /* 0x000fe80000100800 */
[----:B--2---:R-:W-:Y:S04]  /*3ceb0*/  STL [R1+0x41a8], R10 ;  /* 0x0041a80a01007387 */ /* 0x004fe80000100800 */
[----:B------:R-:W-:Y:S04]  /*3cec0*/  STL [R1+0x41a4], R11 ;  /* 0x0041a40b01007387 */ /* 0x000fe80000100800 */
[----:B---3--:R-:W-:Y:S04]  /*3ced0*/  STL [R1+0x419c], R6 ;  /* 0x00419c0601007387 */ /* 0x008fe80000100800 */
[----:B------:R-:W-:Y:S04]  /*3cee0*/  STL [R1+0x4198], R7 ;  /* 0x0041980701007387 */ /* 0x000fe80000100800 */
[----:B------:R-:W-:Y:S04]  /*3cef0*/  STL.64 [R1+0x360], R72 ;  /* 0x0003604801007387 */ /* 0x000fe80000100a00 */
[----:B------:R1:W-:Y:S04]  /*3cf00*/  STL.64 [R1+0x368], R74 ;  /* 0x0003684a01007387 */ /* 0x0003e80000100a00 */
[----:B------:R-:W-:Y:S04]  /*3cf10*/  LDS R240, [R0+UR12+0x42180] ;  /* 0x0421800c00f07984 */ /* 0x000fe80008000800 */
[----:B------:R-:W-:Y:S04]  /*3cf20*/  LDS R242, [R0+UR12+0x42980] ;  /* 0x0429800c00f27984 */ /* 0x000fe80008000800 */
[----:B-1----:R-:W2:Y:S04]  /*3cf30*/  LDL.LU.64 R74, [R1+0x4228] ;  /* 0x00422800014a7983 */ /* 0x002ea80000300a00 */
[----:B------:R-:W2:Y:S04]  /*3cf40*/  LDL.LU.64 R72, [R1+0x4220] ;  /* 0x0042200001487983 */ /* 0x000ea80000300a00 */
[----:B------:R-:W-:Y:S04]  /*3cf50*/  LDS R241, [R3+UR12+0x42180] ;  /* 0x0421800c03f17984 */ /* 0x000fe80008000800 */
[----:B------:R-:W1:Y:S04]  /*3cf60*/  LDS R243, [R3+UR12+0x42980] ;  /* 0x0429800c03f37984 */ /* 0x000e680008000800 */
[----:B------:R-:W-:Y:S04]  /*3cf70*/  LDS R161, [R252+UR12+0x42000] ;  /* 0x0420000cfca17984 */ /* 0x000fe80008000800 */
[----:B------:R-:W3:Y:S04]  /*3cf80*/  LDS R163, [R252+UR12+0x42800] ;  /* 0x0428000cfca37984 */ /* 0x000ee80008000800 */
[----:B------:R-:W-:Y:S04]  /*3cf90*/  LDS R141, [R252+UR12+0x42080] ;  /* 0x0420800cfc8d7984 */ /* 0x000fe80008000800 */
[----:B------:R-:W4:Y:S04]  /*3cfa0*/  LDS R143, [R252+UR12+0x42880] ;  /* 0x0428800cfc8f7984 */ /* 0x000f280008000800 */
[----:B------:R-:W4:Y:S01]  /*3cfb0*/  LDS R195, [R252+UR12+0x42900] ;  /* 0x0429000cfcc37984 */ /* 0x000f220008000800 */
[-C--:B------:R-:W-:Y:S03]  /*3cfc0*/  HMMA.1688.F32.TF32 R248, R104, R16.reuse, R248 ;  /* 0x0000001068f8723c */ /* 0x080fe600000810f8 */
[----:B------:R-:W2:Y:S03]  /*3cfd0*/  LDS R31, [R252+UR12+0x42980] ;  /* 0x0429800cfc1f7984 */ /* 0x000ea60008000800 */
[-C--:B-1----:R-:W-:Y:S06]  /*3cfe0*/  HMMA.1688.F32.TF32 R36, R240, R16.reuse, R36 ;  /* 0x00000010f024723c */ /* 0x082fec0000081024 */
[-C--:B---3--:R-:W-:Y:S11]  /*3cff0*/  HMMA.1688.F32.TF32 R164, R160, R16.reuse, R164 ;  /* 0x00000010a0a4723c */ /* 0x088ff600000810a4 */
[----:B------:R-:W-:Y:S04]  /*3d000*/  STL.64 [R1+0x340], R248 ;  /* 0x000340f801007387 */ /* 0x000fe80000100a00 */
[----:B------:R1:W-:Y:S01]  /*3d010*/  STL.64 [R1+0x348], R250 ;  /* 0x000348fa01007387 */ /* 0x0003e20000100a00 */
[-C--:B----4-:R-:W-:Y:S06]  /*3d020*/  HMMA.1688.F32.TF32 R212, R140, R16.reuse, R212 ;  /* 0x000000108cd4723c */ /* 0x090fec00000810d4 */
[-C--:B------:R-:W-:Y:S01]  /*3d030*/  HMMA.1688.F32.TF32 R200, R192, R16.reuse, R200 ;  /* 0x00000010c0c8723c */ /* 0x080fe200000810c8 */
[----:B-1----:R-:W3:Y:S04]  /*3d040*/  LDL.LU.64 R250, [R1+0x4218] ;  /* 0x0042180001fa7983 */ /* 0x002ee80000300a00 */
[----:B------:R-:W3:Y:S01]  /*3d050*/  LDL.LU.64 R248, [R1+0x4210] ;  /* 0x0042100001f87983 */ /* 0x000ee20000300a00 */
[----:B--2---:R-:W-:-:S15]  /*3d060*/  HMMA.1688.F32.TF32 R72, R188, R16, R72 ;  /* 0x00000010bc48723c */ /* 0x004fde0000081048 */
[----:B------:R-:W-:-:S08]  /*3d070*/  NOP ;  /* 0x0000000000007918 */ /* 0x000fd00000000000 */
[----:B------:R1:W-:Y:S04]  /*3d080*/  STL.64 [R1+0x380], R72 ;  /* 0x0003804801007387 */ /* 0x0003e80000100a00 */
[----:B------:R2:W-:Y:S01]  /*3d090*/  STL.64 [R1+0x388], R74 ;  /* 0x0003884a01007387 */ /* 0x0005e20000100a00 */
[----:B-1----:R-:W-:Y:S01]  /*3d0a0*/  IMAD.MOV.U32 R72, RZ, RZ, R48 ;  /* 0x000000ffff487224 */ /* 0x002fe200078e0030 */
[----:B------:R-:W-:Y:S02]  /*3d0b0*/  MOV R73, R49 ;  /* 0x0000003100497202 */ /* 0x000fe40000000f00 */
[----:B------:R-:W4:Y:S01]  /*3d0c0*/  LDL.LU R48, [R1+0x420c] ;  /* 0x00420c0001307983 */ /* 0x000f220000300800 */
[----:B--2---:R-:W-:-:S03]  /*3d0d0*/  IMAD.MOV.U32 R74, RZ, RZ, R52 ;  /* 0x000000ffff4a7224 */ /* 0x004fc600078e0034 */
[----:B------:R-:W2:Y:S01]  /*3d0e0*/  LDL.LU R49, [R1+0x4208] ;  /* 0x0042080001317983 */ /* 0x000ea20000300800 */
[----:B------:R-:W-:-:S03]  /*3d0f0*/  IMAD.MOV.U32 R75, RZ, RZ, R33 ;  /* 0x000000ffff4b7224 */ /* 0x000fc600078e0021 */
[----:B------:R-:W4:Y:S04]  /*3d100*/  LDL.LU R52, [R1+0x4204] ;  /* 0x0042040001347983 */ /* 0x000f280000300800 */
[----:B------:R-:W2:Y:S04]  /*3d110*/  LDL.LU R33, [R1+0x4200] ;  /* 0x0042000001217983 */ /* 0x000ea80000300800 */
[----:B------:R1:W-:Y:S04]  /*3d120*/  STL.64 [R1+0x350], R36 ;  /* 0x0003502401007387 */ /* 0x0003e80000100a00 */
[----:B------:R3:W-:Y:S04]  /*3d130*/  STL.64 [R1+0x358], R38 ;  /* 0x0003582601007387 */ /* 0x0007e80000100a00 */
[----:B-1----:R-:W4:Y:S04]  /*3d140*/  LDL.LU R36, [R1+0xb0] ;  /* 0x0000b00001247983 */ /* 0x002f280000300800 */
[----:B------:R-:W4:Y:S04]  /*3d150*/  LDL.LU R37, [R1+0xb4] ;  /* 0x0000b40001257983 */ /* 0x000f280000300800 */
[----:B---3--:R-:W4:Y:S04]  /*3d160*/  LDL.LU R38, [R1+0xb8] ;  /* 0x0000b80001267983 */ /* 0x008f280000300800 */
[----:B------:R-:W4:Y:S04]  /*3d170*/  LDL.LU R39, [R1+0xbc] ;  /* 0x0000bc0001277983 */ /* 0x000f280000300800 */
[----:B------:R1:W-:Y:S04]  /*3d180*/  STL.64 [R1+0x7d0], R164 ;  /* 0x0007d0a401007387 */ /* 0x0003e80000100a00 */
[----:B------:R3:W-:Y:S04]  /*3d190*/  STL.64 [R1+0x7d8], R166 ;  /* 0x0007d8a601007387 */ /* 0x0007e80000100a00 */
[----:B-1----:R-:W2:Y:S04]  /*3d1a0*/  LDL.LU R164, [R1+0xf0] ;  /* 0x0000f00001a47983 */ /* 0x002ea80000300800 */
[----:B------:R-:W2:Y:S04]  /*3d1b0*/  LDL.LU R165, [R1+0xf4] ;  /* 0x0000f40001a57983 */ /* 0x000ea80000300800 */
[----:B---3--:R-:W2:Y:S04]  /*3d1c0*/  LDL.LU R166, [R1+0xf8] ;  /* 0x0000f80001a67983 */ /* 0x008ea80000300800 */
[----:B------:R-:W2:Y:S04]  /*3d1d0*/  LDL.LU R167, [R1+0xfc] ;  /* 0x0000fc0001a77983 */ /* 0x000ea80000300800 */
[----:B------:R1:W-:Y:S04]  /*3d1e0*/  STL.64 [R1+0x890], R212 ;  /* 0x000890d401007387 */ /* 0x0003e80000100a00 */
[----:B------:R3:W-:Y:S01]  /*3d1f0*/  STL.64 [R1+0x898], R214 ;  /* 0x000898d601007387 */ /* 0x0007e20000100a00 */
[----:B-1----:R-:W-:Y:S01]  /*3d200*/  MOV R212, R40 ;  /* 0x0000002800d47202 */ /* 0x002fe20000000f00 */
[----:B------:R-:W-:-:S02]  /*3d210*/  IMAD.MOV.U32 R213, RZ, RZ, R41 ;  /* 0x000000ffffd57224 */ /* 0x000fc400078e0029 */
[----:B------:R-:W4:Y:S01]  /*3d220*/  LDL.LU R40, [R1+0x41fc] ;  /* 0x0041fc0001287983 */ /* 0x000f220000300800 */
[----:B---3--:R-:W-:Y:S01]  /*3d230*/  IMAD.MOV.U32 R214, RZ, RZ, R44 ;  /* 0x000000ffffd67224 */ /* 0x008fe200078e002c */
[----:B------:R-:W-:Y:S02]  /*3d240*/  MOV R215, R20 ;  /* 0x0000001400d77202 */ /* 0x000fe40000000f00 */
[----:B------:R-:W3:Y:S04]  /*3d250*/  LDL.LU R41, [R1+0x41f8] ;  /* 0x0041f80001297983 */ /* 0x000ee80000300800 */
[----:B------:R-:W3:Y:S04]  /*3d260*/  LDL.LU R44, [R1+0x41f4] ;  /* 0x0041f400012c7983 */ /* 0x000ee80000300800 */
[----:B------:R-:W3:Y:S04]  /*3d270*/  LDL.LU R20, [R1+0x41f0] ;  /* 0x0041f00001147983 */ /* 0x000ee80000300800 */
[----:B------:R1:W-:Y:S04]  /*3d280*/  STL.64 [R1+0x8d0], R200 ;  /* 0x0008d0c801007387 */ /* 0x0003e80000100a00 */
[----:B------:R1:W-:Y:S04]  /*3d290*/  STL.64 [R1+0x8d8], R202 ;  /* 0x0008d8ca01007387 */ /* 0x0003e80000100a00 */
[----:B-1----:R-:W2:Y:S04]  /*3d2a0*/  LDL.LU R200, [R1+0x190] ;  /* 0x0001900001c87983 */ /* 0x002ea80000300800 */
[----:B------:R-:W2:Y:S04]  /*3d2b0*/  LDL.LU R201, [R1+0x194] ;  /* 0x0001940001c97983 */ /* 0x000ea80000300800 */
[----:B------:R-:W2:Y:S04]  /*3d2c0*/  LDL.LU R202, [R1+0x198] ;  /* 0x0001980001ca7983 */ /* 0x000ea80000300800 */
[----:B------:R-:W2:Y:S01]  /*3d2d0*/  LDL.LU R203, [R1+0x19c] ;  /* 0x00019c0001cb7983 */ /* 0x000ea20000300800 */
[----:B------:R-:W-:Y:S06]  /*3d2e0*/  HMMA.1688.F32.TF32 R224, R28, R16, R224 ;  /* 0x000000101ce0723c */ /* 0x000fec00000810e0 */
[-C--:B------:R-:W-:Y:S06]  /*3d2f0*/  HMMA.1688.F32.TF32 R212, R104, R12.reuse, R212 ;  /* 0x0000000c68d4723c */ /* 0x080fec00000810d4 */
[C---:B------:R-:W-:Y:S11]  /*3d300*/  HMMA.1688.F32.TF32 R76, R188.reuse, R12, R76 ;  /* 0x0000000cbc4c723c */ /* 0x040ff6000008104c */
[----:B------:R-:W-:Y:S04]  /*3d310*/  STL.64 [R1+0x900], R224 ;  /* 0x000900e001007387 */ /* 0x000fe80000100a00 */
[----:B------:R-:W-:Y:S01]  /*3d320*/  STL.64 [R1+0x908], R226 ;  /* 0x000908e201007387 */ /* 0x000fe20000100a00 */
[----:B------:R-:W-:Y:S06]  /*3d330*/  HMMA.1688.F32.TF32 R80, R188, R8, R80 ;  /* 0x00000008bc50723c */ /* 0x000fec0000081050 */
[----:B--2---:R-:W-:-:S15]  /*3d340*/  HMMA.1688.F32.TF32 R200, R180, R12, R200 ;  /* 0x0000000cb4c8723c */ /* 0x004fde00000810c8 */
[----:B------:R-:W-:-:S08]  /*3d350*/  NOP ;  /* 0x0000000000007918 */ /* 0x000fd00000000000 */
[----:B------:R1:W-:Y:S01]  /*3d360*/  STL.64 [R1+0x320], R200 ;  /* 0x000320c801007387 */ /* 0x0003e20000100a00 */
[----:B------:R-:W-:Y:S02]  /*3d370*/  IMAD.MOV.U32 R18, RZ, RZ, R202 ;  /* 0x000000ffff127224 */ /* 0x000fe400078e00ca */
[----:B------:R-:W-:Y:S01]  /*3d380*/  IMAD.MOV.U32 R19, RZ, RZ, R203 ;  /* 0x000000ffff137224 */ /* 0x000fe200078e00cb */
[----:B------:R-:W-:Y:S04]  /*3d390*/  STL.64 [R1+0x300], R212 ;  /* 0x000300d401007387 */ /* 0x000fe80000100a00 */
[----:B------:R-:W-:Y:S01]  /*3d3a0*/  STL.64 [R1+0x308], R214 ;  /* 0x000308d601007387 */ /* 0x000fe20000100a00 */
[-C--:B-1----:R-:W-:Y:S03]  /*3d3b0*/  HMMA.1688.F32.TF32 R200, R240, R12.reuse, R116 ;  /* 0x0000000cf0c8723c */ /* 0x082fe60000081074 */
[----:B------:R-:W-:Y:S03]  /*3d3c0*/  STL.64 [R1+0x330], R76 ;  /* 0x0003304c01007387 */ /* 0x000fe60000100a00 */
[-C--:B------:R-:W-:Y:S01]  /*3d3d0*/  HMMA.1688.F32.TF32 R116, R160, R12.reuse, R168 ;  /* 0x0000000ca074723c */ /* 0x080fe200000810a8 */
[----:B------:R1:W-:Y:S05]  /*3d3e0*/  STL.64 [R1+0x338], R78 ;  /* 0x0003384e01007387 */ /* 0x0003ea0000100a00 */
[-C--:B-1----:R-:W-:Y:S11]  /*3d3f0*/  HMMA.1688.F32.TF32 R76, R140, R12.reuse, R216 ;  /* 0x0000000c8c4c723c */ /* 0x082ff600000810d8 */
[----:B------:R-:W-:Y:S01]  /*3d400*/  STL.64 [R1+0x310], R200 ;  /* 0x000310c801007387 */ /* 0x000fe20000100a00 */
[-C--:B------:R-:W-:Y:S03]  /*3d410*/  HMMA.1688.F32.TF32 R168, R192, R12.reuse, R220 ;  /* 0x0000000cc0a8723c */ /* 0x080fe600000810dc */
[----:B------:R-:W-:Y:S04]  /*3d420*/  STL.64 [R1+0x318], R202 ;  /* 0x000318ca01007387 */ /* 0x000fe80000100a00 */
[----:B------:R-:W-:Y:S04]  /*3d430*/  STL.64 [R1+0x7b0], R116 ;  /* 0x0007b07401007387 */ /* 0x000fe80000100a00 */
[----:B------:R1:W-:Y:S04]  /*3d440*/  STL.64 [R1+0x7b8], R118 ;  /* 0x0007b87601007387 */ /* 0x0003e80000100a00 */
[----:B------:R-:W-:Y:S01]  /*3d450*/  STL.64 [R1+0x820], R76 ;  /* 0x0008204c01007387 */ /* 0x000fe20000100a00 */
[----:B-1----:R-:W-:Y:S03]  /*3d460*/  HMMA.1688.F32.TF32 R116, R28, R12, R228 ;  /* 0x0000000c1c74723c */ /* 0x002fe600000810e4 */
[----:B------:R1:W-:Y:S03]  /*3d470*/  STL.64 [R1+0x828], R78 ;  /* 0x0008284e01007387 */ /* 0x0003e60000100a00 */
[----:B-1----:R-:W-:Y:S01]  /*3d480*/  HMMA.1688.F32.TF32 R76, R180, R8, R164 ;  /* 0x00000008b44c723c */ /* 0x002fe200000810a4 */
[----:B------:R-:W-:Y:S04]  /*3d490*/  STL.64 [R1+0x8b0], R168 ;  /* 0x0008b0a801007387 */ /* 0x000fe80000100a00 */
[----:B------:R-:W-:-:S12]  /*3d4a0*/  STL.64 [R1+0x8b8], R170 ;  /* 0x0008b8aa01007387 */ /* 0x000fd80000100a00 */
[----:B------:R-:W-:Y:S04]  /*3d4b0*/  STL.64 [R1+0x8f0], R116 ;  /* 0x0008f07401007387 */ /* 0x000fe80000100a00 */
[----:B------:R1:W-:Y:S04]  /*3d4c0*/  STL.64 [R1+0x8f8], R118 ;  /* 0x0008f87601007387 */ /* 0x0003e80000100a00 */
[----:B------:R-:W-:Y:S01]  /*3d4d0*/  STL [R1+0x290], R76 ;  /* 0x0002904c01007387 */ /* 0x000fe20000100800 */
[----:B-1----:R-:W-:Y:S01]  /*3d4e0*/  HMMA.1688.F32.TF32 R116, R104, R8, R248 ;  /* 0x000000086874723c */ /* 0x002fe200000810f8 */
[----:B------:R-:W-:-:S02]  /*3d4f0*/  MOV R14, R77 ;  /* 0x0000004d000e7202 */ /* 0x000fc40000000f00 */
[----:B------:R1:W-:Y:S01]  /*3d500*/  STL [R1+0x29c], R79 ;  /* 0x00029c4f01007387 */ /* 0x0003e20000100800 */
[----:B------:R-:W-:Y:S02]  /*3d510*/  IMAD.MOV.U32 R15, RZ, RZ, R78 ;  /* 0x000000ffff0f7224 */ /* 0x000fe400078e004e */
[----:B-1----:R-:W-:-:S15]  /*3d520*/  HMMA.1688.F32.TF32 R76, R240, R8, R120 ;  /* 0x00000008f04c723c */ /* 0x002fde0000081078 */
[----:B------:R-:W-:-:S02]  /*3d530*/  NOP ;  /* 0x0000000000007918 */ /* 0x000fc40000000000 */
[----:B------:R-:W-:Y:S04]  /*3d540*/  STL.64 [R1+0x260], R116 ;  /* 0x0002607401007387 */ /* 0x000fe80000100a00 */
[----:B------:R1:W-:Y:S04]  /*3d550*/  STL.64 [R1+0x268], R118 ;  /* 0x0002687601007387 */ /* 0x0003e80000100a00 */
[----:B------:R-:W-:Y:S04]  /*3d560*/  STL.64 [R1+0x2a0], R80 ;  /* 0x0002a05001007387 */ /* 0x000fe80000100a00 */
[----:B------:R2:W-:Y:S01]  /*3d570*/  STL.64 [R1+0x2a8], R82 ;  /* 0x0002a85201007387 */ /* 0x0005e20000100a00 */
[-C--:B-1----:R-:W-:Y:S03]  /*3d580*/  HMMA.1688.F32.TF32 R116, R160, R8.reuse, R172 ;  /* 0x00000008a074723c */ /* 0x082fe600000810ac */
[----:B------:R-:W-:Y:S04]  /*3d590*/  STL.64 [R1+0x270], R76 ;  /* 0x0002704c01007387 */ /* 0x000fe80000100a00 */
[----:B------:R1:W-:Y:S01]  /*3d5a0*/  STL.64 [R1+0x278], R78 ;  /* 0x0002784e01007387 */ /* 0x0003e20000100a00 */
[----:B--2---:R-:W-:Y:S06]  /*3d5b0*/  HMMA.1688.F32.TF32 R80, R140, R8, R184 ;  /* 0x000000088c50723c */ /* 0x004fec00000810b8 */
[----:B----4-:R-:W-:Y:S06]  /*3d5c0*/  HMMA.1688.F32.TF32 R36, R180, R4, R36 ;  /* 0x00000004b424723c */ /* 0x010fec0000081024 */
[-C--:B-1----:R-:W-:Y:S06]  /*3d5d0*/  HMMA.1688.F32.TF32 R76, R192, R8.reuse, R204 ;  /* 0x00000008c04c723c */ /* 0x082fec00000810cc */
[----:B------:R-:W-:Y:S01]  /*3d5e0*/  HMMA.1688.F32.TF32 R8, R28, R8, R232 ;  /* 0x000000081c08723c */ /* 0x000fe200000810e8 */
[----:B------:R-:W-:Y:S04]  /*3d5f0*/  STL.64 [R1+0x590], R116 ;  /* 0x0005907401007387 */ /* 0x000fe80000100a00 */
[----:B------:R-:W-:Y:S04]  /*3d600*/  STL.64 [R1+0x598], R118 ;  /* 0x0005987601007387 */ /* 0x000fe80000100a00 */
[----:B------:R-:W-:Y:S04]  /*3d610*/  STL.64 [R1+0x7e0], R80 ;  /* 0x0007e05001007387 */ /* 0x000fe80000100a00 */
[----:B------:R-:W-:Y:S04]  /*3d620*/  STL.64 [R1+0x7e8], R82 ;  /* 0x0007e85201007387 */ /* 0x000fe80000100a00 */
[----:B------:R-:W-:Y:S01]  /*3d630*/  STL.64 [R1+0x8a0], R76 ;  /* 0x0008a04c01007387 */ /* 0x000fe20000100a00 */
[----:B------:R-:W-:-:S03]  /*3d640*/  IMAD.MOV.U32 R17, RZ, RZ, R36 ;  /* 0x000000ffff117224 */ /* 0x000fc600078e0024 */
[----:B------:R-:W-:Y:S01]  /*3d650*/  STL.64 [R1+0x8a8], R78 ;  /* 0x0008a84e01007387 */ /* 0x000fe20000100a00 */
[----:B------:R-:W-:Y:S01]  /*3d660*/  MOV R16, R37 ;  /* 0x0000002500107202 */ /* 0x000fe20000000f00 */
[----:B------:R-:W-:Y:S02]  /*3d670*/  IMAD.MOV.U32 R13, RZ, RZ, R38 ;  /* 0x000000ffff0d7224 */ /* 0x000fe400078e0026 */
[----:B------:R-:W-:Y:S01]  /*3d680*/  STL.64 [R1+0x8e0], R8 ;  /* 0x0008e00801007387 */ /* 0x000fe20000100a00 */
[----:B------:R-:W-:-:S03]  /*3d690*/  IMAD.MOV.U32 R12, RZ, RZ, R39 ;  /* 0x000000ffff0c7224 */ /* 0x000fc600078e0027 */
[----:B------:R1:W-:Y:S01]  /*3d6a0*/  STL.64 [R1+0x8e8], R10 ;  /* 0x0008e80a01007387 */ /* 0x0003e20000100a00 */
[-C--:B------:R-:W-:Y:S06]  /*3d6b0*/  HMMA.1688.F32.TF32 R36, R104, R4.reuse, R72 ;  /* 0x000000046824723c */ /* 0x080fec0000081048 */
[----:B-1----:R-:W-:-:S15]  /*3d6c0*/  HMMA.1688.F32.TF32 R8, R188, R4, R100 ;  /* 0x00000004bc08723c */ /* 0x002fde0000081064 */
[----:B------:R-:W-:-:S08]  /*3d6d0*/  NOP ;  /* 0x0000000000007918 */ /* 0x000fd00000000000 */
[----:B------:R-:W-:Y:S01]  /*3d6e0*/  STL.64 [R1+0x220], R8 ;  /* 0x0002200801007387 */ /* 0x000fe20000100a00 */
[----:B------:R-:W-:-:S03]  /*3d6f0*/  MOV R252, R11 ;  /* 0x0000000b00fc7202 */ /* 0x000fc60000000f00 */
[----:B------:R-:W-:Y:S04]  /*3d700*/  STL.64 [R1+0x1e0], R36 ;  /* 0x0001e02401007387 */ /* 0x000fe80000100a00 */
[----:B------:R-:W-:Y:S04]  /*3d710*/  STL.64 [R1+0x1e8], R38 ;  /* 0x0001e82601007387 */ /* 0x000fe80000100a00 */
[----:B------:R1:W-:Y:S02]  /*3d720*/  STL [R1+0x228], R10 ;  /* 0x0002280a01007387 */ /* 0x0003e40000100800 */
[-C--:B-1----:R-:W-:Y:S02]  /*3d730*/  HMMA.1688.F32.TF32 R8, R240, R4.reuse, R128 ;  /* 0x00000004f008723c */ /* 0x082fe40000081080 */
[----:B------:R-:W-:Y:S04]  /*3d740*/  STL [R1+0x4078], R252 ;  /* 0x004078fc01007387 */ /* 0x000fe80000100800 */
[-C--:B------:R-:W-:Y:S06]  /*3d750*/  HMMA.1688.F32.TF32 R72, R160, R4.reuse, R176 ;  /* 0x00000004a048723c */ /* 0x080fec00000810b0 */
[-C--:B------:R-:W-:Y:S11]  /*3d760*/  HMMA.1688.F32.TF32 R36, R140, R4.reuse, R196 ;  /* 0x000000048c24723c */ /* 0x080ff600000810c4 */
[----:B------:R-:W-:Y:S04]  /*3d770*/  STL.64 [R1+0x210], R8 ;  /* 0x0002100801007387 */ /* 0x000fe80000100a00 */
[----:B------:R1:W-:Y:S02]  /*3d780*/  STL.64 [R1+0x218], R10 ;  /* 0x0002180a01007387 */ /* 0x0003e40000100a00 */
[-C--:B-1----:R-:W-:Y:S06]  /*3d790*/  HMMA.1688.F32.TF32 R8, R192, R4.reuse, R208 ;  /* 0x00000004c008723c */ /* 0x082fec00000810d0 */
[----:B------:R-:W-:Y:S01]  /*3d7a0*/  HMMA.1688.F32.TF32 R4, R28, R4, R236 ;  /* 0x000000041c04723c */ /* 0x000fe200000810ec */
[----:B------:R1:W-:Y:S04]  /*3d7b0*/  STL.64 [R1+0x280], R72 ;  /* 0x0002804801007387 */ /* 0x0003e80000100a00 */
[----:B------:R2:W-:Y:S01]  /*3d7c0*/  STL.64 [R1+0x288], R74 ;  /* 0x0002884a01007387 */ /* 0x0005e20000100a00 */
[----:B------:R-:W-:-:S03]  /*3d7d0*/  IMAD.MOV.U32 R212, RZ, RZ, R21 ;  /* 0x000000ffffd47224 */ /* 0x000fc600078e0015 */
[----:B------:R-:W-:Y:S04]  /*3d7e0*/  STL.64 [R1+0x7c0], R36 ;  /* 0x0007c02401007387 */ /* 0x000fe80000100a00 */
[----:B------:R-:W-:Y:S04]  /*3d7f0*/  STL.64 [R1+0x7c8], R38 ;  /* 0x0007c82601007387 */ /* 0x000fe80000100a00 */
[----:B------:R-:W-:Y:S01]  /*3d800*/  STL.64 [R1+0x880], R8 ;  /* 0x0008800801007387 */ /* 0x000fe20000100a00 */
[----:B------:R-:W-:-:S03]  /*3d810*/  IMAD.MOV.U32 R213, RZ, RZ, R24 ;  /* 0x000000ffffd57224 */ /* 0x000fc600078e0018 */
[----:B------:R-:W-:Y:S01]  /*3d820*/  STL.64 [R1+0x888], R10 ;  /* 0x0008880a01007387 */ /* 0x000fe20000100a00 */
[----:B------:R-:W-:-:S03]  /*3d830*/  MOV R214, R25 ;  /* 0x0000001900d67202 */ /* 0x000fc60000000f00 */
[----:B------:R-:W4:Y:S04]  /*3d840*/  LDL.LU R21, [R1+0x41ec] ;  /* 0x0041ec0001157983 */ /* 0x000f280000300800 */
[----:B------:R-:W-:Y:S04]  /*3d850*/  STL.64 [R1+0x8c0], R4 ;  /* 0x0008c00401007387 */ /* 0x000fe80000100a00 */
[----:B------:R-:W-:Y:S04]  /*3d860*/  STL.64 [R1+0x8c8], R6 ;  /* 0x0008c80601007387 */ /* 0x000fe80000100a00 */
[----:B------:R-:W4:Y:S04]  /*3d870*/  LDL.LU R24, [R1+0x41e8] ;  /* 0x0041e80001187983 */ /* 0x000f280000300800 */
[----:B------:R-:W4:Y:S01]  /*3d880*/  LDL.LU R25, [R1+0x41e4] ;  /* 0x0041e40001197983 */ /* 0x000f220000300800 */
[----:B------:R-:W-:-:S02]  /*3d890*/  IMAD.MOV.U32 R215, RZ, RZ, R69 ;  /* 0x000000ffffd77224 */ /* 0x000fc400078e0045 */
[----:B------:R-:W-:Y:S01]  /*3d8a0*/  IMAD.MOV.U32 R200, RZ, RZ, R68 ;  /* 0x000000ffffc87224 */ /* 0x000fe200078e0044 */
[----:B------:R-:W-:Y:S01]  /*3d8b0*/  MOV R201, R65 ;  /* 0x0000004100c97202 */ /* 0x000fe20000000f00 */
[----:B------:R-:W2:Y:S01]  /*3d8c0*/  LDSM.16.M88.4 R68, [R32+UR13+0x8000] ;  /* 0x0080000d2044783b */ /* 0x000ea20008000200 */
[----:B------:R-:W-:-:S03]  /*3d8d0*/  IMAD.MOV.U32 R202, RZ, RZ, R64 ;  /* 0x000000ffffca7224 */ /* 0x000fc600078e0040 */
[----:B------:R-:W2:Y:S01]  /*3d8e0*/  LDSM.16.M88.4 R64, [R32+UR13+0xa000] ;  /* 0x00a0000d2040783b */ /* 0x000ea20008000200 */
[----:B---3--:R-:W-:Y:S01]  /*3d8f0*/  MOV R119, R20 ;  /* 0x0000001400777202 */ /* 0x008fe20000000f00 */
[----:B------:R-:W-:Y:S01]  /*3d900*/  IMAD.MOV.U32 R203, RZ, RZ, R61 ;  /* 0x000000ffffcb7224 */ /* 0x000fe200078e003d */
[----:B------:R-:W-:Y:S01]  /*3d910*/  MOV R224, R60 ;  /* 0x0000003c00e07202 */ /* 0x000fe20000000f00 */
[----:B------:R-:W-:Y:S01]  /*3d920*/  IMAD.MOV.U32 R225, RZ, RZ, R57 ;  /* 0x000000ffffe17224 */ /* 0x000fe200078e0039 */
[----:B------:R-:W-:Y:S01]  /*3d930*/  LDSM.16.M88.4 R60, [R32+UR13+0x10000] ;  /* 0x0100000d203c783b */ /* 0x000fe20008000200 */
[----:B------:R-:W-:Y:S01]  /*3d940*/  IMAD.MOV.U32 R226, RZ, RZ, R56 ;  /* 0x000000ffffe27224 */ /* 0x000fe200078e0038 */
[----:B------:R-:W-:Y:S01]  /*3d950*/  MOV R227, R53 ;  /* 0x0000003500e37202 */ /* 0x000fe20000000f00 */
[----:B------:R-:W-:Y:S01]  /*3d960*/  IMAD.MOV.U32 R76, RZ, RZ, R52 ;  /* 0x000000ffff4c7224 */ /* 0x000fe200078e0034 */
[----:B------:R-:W-:Y:S01]  /*3d970*/  LDSM.16.M88.4 R56, [R32+UR13+0x12000] ;  /* 0x0120000d2038783b */ /* 0x000fe20008000200 */
[----:B------:R-:W-:Y:S01]  /*3d980*/  IMAD.MOV.U32 R77, RZ, RZ, R49 ;  /* 0x000000ffff4d7224 */ /* 0x000fe200078e0031 */
[----:B------:R-:W-:-:S02]  /*3d990*/  MOV R78, R48 ;  /* 0x00000030004e7202 */ /* 0x000fc40000000f00 */
[----:B------:R-:W-:Y:S01]  /*3d9a0*/  LDSM.16.M88.4 R52, [R32+UR13+0x14000] ;  /* 0x0140000d2034783b */ /* 0x000fe20008000200 */
[----:B------:R-:W-:Y:S02]  /*3d9b0*/  IMAD.MOV.U32 R79, RZ, RZ, R45 ;  /* 0x000000ffff4f7224 */ /* 0x000fe400078e002d */
[----:B-1----:R-:W-:Y:S01]  /*3d9c0*/  IMAD.MOV.U32 R72, RZ, RZ, R44 ;  /* 0x000000ffff487224 */ /* 0x002fe200078e002c */
[----:B------:R-:W-:Y:S01]  /*3d9d0*/  LDSM.16.M88.4 R48, [R32+UR13+0x16000] ;  /* 0x0160000d2030783b */ /* 0x000fe20008000200 */
[----:B------:R-:W-:Y:S01]  /*3d9e0*/  MOV R73, R41 ;  /* 0x0000002900497202 */ /* 0x000fe20000000f00 */
[----:B--2---:R-:W-:Y:S02]  /*3d9f0*/  IMAD.MOV.U32 R74, RZ, RZ, R40 ;  /* 0x000000ffff4a7224 */ /* 0x004fe400078e0028 */
[----:B------:R-:W-:Y:S04]  /*3da00*/  LDSM.16.M88.4 R44, [R32+UR13+0x18000] ;  /* 0x0180000d202c783b */ /* 0x000fe80008000200 */
[----:B------:R-:W-:Y:S04]  /*3da10*/  LDSM.16.M88.4 R40, [R32+UR13+0x1a000] ;  /* 0x01a0000d2028783b */ /* 0x000fe80008000200 */
[----:B------:R-:W-:Y:S01]  /*3da20*/  LDSM.16.M88.4 R36, [R32+UR13+0x1c000] ;  /* 0x01c0000d2024783b */ /* 0x000fe20008000200 */
[----:B------:R-:W-:-:S03]  /*3da30*/  IMAD.MOV.U32 R75, RZ, RZ, R33 ;  /* 0x000000ffff4b7224 */ /* 0x000fc600078e0021 */
[----:B------:R-:W-:Y:S04]  /*3da40*/  STL [R1+0x41ac], R70 ;  /* 0x0041ac4601007387 */ /* 0x000fe80000100800 */
[----:B------:R-:W-:Y:S04]  /*3da50*/  STL [R1+0x41a0], R71 ;  /* 0x0041a04701007387 */ /* 0x000fe80000100800 */
[----:B------:R-:W-:Y:S04]  /*3da60*/  STL [R1+0x41b4], R66 ;  /* 0x0041b44201007387 */ /* 0x000fe80000100800 */
[----:B------:R-:W-:Y:S01]  /*3da70*/  STL [R1+0x41b0], R67 ;  /* 0x0041b04301007387 */ /* 0x000fe20000100800 */
[----:B------:R-:W-:Y:S01]  /*3da80*/  HMMA.1688.F32.TF32 R4, R180, R64, R72 ;  /* 0x00000040b404723c */ /* 0x000fe20000081048 */
[----:B----4-:R-:W-:-:S02]  /*3da90*/  IMAD.MOV.U32 R118, RZ, RZ, R21 ;  /* 0x000000ffff767224 */ /* 0x010fc400078e0015 */
[----:B------:R-:W-:Y:S01]  /*3daa0*/  LDSM.16.M88.4 R20, [R32+UR13+0xe000] ;  /* 0x00e0000d2014783b */ /* 0x000fe20008000200 */
[----:B------:R-:W-:Y:S01]  /*3dab0*/  IMAD.MOV.U32 R117, RZ, RZ, R24 ;  /* 0x000000ffff757224 */ /* 0x000fe200078e0018 */
[----:B------:R-:W-:Y:S02]  /*3dac0*/  MOV R116, R25 ;  /* 0x0000001900747202 */ /* 0x000fe40000000f00 */
[----:B------:R-:W1:Y:S04]  /*3dad0*/  LDSM.16.M88.4 R24, [R32+UR13+0xc000] ;  /* 0x00c0000d2018783b */ /* 0x000e680008000200 */
[----:B------:R-:W2:Y:S01]  /*3dae0*/  LDSM.16.M88.4 R32, [R32+UR13+0x1e000] ;  /* 0x01e0000d2020783b */ /* 0x000ea20008000200 */
[C---:B------:R-:W-:Y:S03]  /*3daf0*/  HMMA.1688.F32.TF32 R8, R180.reuse, R68, R116 ;  /* 0x00000044b408723c */ /* 0x040fe60000081074 */
        /* <DEDUP_REMOVED lines=17> */
[----:B------:R-:W3:Y:S04]  /*3dc10*/  LDL.LU R164, [R1+0x570] ;  /* 0x0005700001a47983 */ /* 0x000ee80000300800 */
[----:B------:R-:W3:Y:S04]  /*3dc20*/  LDL.LU R165, [R1+0x574] ;  /* 0x0005740001a57983 */ /* 0x000ee80000300800 */
[----:B------:R-:W3:Y:S04]  /*3dc30*/  LDL.LU R166, [R1+0x578] ;  /* 0x0005780001a67983 */ /* 0x000ee80000300800 */
[----:B------:R-:W3:Y:S04]  /*3dc40*/  LDL.LU R167, [R1+0x57c] ;  /* 0x00057c0001a77983 */ /* 0x000ee80000300800 */
[----:B--2---:R-:W-:Y:S04]  /*3dc50*/  STL [R1+0x413c], R34 ;  /* 0x00413c2201007387 */ /* 0x004fe80000100800 */
[----:B------:R-:W-:Y:S04]  /*3dc60*/  STL [R1+0x4138], R35 ;  /* 0x0041382301007387 */ /* 0x000fe80000100800 */
[----:B------:R-:W-:Y:S04]  /*3dc70*/  STL.64 [R1+0x1a0], R8 ;  /* 0x0001a00801007387 */ /* 0x000fe80000100a00 */
[----:B------:R1:W-:Y:S04]  /*3dc80*/  STL.64 [R1+0x1a8], R10 ;  /* 0x0001a80a01007387 */ /* 0x0003e80000100a00 */
[----:B------:R-:W2:Y:S04]  /*3dc90*/  LDL.LU R72, [R1+0x70] ;  /* 0x0000700001487983 */ /* 0x000ea80000300800 */
[----:B------:R-:W2:Y:S04]  /*3dca0*/  LDL.LU R73, [R1+0x74] ;  /* 0x0000740001497983 */ /* 0x000ea80000300800 */
[----:B------:R-:W2:Y:S04]  /*3dcb0*/  LDL.LU R74, [R1+0x78] ;  /* 0x00007800014a7983 */ /* 0x000ea80000300800 */
[----:B------:R-:W2:Y:S01]  /*3dcc0*/  LDL.LU R75, [R1+0x7c] ;  /* 0x00007c00014b7983 */ /* 0x000ea20000300800 */
[----:B------:R-:W-:Y:S01]  /*3dcd0*/  HMMA.1688.F32.TF32 R76, R180, R24, R76 ;  /* 0x00000018b44c723c */ /* 0x000fe2000008104c */
[----:B-1----:R-:W-:Y:S01]  /*3dce0*/  MOV R10, R6 ;  /* 0x00000006000a7202 */ /* 0x002fe20000000f00 */
[----:B------:R-:W-:-:S15]  /*3dcf0*/  IMAD.MOV.U32 R11, RZ, RZ, R7 ;  /* 0x000000ffff0b7224 */ /* 0x000fde00078e0007 */
[----:B------:R-:W-:-:S07]  /*3dd00*/  NOP ;  /* 0x0000000000007918 */ /* 0x000fce0000000000 */
[----:B------:R-:W-:Y:S01]  /*3dd10*/  IMAD.MOV.U32 R71, RZ, RZ, R76 ;  /* 0x000000ffff477224 */ /* 0x000fe200078e004c */
[----:B------:R-:W-:Y:S01]  /*3dd20*/  MOV R6, R77 ;  /* 0x0000004d00067202 */ /* 0x000fe20000000f00 */
[----:B------:R-:W-:Y:S02]  /*3dd30*/  IMAD.MOV.U32 R7, RZ, RZ, R78 ;  /* 0x000000ffff077224 */ /* 0x000fe400078e004e */
[----:B------:R-:W-:Y:S02]  /*3dd40*/  IMAD.MOV.U32 R2, RZ, RZ, R79 ;  /* 0x000000ffff027224 */ /* 0x000fe400078e004f */
[C---:B------:R-:W-:Y:S06]  /*3dd50*/  HMMA.1688.F32.TF32 R76, R180.reuse, R20, R224 ;  /* 0x00000014b44c723c */ /* 0x040fec00000810e0 */
[----:B------:R-:W-:Y:S01]  /*3dd60*/  HMMA.1688.F32.TF32 R80, R180, R60, R200 ;  /* 0x0000003cb450723c */ /* 0x000fe200000810c8 */
[----:B------:R-:W4:-:S15]  /*3dd70*/  LDL.LU R200, [R1+0x60] ;  /* 0x0000600001c87983 */ /* 0x000f1e0000300800 */
[----:B------:R-:W-:-:S02]  /*3dd80*/  NOP ;  /* 0x0000000000007918 */ /* 0x000fc40000000000 */
[----:B------:R-:W-:Y:S01]  /*3dd90*/  MOV R23, R76 ;  /* 0x0000004c00177202 */ /* 0x000fe20000000f00 */
[----:B------:R-:W-:Y:S01]  /*3dda0*/  IMAD.MOV.U32 R26, RZ, RZ, R77 ;  /* 0x000000ffff1a7224 */ /* 0x000fe200078e004d */
[----:B------:R-:W-:Y:S01]  /*3ddb0*/  MOV R66, R79 ;  /* 0x0000004f00427202 */ /* 0x000fe20000000f00 */
[----:B------:R-:W-:Y:S02]  /*3ddc0*/  IMAD.MOV.U32 R27, RZ, RZ, R78 ;  /* 0x000000ffff1b7224 */ /* 0x000fe400078e004e */
[----:B------:R-:W-:Y:S01]  /*3ddd0*/  HMMA.1688.F32.TF32 R76, R180, R56, R212 ;  /* 0x00000038b44c723c */ /* 0x000fe200000810d4 */
[----:B------:R-:W-:Y:S04]  /*3dde0*/  STL.64 [R1+0x160], R80 ;  /* 0x0001605001007387 */ /* 0x000fe80000100a00 */
[----:B------:R-:W-:-:S15]  /*3ddf0*/  STL.64 [R1+0x168], R82 ;  /* 0x0001685201007387 */ /* 0x000fde0000100a00 */
[----:B------:R-:W-:-:S03]  /*3de00*/  NOP ;  /* 0x0000000000007918 */ /* 0x000fc60000000000 */
        /* <DEDUP_REMOVED lines=10> */
[----:B------:R-:W3:Y:S04]  /*3deb0*/  LDL.LU R164, [R1+0x40] ;  /* 0x0000400001a47983 */ /* 0x000ee80000300800 */
[----:B------:R-:W3:Y:S04]  /*3dec0*/  LDL.LU R165, [R1+0x44] ;  /* 0x0000440001a57983 */ /* 0x000ee80000300800 */
[----:B------:R-:W3:Y:S04]  /*3ded0*/  LDL.LU R166, [R1+0x48] ;  /* 0x0000480001a67983 */ /* 0x000ee80000300800 */
[----:B------:R-:W3:Y:S01]  /*3dee0*/  LDL.LU R167, [R1+0x4c] ;  /* 0x00004c0001a77983 */ /* 0x000ee20000300800 */
[----:B--2---:R-:W-:Y:S08]  /*3def0*/  HMMA.1688.F32.TF32 R72, R180, R48, R72 ;  /* 0x00000030b448723c */ /* 0x004ff00000081048 */
[----:B------:R-:W-:Y:S01]  /*3df00*/  IMAD.MOV.U32 R35, RZ, RZ, R77 ;  /* 0x000000ffff237224 */ /* 0x000fe200078e004d */
[----:B------:R-:W-:Y:S01]  /*3df10*/  MOV R38, R78 ;  /* 0x0000004e00267202 */ /* 0x000fe20000000f00 */
[----:B------:R-:W-:-:S02]  /*3df20*/  IMAD.MOV.U32 R34, RZ, RZ, R76 ;  /* 0x000000ffff227224 */ /* 0x000fc400078e004c */
[----:B------:R-:W-:Y:S01]  /*3df30*/  IMAD.MOV.U32 R39, RZ, RZ, R79 ;  /* 0x000000ffff277224 */ /* 0x000fe200078e004f */
[----:B------:R-:W-:Y:S04]  /*3df40*/  STL [R1+0x414c], R35 ;  /* 0x00414c2301007387 */ /* 0x000fe80000100800 */
[----:B------:R-:W-:Y:S04]  /*3df50*/  STL [R1+0x4148], R34 ;  /* 0x0041482201007387 */ /* 0x000fe80000100800 */
[----:B------:R1:W-:Y:S04]  /*3df60*/  STL [R1+0x4144], R38 ;  /* 0x0041442601007387 */ /* 0x0003e80000100800 */
[----:B------:R2:W-:Y:S01]  /*3df70*/  STL [R1+0x4140], R39 ;  /* 0x0041402701007387 */ /* 0x0005e20000100800 */
[----:B------:R-:W-:Y:S01]  /*3df80*/  IMAD.MOV.U32 R42, RZ, RZ, R72 ;  /* 0x000000ffff2a7224 */ /* 0x000fe200078e0048 */
[----:B------:R-:W-:-:S02]  /*3df90*/  MOV R43, R73 ;  /* 0x00000049002b7202 */ /* 0x000fc40000000f00 */
[----:B------:R-:W3:Y:S01]  /*3dfa0*/  LDL.LU R72, [R1+0x30] ;  /* 0x0000300001487983 */ /* 0x000ee20000300800 */
[----:B------:R-:W-:Y:S02]  /*3dfb0*/  IMAD.MOV.U32 R46, RZ, RZ, R74 ;  /* 0x000000ffff2e7224 */ /* 0x000fe400078e004a */
[----:B------:R-:W-:Y:S01]  /*3dfc0*/  IMAD.MOV.U32 R47, RZ, RZ, R75 ;  /* 0x000000ffff2f7224 */ /* 0x000fe200078e004b */
[----:B------:R-:W3:Y:S04]  /*3dfd0*/  LDL.LU R73, [R1+0x34] ;  /* 0x0000340001497983 */ /* 0x000ee80000300800 */
[----:B------:R-:W3:Y:S04]  /*3dfe0*/  LDL.LU R74, [R1+0x38] ;  /* 0x00003800014a7983 */ /* 0x000ee80000300800 */
[----:B------:R-:W3:Y:S04]  /*3dff0*/  LDL.LU R75, [R1+0x3c] ;  /* 0x00003c00014b7983 */ /* 0x000ee80000300800 */
[----:B------:R-:W-:Y:S04]  /*3e000*/  STL [R1+0x415c], R47 ;  /* 0x00415c2f01007387 */ /* 0x000fe80000100800 */
[----:B------:R-:W-:Y:S04]  /*3e010*/  STL [R1+0x4158], R46 ;  /* 0x0041582e01007387 */ /* 0x000fe80000100800 */
[----:B------:R-:W-:Y:S04]  /*3e020*/  STL [R1+0x4154], R43 ;  /* 0x0041542b01007387 */ /* 0x000fe80000100800 */
[----:B------:R-:W-:Y:S01]  /*3e030*/  STL [R1+0x4150], R42 ;  /* 0x0041502a01007387 */ /* 0x000fe20000100800 */
[----:B----4-:R-:W-:-:S15]  /*3e040*/  HMMA.1688.F32.TF32 R76, R180, R44, R200 ;  /* 0x0000002cb44c723c */ /* 0x010fde00000810c8 */
[----:B------:R-:W-:-:S08]  /*3e050*/  NOP ;  /* 0x0000000000007918 */ /* 0x000fd00000000000 */
[----:B------:R4:W-:Y:S01]  /*3e060*/  STL.64 [R1+0x128], R78 ;  /* 0x0001284e01007387 */ /* 0x0009e20000100a00 */
[----:B-1----:R-:W-:Y:S01]  /*3e070*/  MOV R38, R76 ;  /* 0x0000004c00267202 */ /* 0x002fe20000000f00 */
[----:B--2---:R-:W-:Y:S02]  /*3e080*/  IMAD.MOV.U32 R39, RZ, RZ, R77 ;  /* 0x000000ffff277224 */ /* 0x004fe400078e004d */
[----:B----4-:R-:W-:Y:S03]  /*3e090*/  HMMA.1688.F32.TF32 R76, R180, R40, R212 ;  /* 0x00000028b44c723c */ /* 0x010fe600000810d4 */
[----:B------:R-:W-:Y:S04]  /*3e0a0*/  STL [R1+0x4164], R39 ;  /* 0x0041642701007387 */ /* 0x000fe80000100800 */
[----:B------:R1:W-:-:S15]  /*3e0b0*/  STL [R1+0x4160], R38 ;  /* 0x0041602601007387 */ /* 0x0003de0000100800 */
[----:B------:R-:W-:-:S02]  /*3e0c0*/  NOP ;  /* 0x0000000000007918 */ /* 0x000fc40000000000 */
[----:B------:R-:W-:Y:S01]  /*3e0d0*/  IMAD.MOV.U32 R34, RZ, RZ, R79 ;  /* 0x000000ffff227224 */ /* 0x000fe200078e004f */
[----:B------:R-:W-:Y:S01]  /*3e0e0*/  MOV R42, R77 ;  /* 0x0000004d002a7202 */ /* 0x000fe20000000f00 */
[----:B------:R-:W-:Y:S02]  /*3e0f0*/  IMAD.MOV.U32 R35, RZ, RZ, R78 ;  /* 0x000000ffff237224 */ /* 0x000fe400078e004e */
[----:B------:R-:W-:Y:S01]  /*3e100*/  IMAD.MOV.U32 R43, RZ, RZ, R76 ;  /* 0x000000ffff2b7224 */ /* 0x000fe200078e004c */
[----:B------:R-:W-:Y:S04]  /*3e110*/  STL [R1+0x4174], R34 ;  /* 0x0041742201007387 */ /* 0x000fe80000100800 */
[----:B------:R-:W-:Y:S04]  /*3e120*/  STL [R1+0x4170], R35 ;  /* 0x0041702301007387 */ /* 0x000fe80000100800 */
[----:B------:R-:W-:Y:S04]  /*3e130*/  STL [R1+0x416c], R42 ;  /* 0x00416c2a01007387 */ /* 0x000fe80000100800 */
[----:B------:R-:W-:Y:S04]  /*3e140*/  STL [R1+0x4168], R43 ;  /* 0x0041682b01007387 */ /* 0x000fe80000100800 */
[----:B------:R-:W2:Y:S04]  /*3e150*/  LDL.LU R212, [R1+0x690] ;  /* 0x0006900001d47983 */ /* 0x000ea80000300800 */
[----:B------:R-:W2:Y:S04]  /*3e160*/  LDL.LU R213, [R1+0x694] ;  /* 0x0006940001d57983 */ /* 0x000ea80000300800 */
[----:B------:R-:W2:Y:S04]  /*3e170*/  LDL.LU R214, [R1+0x698] ;  /* 0x0006980001d67983 */ /* 0x000ea80000300800 */
[----:B------:R-:W2:Y:S04]  /*3e180*/  LDL.LU R215, [R1+0x69c] ;  /* 0x00069c0001d77983 */ /* 0x000ea80000300800 */
[----:B------:R-:W4:Y:S04]  /*3e190*/  LDL.LU R200, [R1+0x6a0] ;  /* 0x0006a00001c87983 */ /* 0x000f280000300800 */
[----:B------:R-:W4:Y:S04]  /*3e1a0*/  LDL.LU R201, [R1+0x6a4] ;  /* 0x0006a40001c97983 */ /* 0x000f280000300800 */
[----:B------:R-:W4:Y:S04]  /*3e1b0*/  LDL.LU R202, [R1+0x6a8] ;  /* 0x0006a80001ca7983 */ /* 0x000f280000300800 */
[----:B------:R-:W4:Y:S01]  /*3e1c0*/  LDL.LU R203, [R1+0x6ac] ;  /* 0x0006ac0001cb7983 */ /* 0x000f220000300800 */
[----:B------:R-:W-:Y:S06]  /*3e1d0*/  HMMA.1688.F32.TF32 R80, R160, R68, R136 ;  /* 0x00000044a050723c */ /* 0x000fec0000081088 */
[----:B---3--:R-:W-:-:S15]  /*3e1e0*/  HMMA.1688.F32.TF32 R76, R180, R36, R164 ;  /* 0x00000024b44c723c */ /* 0x008fde00000810a4 */
[----:B------:R-:W-:-:S09]  /*3e1f0*/  NOP ;  /* 0x0000000000007918 */ /* 0x000fd20000000000 */
[----:B------:R-:W-:Y:S01]  /*3e200*/  MOV R50, R76 ;  /* 0x0000004c00327202 */ /* 0x000fe20000000f00 */
[----:B------:R-:W-:Y:S01]  /*3e210*/  IMAD.MOV.U32 R51, RZ, RZ, R77 ;  /* 0x000000ffff337224 */ /* 0x000fe200078e004d */
[----:B------:R-:W-:Y:S01]  /*3e220*/  MOV R63, R79 ;  /* 0x0000004f003f7202 */ /* 0x000fe20000000f00 */
[----:B------:R-:W-:Y:S02]  /*3e230*/  IMAD.MOV.U32 R62, RZ, RZ, R78 ;  /* 0x000000ffff3e7224 */ /* 0x000fe400078e004e */
[----:B------:R-:W-:Y:S02]  /*3e240*/  HMMA.1688.F32.TF32 R76, R160, R64, R148 ;  /* 0x00000040a04c723c */ /* 0x000fe40000081094 */
[----:B------:R-:W-:Y:S04]  /*3e250*/  STL [R1+0x4184], R63 ;  /* 0x0041843f01007387 */ /* 0x000fe80000100800 */
[----:B------:R-:W-:Y:S01]  /*3e260*/  STL [R1+0x4180], R62 ;  /* 0x0041803e01007387 */ /* 0x000fe20000100800 */
[----:B------:R-:W-:Y:S03]  /*3e270*/  HMMA.1688.F32.TF32 R72, R180, R32, R72 ;  /* 0x00000020b448723c */ /* 0x000fe60000081048 */
[----:B------:R-:W-:Y:S04]  /*3e280*/  STL [R1+0x417c], R51 ;  /* 0x00417c3301007387 */ /* 0x000fe80000100800 */
[----:B------:R-:W-:Y:S04]  /*3e290*/  STL [R1+0x4178], R50 ;  /* 0x0041783201007387 */ /* 0x000fe80000100800 */
[----:B------:R-:W3:Y:S04]  /*3e2a0*/  LDL.LU R164, [R1+0x680] ;  /* 0x0006800001a47983 */ /* 0x000ee80000300800 */
[----:B------:R-:W3:Y:S04]  /*3e2b0*/  LDL.LU R165, [R1+0x684] ;  /* 0x0006840001a57983 */ /* 0x000ee80000300800 */
[----:B------:R-:W3:Y:S04]  /*3e2c0*/  LDL.LU R166, [R1+0x688] ;  /* 0x0006880001a67983 */ /* 0x000ee80000300800 */
[----:B------:R-:W3:Y:S01]  /*3e2d0*/  LDL.LU R167, [R1+0x68c] ;  /* 0x00068c0001a77983 */ /* 0x000ee20000300800 */
[----:B------:R-:W-:Y:S01]  /*3e2e0*/  IMAD.MOV.U32 R46, RZ, RZ, R75 ;  /* 0x000000ffff2e7224 */ /* 0x000fe200078e004b */
[----:B------:R-:W-:Y:S01]  /*3e2f0*/  MOV R47, R74 ;  /* 0x0000004a002f7202 */ /* 0x000fe20000000f00 */
[----:B-1----:R-:W-:-:S02]  /*3e300*/  IMAD.MOV.U32 R38, RZ, RZ, R73 ;  /* 0x000000ffff267224 */ /* 0x002fc400078e0049 */
[----:B------:R-:W-:Y:S01]  /*3e310*/  IMAD.MOV.U32 R39, RZ, RZ, R72 ;  /* 0x000000ffff277224 */ /* 0x000fe200078e0048 */
[----:B------:R-:W-:Y:S04]  /*3e320*/  STL [R1+0x4194], R46 ;  /* 0x0041942e01007387 */ /* 0x000fe80000100800 */
[----:B------:R-:W-:Y:S04]  /*3e330*/  STL [R1+0x4190], R47 ;  /* 0x0041902f01007387 */ /* 0x000fe80000100800 */
[----:B------:R-:W-:Y:S04]  /*3e340*/  STL [R1+0x418c], R38 ;  /* 0x00418c2601007387 */ /* 0x000fe80000100800 */
[----:B------:R-:W-:Y:S04]  /*3e350*/  STL [R1+0x4188], R39 ;  /* 0x0041882701007387 */ /* 0x000fe80000100800 */
[----:B------:R-:W3:Y:S04]  /*3e360*/  LDL.LU R72, [R1+0x670] ;  /* 0x0006700001487983 */ /* 0x000ee80000300800 */
[----:B------:R-:W-:Y:S04]  /*3e370*/  STL.64 [R1+0x240], R80 ;  /* 0x0002405001007387 */ /* 0x000fe80000100a00 */
[----:B------:R1:W-:Y:S04]  /*3e380*/  STL.64 [R1+0x248], R82 ;  /* 0x0002485201007387 */ /* 0x0003e80000100a00 */
[----:B------:R-:W-:Y:S04]  /*3e390*/  STL.64 [R1+0x1b0], R76 ;  /* 0x0001b04c01007387 */ /* 0x000fe80000100a00 */
[----:B------:R1:W-:Y:S04]  /*3e3a0*/  STL.64 [R1+0x1b8], R78 ;  /* 0x0001b84e01007387 */ /* 0x0003e80000100a00 */
[----:B------:R-:W3:Y:S04]  /*3e3b0*/  LDL.LU R73, [R1+0x674] ;  /* 0x0006740001497983 */ /* 0x000ee80000300800 */
[----:B------:R-:W3:Y:S04]  /*3e3c0*/  LDL.LU R74, [R1+0x678] ;  /* 0x00067800014a7983 */ /* 0x000ee80000300800 */
[----:B------:R-:W3:Y:S01]  /*3e3d0*/  LDL.LU R75, [R1+0x67c] ;  /* 0x00067c00014b7983 */ /* 0x000ee20000300800 */
[C---:B-1----:R-:W-:Y:S06]  /*3e3e0*/  HMMA.1688.F32.TF32 R80, R160.reuse, R24, R156 ;  /* 0x00000018a050723c */ /* 0x042fec000008109c */
[C---:B------:R-:W-:Y:S06]  /*3e3f0*/  HMMA.1688.F32.TF32 R76, R160.reuse, R20, R152 ;  /* 0x00000014a04c723c */ /* 0x040fec0000081098 */
[C---:B------:R-:W-:Y:S11]  /*3e400*/  HMMA.1688.F32.TF32 R100, R160.reuse, R60, R144 ;  /* 0x0000003ca064723c */ /* 0x040ff60000081090 */
[----:B------:R-:W-:Y:S04]  /*3e410*/  STL.64 [R1+0xf0], R80 ;  /* 0x0000f05001007387 */ /* 0x000fe80000100a00 */
[----:B------:R1:W-:Y:S04]  /*3e420*/  STL.64 [R1+0xf8], R82 ;  /* 0x0000f85201007387 */ /* 0x0003e80000100a00 */
[----:B------:R-:W-:Y:S04]  /*3e430*/  STL.64 [R1+0xe0], R76 ;  /* 0x0000e04c01007387 */ /* 0x000fe80000100a00 */
[----:B------:R1:W-:Y:S02]  /*3e440*/  STL.64 [R1+0xe8], R78 ;  /* 0x0000e84e01007387 */ /* 0x0003e40000100a00 */
[C---:B-1----:R-:W-:Y:S06]  /*3e450*/  HMMA.1688.F32.TF32 R80, R160.reuse, R56, R132 ;  /* 0x00000038a050723c */ /* 0x042fec0000081084 */
[----:B------:R-:W-:Y:S01]  /*3e460*/  HMMA.1688.F32.TF32 R76, R160, R52, R124 ;  /* 0x00000034a04c723c */ /* 0x000fe2000008107c */
[----:B------:R-:W-:Y:S04]  /*3e470*/  STL.64 [R1+0xd0], R100 ;  /* 0x0000d06401007387 */ /* 0x000fe80000100a00 */
[----:B------:R1:W-:-:S12]  /*3e480*/  STL.64 [R1+0xd8], R102 ;  /* 0x0000d86601007387 */ /* 0x0003d80000100a00 */
[----:B------:R-:W-:Y:S01]  /*3e490*/  STL.64 [R1+0xc0], R80 ;  /* 0x0000c05001007387 */ /* 0x000fe20000100a00 */
[C---:B-1----:R-:W-:Y:S03]  /*3e4a0*/  HMMA.1688.F32.TF32 R100, R160.reuse, R48, R112 ;  /* 0x00000030a064723c */ /* 0x042fe60000081070 */
[----:B------:R1:W-:Y:S04]  /*3e4b0*/  STL.64 [R1+0xc8], R82 ;  /* 0x0000c85201007387 */ /* 0x0003e80000100a00 */
[----:B------:R-:W-:Y:S04]  /*3e4c0*/  STL.64 [R1+0xb0], R76 ;  /* 0x0000b04c01007387 */ /* 0x000fe80000100a00 */
[----:B------:R2:W-:Y:S01]  /*3e4d0*/  STL.64 [R1+0xb8], R78 ;  /* 0x0000b84e01007387 */ /* 0x0005e20000100a00 */
[C---:B-1----:R-:W-:Y:S06]  /*3e4e0*/  HMMA.1688.F32.TF32 R80, R160.reuse, R44, R108 ;  /* 0x0000002ca050723c */ /* 0x042fec000008106c */
[----:B--2---:R-:W-:Y:S05]  /*3e4f0*/  HMMA.1688.F32.TF32 R76, R160, R40, R92 ;  /* 0x00000028a04c723c */ /* 0x004fea000008105c */
[----:B------:R-:W-:Y:S04]  /*3e500*/  STL.64 [R1+0xa0], R100 ;  /* 0x0000a06401007387 */ /* 0x000fe80000100a00 */
[----:B------:R-:W-:Y:S08]  /*3e510*/  STL.64 [R1+0xa8], R102 ;  /* 0x0000a86601007387 */ /* 0x000ff00000100a00 */
[----:B------:R-:W-:Y:S04]  /*3e520*/  STL.64 [R1+0x90], R80 ;  /* 0x0000905001007387 */ /* 0x000fe80000100a00 */
[----:B------:R-:W-:Y:S04]  /*3e530*/  STL.64 [R1+0x98], R82 ;  /* 0x0000985201007387 */ /* 0x000fe80000100a00 */
[----:B------:R-:W-:Y:S04]  /*3e540*/  STL.64 [R1+0x80], R76 ;  /* 0x0000804c01007387 */ /* 0x000fe80000100a00 */
[----:B------:R4:W-:Y:S02]  /*3e550*/  STL.64 [R1+0x88], R78 ;  /* 0x0000884e01007387 */ /* 0x0009e40000100a00 */
[----:B----4-:R-:W-:-:S15]  /*3e560*/  HMMA.1688.F32.TF32 R76, R104, R68, R200 ;  /* 0x00000044684c723c */ /* 0x010fde00000810c8 */
[----:B------:R-:W-:-:S09]  /*3e570*/  NOP ;  /* 0x0000000000007918 */ /* 0x000fd20000000000 */
[----:B------:R-:W-:Y:S01]  /*3e580*/  IMAD.MOV.U32 R58, RZ, RZ, R76 ;  /* 0x000000ffff3a7224 */ /* 0x000fe200078e004c */
[----:B------:R-:W-:Y:S01]  /*3e590*/  MOV R59, R77 ;  /* 0x0000004d003b7202 */ /* 0x000fe20000000f00 */
[----:B------:R-:W-:Y:S02]  /*3e5a0*/  IMAD.MOV.U32 R54, RZ, RZ, R78 ;  /* 0x000000ffff367224 */ /* 0x000fe400078e004e */
[----:B------:R-:W-:Y:S02]  /*3e5b0*/  IMAD.MOV.U32 R55, RZ, RZ, R79 ;  /* 0x000000ffff377224 */ /* 0x000fe400078e004f */
[----:B------:R-:W-:Y:S06]  /*3e5c0*/  HMMA.1688.F32.TF32 R76, R104, R64, R212 ;  /* 0x00000040684c723c */ /* 0x000fec00000810d4 */
[C---:B------:R-:W-:Y:S06]  /*3e5d0*/  HMMA.1688.F32.TF32 R88, R160.reuse, R36, R88 ;  /* 0x00000024a058723c */ /* 0x040fec0000081058 */
[----:B------:R-:W-:-:S12]  /*3e5e0*/  HMMA.1688.F32.TF32 R80, R160, R32, R84 ;  /* 0x00000020a050723c */ /* 0x000fd80000081054 */
[----:B------:R-:W-:Y:S01]  /*3e5f0*/  MOV R34, R76 ;  /* 0x0000004c00227202 */ /* 0x000fe20000000f00 */
[----:B------:R-:W-:Y:S01]  /*3e600*/  IMAD.MOV.U32 R35, RZ, RZ, R77 ;  /* 0x000000ffff237224 */ /* 0x000fe200078e004d */
[----:B------:R-:W-:Y:S01]  /*3e610*/  MOV R43, R79 ;  /* 0x0000004f002b7202 */ /* 0x000fe20000000f00 */
[----:B------:R-:W-:Y:S02]  /*3e620*/  IMAD.MOV.U32 R42, RZ, RZ, R78 ;  /* 0x000000ffff2a7224 */ /* 0x000fe400078e004e */
[----:B------:R-:W-:Y:S04]  /*3e630*/  STL.64 [R1+0x70], R88 ;  /* 0x0000705801007387 */ /* 0x000fe80000100a00 */
[----:B------:R-:W-:Y:S04]  /*3e640*/  STL.64 [R1+0x78], R90 ;  /* 0x0000785a01007387 */ /* 0x000fe80000100a00 */
[----:B------:R-:W-:Y:S04]  /*3e650*/  STL.64 [R1+0x60], R80 ;  /* 0x0000605001007387 */ /* 0x000fe80000100a00 */
[----:B------:R-:W-:Y:S01]  /*3e660*/  STL.64 [R1+0x68], R82 ;  /* 0x0000685201007387 */ /* 0x000fe20000100a00 */
[----:B---3--:R-:W-:-:S15]  /*3e670*/  HMMA.1688.F32.TF32 R76, R104, R24, R164 ;  /* 0x00000018684c723c */ /* 0x008fde00000810a4 */
[----:B------:R-:W-:-:S08]  /*3e680*/  NOP ;  /* 0x0000000000007918 */ /* 0x000fd00000000000 */
[----:B------:R1:W-:Y:S04]  /*3e690*/  STL.64 [R1+0x30], R76 ;  /* 0x0000304c01007387 */ /* 0x0003e80000100a00 */
[----:B------:R2:W-:Y:S04]  /*3e6a0*/  STL [R1+0x38], R78 ;  /* 0x0000384e01007387 */ /* 0x0005e80000100800 */
[----:B------:R-:W3:Y:S04]  /*3e6b0*/  LDL.LU R168, [R1+0x660] ;  /* 0x0006600001a87983 */ /* 0x000ee80000300800 */
[----:B------:R-:W3:Y:S04]  /*3e6c0*/  LDL.LU R169, [R1+0x664] ;  /* 0x0006640001a97983 */ /* 0x000ee80000300800 */
[----:B------:R-:W3:Y:S04]  /*3e6d0*/  LDL.LU R170, [R1+0x668] ;  /* 0x0006680001aa7983 */ /* 0x000ee80000300800 */
[----:B------:R-:W3:Y:S04]  /*3e6e0*/  LDL.LU R171, [R1+0x66c] ;  /* 0x00066c0001ab7983 */ /* 0x000ee80000300800 */
[----:B------:R-:W4:Y:S04]  /*3e6f0*/  LDL.LU R212, [R1+0x650] ;  /* 0x0006500001d47983 */ /* 0x000f280000300800 */
[----:B------:R-:W4:Y:S01]  /*3e700*/  LDL.LU R213, [R1+0x654] ;  /* 0x0006540001d57983 */ /* 0x000f220000300800 */
[----:B------:R-:W-:Y:S03]  /*3e710*/  HMMA.1688.F32.TF32 R72, R104, R20, R72 ;  /* 0x000000146848723c */ /* 0x000fe60000081048 */
[----:B------:R-:W4:Y:S04]  /*3e720*/  LDL.LU R214, [R1+0x658] ;  /* 0x0006580001d67983 */ /* 0x000f280000300800 */
[----:B------:R-:W4:Y:S01]  /*3e730*/  LDL.LU R215, [R1+0x65c] ;  /* 0x00065c0001d77983 */ /* 0x000f220000300800 */
[----:B------:R-:W-:-:S15]  /*3e740*/  IMAD.MOV.U32 R252, RZ, RZ, R79 ;  /* 0x000000fffffc7224 */ /* 0x000fde00078e004f */
[----:B------:R-:W-:-:S01]  /*3e750*/  NOP ;  /* 0x0000000000007918 */ /* 0x000fc20000000000 */
[----:B------:R-:W-:Y:S01]  /*3e760*/  IMAD.MOV.U32 R63, RZ, RZ, R72 ;  /* 0x000000ffff3f7224 */ /* 0x000fe200078e0048 */
[----:B------:R-:W-:Y:S01]  /*3e770*/  MOV R62, R73 ;  /* 0x00000049003e7202 */ /* 0x000fe20000000f00 */
[----:B------:R-:W4:Y:S01]  /*3e780*/  LDL.LU R72, [R1+0x640] ;  /* 0x0006400001487983 */ /* 0x000f220000300800 */
[----:B------:R-:W-:Y:S02]  /*3e790*/  IMAD.MOV.U32 R51, RZ, RZ, R74 ;  /* 0x000000ffff337224 */ /* 0x000fe400078e004a */
[----:B------:R-:W-:Y:S01]  /*3e7a0*/  IMAD.MOV.U32 R50, RZ, RZ, R75 ;  /* 0x000000ffff327224 */ /* 0x000fe200078e004b */
[----:B------:R-:W4:Y:S04]  /*3e7b0*/  LDL.LU R73, [R1+0x644] ;  /* 0x0006440001497983 */ /* 0x000f280000300800 */
[----:B------:R-:W4:Y:S04]  /*3e7c0*/  LDL.LU R74, [R1+0x648] ;  /* 0x00064800014a7983 */ /* 0x000f280000300800 */
[----:B------:R-:W4:Y:S04]  /*3e7d0*/  LDL.LU R75, [R1+0x64c] ;  /* 0x00064c00014b7983 */ /* 0x000f280000300800 */
[----:B-1----:R-:W4:Y:S04]  /*3e7e0*/  LDL.LU R76, [R1+0x630] ;  /* 0x00063000014c7983 */ /* 0x002f280000300800 */
[----:B------:R-:W4:Y:S04]  /*3e7f0*/  LDL.LU R77, [R1+0x634] ;  /* 0x00063400014d7983 */ /* 0x000f280000300800 */
[----:B--2---:R-:W2:Y:S04]  /*3e800*/  LDL.LU R78, [R1+0x638] ;  /* 0x00063800014e7983 */ /* 0x004ea80000300800 */
        /* <DEDUP_REMOVED lines=17> */
[C---:B---3--:R-:W-:Y:S06]  /*3e920*/  HMMA.1688.F32.TF32 R80, R104.reuse, R60, R168 ;  /* 0x0000003c6850723c */ /* 0x048fec00000810a8 */
[C---:B----4-:R-:W-:Y:S01]  /*3e930*/  HMMA.1688.F32.TF32 R248, R104.reuse, R56, R212 ;  /* 0x0000003868f8723c */ /* 0x050fe200000810d4 */
[----:B------:R-:W3:Y:S04]  /*3e940*/  LDL.LU R212, [R1+0x1c0] ;  /* 0x0001c00001d47983 */ /* 0x000ee80000300800 */
[----:B------:R-:W3:Y:S04]  /*3e950*/  LDL.LU R213, [R1+0x1c4] ;  /* 0x0001c40001d57983 */ /* 0x000ee80000300800 */
[----:B------:R-:W3:Y:S04]  /*3e960*/  LDL.LU R214, [R1+0x1c8] ;  /* 0x0001c80001d67983 */ /* 0x000ee80000300800 */
[----:B------:R-:W3:Y:S01]  /*3e970*/  LDL.LU R215, [R1+0x1cc] ;  /* 0x0001cc0001d77983 */ /* 0x000ee20000300800 */
[C---:B------:R-:W-:Y:S06]  /*3e980*/  HMMA.1688.F32.TF32 R72, R104.reuse, R52, R72 ;  /* 0x000000346848723c */ /* 0x040fec0000081048 */
[----:B--2---:R-:W-:Y:S03]  /*3e990*/  HMMA.1688.F32.TF32 R76, R104, R48, R76 ;  /* 0x00000030684c723c */ /* 0x004fe6000008104c */
[----:B------:R-:W-:Y:S01]  /*3e9a0*/  STL.64 [R1+0x4030], R250 ;  /* 0x004030fa01007387 */ /* 0x000fe20000100a00 */
[----:B------:R-:W-:Y:S01]  /*3e9b0*/  MOV R46, R80 ;  /* 0x00000050002e7202 */ /* 0x000fe20000000f00 */
[----:B------:R-:W-:-:S02]  /*3e9c0*/  IMAD.MOV.U32 R47, RZ, RZ, R81 ;  /* 0x000000ffff2f7224 */ /* 0x000fc400078e0051 */
[----:B------:R-:W-:Y:S01]  /*3e9d0*/  STL.64 [R1+0x4028], R248 ;  /* 0x004028f801007387 */ /* 0x000fe20000100a00 */
[----:B------:R-:W-:Y:S01]  /*3e9e0*/  IMAD.MOV.U32 R38, RZ, RZ, R82 ;  /* 0x000000ffff267224 */ /* 0x000fe200078e0052 */
[----:B------:R-:W-:-:S08]  /*3e9f0*/  MOV R39, R83 ;  /* 0x0000005300277202 */ /* 0x000fd00000000f00 */
[----:B------:R-:W-:Y:S04]  /*3ea00*/  STL.64 [R1+0x4040], R74 ;  /* 0x0040404a01007387 */ /* 0x000fe80000100a00 */
[----:B------:R1:W-:Y:S01]  /*3ea10*/  STL.64 [R1+0x4038], R72 ;  /* 0x0040384801007387 */ /* 0x0003e20000100a00 */
[----:B------:R-:W-:Y:S03]  /*3ea20*/  HMMA.1688.F32.TF32 R80, R104, R44, R164 ;  /* 0x0000002c6850723c */ /* 0x000fe600000810a4 */
[----:B------:R-:W-:Y:S04]  /*3ea30*/  STL.64 [R1+0x4050], R78 ;  /* 0x0040504e01007387 */ /* 0x000fe80000100a00 */
[----:B------:R-:W-:Y:S01]  /*3ea40*/  IMAD.MOV.U32 R164, RZ, RZ, R96 ;  /* 0x000000ffffa47224 */ /* 0x000fe200078e0060 */
[----:B------:R-:W-:Y:S01]  /*3ea50*/  MOV R166, R98 ;  /* 0x0000006200a67202 */ /* 0x000fe20000000f00 */
[----:B------:R-:W-:Y:S01]  /*3ea60*/  IMAD.MOV.U32 R165, RZ, RZ, R97 ;  /* 0x000000ffffa57224 */ /* 0x000fe200078e0061 */
[----:B------:R2:W-:Y:S01]  /*3ea70*/  STL.64 [R1+0x4048], R76 ;  /* 0x0040484c01007387 */ /* 0x0005e20000100a00 */
[----:B------:R-:W-:-:S03]  /*3ea80*/  IMAD.MOV.U32 R167, RZ, RZ, R99 ;  /* 0x000000ffffa77224 */ /* 0x000fc600078e0063 */
[----:B------:R-:W4:Y:S04]  /*3ea90*/  LDL.LU R96, [R1+0x41e0] ;  /* 0x0041e00001607983 */ /* 0x000f280000300800 */
[----:B------:R-:W4:Y:S04]  /*3eaa0*/  LDL.LU R97, [R1+0x41dc] ;  /* 0x0041dc0001617983 */ /* 0x000f280000300800 */
[----:B------:R-:W4:Y:S04]  /*3eab0*/  LDL.LU R98, [R1+0x41d8] ;  /* 0x0041d80001627983 */ /* 0x000f280000300800 */
[----:B------:R-:W4:Y:S01]  /*3eac0*/  LDL.LU R99, [R1+0x41d4] ;  /* 0x0041d40001637983 */ /* 0x000f220000300800 */
[C---:B------:R-:W-:Y:S06]  /*3ead0*/  HMMA.1688.F32.TF32 R84, R104.reuse, R40, R116 ;  /* 0x000000286854723c */ /* 0x040fec0000081074 */
[----:B------:R-:W-:Y:S06]  /*3eae0*/  HMMA.1688.F32.TF32 R88, R104, R36, R224 ;  /* 0x000000246858723c */ /* 0x000fec00000810e0 */
[----:B------:R-:W-:Y:S06]  /*3eaf0*/  HMMA.1688.F32.TF32 R100, R140, R64, R244 ;  /* 0x000000408c64723c */ /* 0x000fec00000810f4 */
[----:B------:R-:W-:Y:S01]  /*3eb00*/  HMMA.1688.F32.TF32 R92, R104, R32, R200 ;  /* 0x00000020685c723c */ /* 0x000fe200000810c8 */
        /* <DEDUP_REMOVED lines=8> */
[----:B------:R-:W-:Y:S01]  /*3eb90*/  HMMA.1688.F32.TF32 R108, R140, R20, R164 ;  /* 0x000000148c6c723c */ /* 0x000fe200000810a4 */
[----:B------:R-:W-:-:S02]  /*3eba0*/  IMAD.MOV.U32 R67, RZ, RZ, R4 ;  /* 0x000000ffff437224 */ /* 0x000fc400078e0004 */
[----:B------:R-:W-:Y:S01]  /*3ebb0*/  IMAD.MOV.U32 R70, RZ, RZ, R5 ;  /* 0x000000ffff467224 */ /* 0x000fe200078e0005 */
[----:B------:R-:W-:Y:S04]  /*3ebc0*/  LDS R244, [R0+UR12+0x43080] ;  /* 0x0430800c00f47984 */ /* 0x000fe80008000800 */
[----:B------:R-:W-:Y:S04]  /*3ebd0*/  LDS R246, [R0+UR12+0x43880] ;  /* 0x0438800c00f67984 */ /* 0x000fe80008000800 */
[----:B------:R-:W-:Y:S04]  /*3ebe0*/  LDS R245, [R3+UR12+0x43080] ;  /* 0x0430800c03f57984 */ /* 0x000fe80008000800 */
[----:B------:R-:W-:Y:S01]  /*3ebf0*/  LDS R247, [R3+UR12+0x43880] ;  /* 0x0438800c03f77984 */ /* 0x000fe20008000800 */
[C---:B---3--:R-:W-:Y:S06]  /*3ec00*/  HMMA.1688.F32.TF32 R104, R140.reuse, R24, R212 ;  /* 0x000000188c68723c */ /* 0x048fec00000810d4 */
[----:B----4-:R-:W-:-:S15]  /*3ec10*/  HMMA.1688.F32.TF32 R96, R140, R68, R96 ;  /* 0x000000448c60723c */ /* 0x010fde0000081060 */
[----:B------:R-:W-:-:S08]  /*3ec20*/  NOP ;  /* 0x0000000000007918 */ /* 0x000fd00000000000 */
[----:B------:R-:W-:Y:S04]  /*3ec30*/  STL.64 [R1+0x4008], R98 ;  /* 0x0040086201007387 */ /* 0x000fe80000100a00 */
[----:B------:R-:W-:Y:S04]  /*3ec40*/  STL.64 [R1+0x4000], R96 ;  /* 0x0040006001007387 */ /* 0x000fe80000100a00 */
        /* <DEDUP_REMOVED lines=36> */
[----:B------:R-:W-:Y:S04]  /*3ee90*/  STL [R1+0x3fcc], R108 ;  /* 0x003fcc6c01007387 */ /* 0x000fe80000100800 */
[----:B------:R-:W-:Y:S04]  /*3eea0*/  STL [R1+0x3fc8], R109 ;  /* 0x003fc86d01007387 */ /* 0x000fe80000100800 */
[----:B------:R-:W-:Y:S04]  /*3eeb0*/  STL [R1+0x3fc4], R110 ;  /* 0x003fc46e01007387 */ /* 0x000fe80000100800 */
[----:B------:R-:W-:Y:S01]  /*3eec0*/  STL [R1+0x3fa0], R111 ;  /* 0x003fa06f01007387 */ /* 0x000fe20000100800 */
[C---:B---3--:R-:W-:Y:S06]  /*3eed0*/  HMMA.1688.F32.TF32 R112, R140.reuse, R60, R216 ;  /* 0x0000003c8c70723c */ /* 0x048fec00000810d8 */
[----:B----4-:R-:W-:-:S15]  /*3eee0*/  HMMA.1688.F32.TF32 R116, R140, R56, R116 ;  /* 0x000000388c74723c */ /* 0x010fde0000081074 */
[----:B------:R-:W-:-:S02]  /*3eef0*/  NOP ;  /* 0x0000000000007918 */ /* 0x000fc40000000000 */
[----:B------:R-:W-:Y:S04]  /*3ef00*/  STL [R1+0x3fd8], R112 ;  /* 0x003fd87001007387 */ /* 0x000fe80000100800 */
[----:B------:R-:W-:Y:S04]  /*3ef10*/  STL [R1+0x3fd4], R113 ;  /* 0x003fd47101007387 */ /* 0x000fe80000100800 */
[----:B------:R-:W-:Y:S01]  /*3ef20*/  STL [R1+0x3fd0], R114 ;  /* 0x003fd07201007387 */ /* 0x000fe20000100800 */
[C---:B--2---:R-:W-:Y:S03]  /*3ef30*/  HMMA.1688.F32.TF32 R120, R140.reuse, R52, R168 ;  /* 0x000000348c78723c */ /* 0x044fe600000810a8 */
[----:B------:R-:W-:Y:S03]  /*3ef40*/  STL [R1+0x3f9c], R115 ;  /* 0x003f9c7301007387 */ /* 0x000fe60000100800 */
[C---:B------:R-:W-:Y:S01]  /*3ef50*/  HMMA.1688.F32.TF32 R124, R140.reuse, R48, R224 ;  /* 0x000000308c7c723c */ /* 0x040fe200000810e0 */
[----:B------:R-:W-:Y:S05]  /*3ef60*/  STL [R1+0x3fe0], R116 ;  /* 0x003fe07401007387 */ /* 0x000fea0000100800 */
[C---:B------:R-:W-:Y:S01]  /*3ef70*/  HMMA.1688.F32.TF32 R128, R140.reuse, R44, R200 ;  /* 0x0000002c8c80723c */ /* 0x040fe200000810c8 */
[----:B------:R2:W-:Y:S04]  /*3ef80*/  STL [R1+0x3fdc], R117 ;  /* 0x003fdc7501007387 */ /* 0x0005e80000100800 */
[----:B------:R-:W-:Y:S01]  /*3ef90*/  STL [R1+0x3f98], R118 ;  /* 0x003f987601007387 */ /* 0x000fe20000100800 */
[C---:B------:R-:W-:Y:S03]  /*3efa0*/  HMMA.1688.F32.TF32 R132, R140.reuse, R40, R212 ;  /* 0x000000288c84723c */ /* 0x040fe600000810d4 */
[----:B------:R-:W-:Y:S04]  /*3efb0*/  STL [R1+0x3f94], R119 ;  /* 0x003f947701007387 */ /* 0x000fe80000100800 */
[----:B------:R3:W-:Y:S04]  /*3efc0*/  STL [R1+0x3fec], R120 ;  /* 0x003fec7801007387 */ /* 0x0007e80000100800 */
[----:B------:R4:W-:Y:S04]  /*3efd0*/  STL [R1+0x3fe8], R121 ;  /* 0x003fe87901007387 */ /* 0x0009e80000100800 */
[----:B------:R4:W-:Y:S04]  /*3efe0*/  STL [R1+0x3fe4], R122 ;  /* 0x003fe47a01007387 */ /* 0x0009e80000100800 */
[----:B------:R-:W-:Y:S04]  /*3eff0*/  STL [R1+0x3f90], R123 ;  /* 0x003f907b01007387 */ /* 0x000fe80000100800 */
[----:B------:R-:W-:Y:S04]  /*3f000*/  STL [R1+0x3ffc], R124 ;  /* 0x003ffc7c01007387 */ /* 0x000fe80000100800 */
[----:B------:R-:W-:Y:S04]  /*3f010*/  STL [R1+0x3ff8], R125 ;  /* 0x003ff87d01007387 */ /* 0x000fe80000100800 */
[----:B------:R-:W-:Y:S04]  /*3f020*/  STL [R1+0x3ff4], R126 ;  /* 0x003ff47e01007387 */ /* 0x000fe80000100800 */
[----:B------:R-:W-:Y:S04]  /*3f030*/  STL [R1+0x3ff0], R127 ;  /* 0x003ff07f01007387 */ /* 0x000fe80000100800 */
[----:B------:R-:W-:Y:S04]  /*3f040*/  STL.64 [R1+0x4018], R130 ;  /* 0x0040188201007387 */ /* 0x000fe80000100a00 */
[----:B------:R-:W-:Y:S04]  /*3f050*/  STL.64 [R1+0x4010], R128 ;  /* 0x0040108001007387 */ /* 0x000fe80000100a00 */
[----:B------:R-:W-:Y:S04]  /*3f060*/  STL.64 [R1+0x40a8], R134 ;  /* 0x0040a88601007387 */ /* 0x000fe80000100a00 */
[----:B------:R-:W-:Y:S04]  /*3f070*/  STL.64 [R1+0x40a0], R132 ;  /* 0x0040a08401007387 */ /* 0x000fe80000100a00 */
[----:B------:R-:W1:Y:S04]  /*3f080*/  LDL.LU R224, [R1+0x3f0] ;  /* 0x0003f00001e07983 */ /* 0x000e680000300800 */
[----:B------:R-:W1:Y:S04]  /*3f090*/  LDL.LU R225, [R1+0x3f4] ;  /* 0x0003f40001e17983 */ /* 0x000e680000300800 */
[----:B------:R-:W1:Y:S04]  /*3f0a0*/  LDL.LU R226, [R1+0x3f8] ;  /* 0x0003f80001e27983 */ /* 0x000e680000300800 */
[----:B------:R-:W1:Y:S04]  /*3f0b0*/  LDL.LU R227, [R1+0x3fc] ;  /* 0x0003fc0001e37983 */ /* 0x000e680000300800 */
        /* <DEDUP_REMOVED lines=8> */
[----:B------:R-:W3:Y:S04]  /*3f140*/  LDL.LU R184, [R1+0x6d0] ;  /* 0x0006d00001b87983 */ /* 0x000ee80000300800 */
[----:B------:R-:W3:Y:S04]  /*3f150*/  LDL.LU R185, [R1+0x6d4] ;  /* 0x0006d40001b97983 */ /* 0x000ee80000300800 */
[----:B------:R-:W3:Y:S04]  /*3f160*/  LDL.LU R186, [R1+0x6d8] ;  /* 0x0006d80001ba7983 */ /* 0x000ee80000300800 */
[----:B------:R-:W3:Y:S04]  /*3f170*/  LDL.LU R187, [R1+0x6dc] ;  /* 0x0006dc0001bb7983 */ /* 0x000ee80000300800 */
[----:B------:R-:W4:Y:S04]  /*3f180*/  LDL.LU R204, [R1+0x6e0] ;  /* 0x0006e00001cc7983 */ /* 0x000f280000300800 */
[----:B------:R-:W4:Y:S04]  /*3f190*/  LDL.LU R205, [R1+0x6e4] ;  /* 0x0006e40001cd7983 */ /* 0x000f280000300800 */
[----:B------:R-:W4:Y:S04]  /*3f1a0*/  LDL.LU R206, [R1+0x6e8] ;  /* 0x0006e80001ce7983 */ /* 0x000f280000300800 */
[----:B------:R-:W4:Y:S01]  /*3f1b0*/  LDL.LU R207, [R1+0x6ec] ;  /* 0x0006ec0001cf7983 */ /* 0x000f220000300800 */
[C---:B------:R-:W-:Y:S03]  /*3f1c0*/  HMMA.1688.F32.TF32 R136, R140.reuse, R36, R164 ;  /* 0x000000248c88723c */ /* 0x040fe600000810a4 */
        /* <DEDUP_REMOVED lines=40> */
[----:B------:R-:W-:Y:S04]  /*3f450*/  STL.64 [R1+0x40b8], R138 ;  /* 0x0040b88a01007387 */ /* 0x000fe80000100a00 */
[----:B------:R-:W-:Y:S04]  /*3f460*/  STL.64 [R1+0x40b0], R136 ;  /* 0x0040b08801007387 */ /* 0x000fe80000100a00 */
[----:B------:R-:W4:Y:S04]  /*3f470*/  LDL.LU R200, [R1+0x400] ;  /* 0x0004000001c87983 */ /* 0x000f280000300800 */
[----:B------:R-:W4:Y:S04]  /*3f480*/  LDL.LU R201, [R1+0x404] ;  /* 0x0004040001c97983 */ /* 0x000f280000300800 */
[----:B------:R-:W4:Y:S04]  /*3f490*/  LDL.LU R202, [R1+0x408] ;  /* 0x0004080001ca7983 */ /* 0x000f280000300800 */
[----:B------:R-:W4:Y:S01]  /*3f4a0*/  LDL.LU R203, [R1+0x40c] ;  /* 0x00040c0001cb7983 */ /* 0x000f220000300800 */
[----:B--2---:R-:W-:Y:S03]  /*3f4b0*/  HMMA.1688.F32.TF32 R140, R140, R32, R212 ;  /* 0x000000208c8c723c */ /* 0x004fe600000810d4 */
[----:B------:R-:W2:Y:S04]  /*3f4c0*/  LDL.LU R212, [R1+0x410] ;  /* 0x0004100001d47983 */ /* 0x000ea80000300800 */
[----:B------:R-:W2:Y:S04]  /*3f4d0*/  LDL.LU R213, [R1+0x414] ;  /* 0x0004140001d57983 */ /* 0x000ea80000300800 */
[----:B------:R-:W2:Y:S04]  /*3f4e0*/  LDL.LU R214, [R1+0x418] ;  /* 0x0004180001d67983 */ /* 0x000ea80000300800 */
[----:B------:R-:W2:Y:S01]  /*3f4f0*/  LDL.LU R215, [R1+0x41c] ;  /* 0x00041c0001d77983 */ /* 0x000ea20000300800 */
[C---:B-1----:R-:W-:Y:S06]  /*3f500*/  HMMA.1688.F32.TF32 R72, R192.reuse, R64, R224 ;  /* 0x00000040c048723c */ /* 0x042fec00000810e0 */
[-C--:B------:R-:W-:Y:S06]  /*3f510*/  HMMA.1688.F32.TF32 R76, R192, R68.reuse, R216 ;  /* 0x00000044c04c723c */ /* 0x080fec00000810d8 */
[----:B---3--:R-:W-:-:S12]  /*3f520*/  HMMA.1688.F32.TF32 R144, R188, R68, R236 ;  /* 0x00000044bc90723c */ /* 0x008fd800000810ec */
[----:B------:R-:W-:Y:S01]  /*3f530*/  IMAD.MOV.U32 R117, RZ, RZ, R72 ;  /* 0x000000ffff757224 */ /* 0x000fe200078e0048 */
[----:B------:R-:W-:Y:S01]  /*3f540*/  MOV R112, R73 ;  /* 0x0000004900707202 */ /* 0x000fe20000000f00 */
[----:B------:R-:W-:Y:S02]  /*3f550*/  IMAD.MOV.U32 R113, RZ, RZ, R74 ;  /* 0x000000ffff717224 */ /* 0x000fe400078e004a */
[----:B------:R-:W-:Y:S01]  /*3f560*/  IMAD.MOV.U32 R114, RZ, RZ, R75 ;  /* 0x000000ffff727224 */ /* 0x000fe200078e004b */
[C---:B----4-:R-:W-:Y:S06]  /*3f570*/  HMMA.1688.F32.TF32 R148, R188.reuse, R64, R208 ;  /* 0x00000040bc94723c */ /* 0x050fec00000810d0 */
        /* <DEDUP_REMOVED lines=9> */
[----:B------:R1:W-:Y:S04]  /*3f610*/  STL.64 [R1+0x2b0], R76 ;  /* 0x0002b04c01007387 */ /* 0x0003e80000100a00 */
[----:B------:R3:W-:Y:S01]  /*3f620*/  STL.64 [R1+0x2b8], R78 ;  /* 0x0002b84e01007387 */ /* 0x0007e20000100a00 */
[----:B------:R-:W-:Y:S06]  /*3f630*/  HMMA.1688.F32.TF32 R72, R192, R24, R200 ;  /* 0x00000018c048723c */ /* 0x000fec00000810c8 */
[C---:B------:R-:W-:Y:S06]  /*3f640*/  HMMA.1688.F32.TF32 R156, R188.reuse, R20, R176 ;  /* 0x00000014bc9c723c */ /* 0x040fec00000810b0 */
[----:B------:R-:W-:-:S12]  /*3f650*/  HMMA.1688.F32.TF32 R180, R188, R40, R184 ;  /* 0x00000028bcb4723c */ /* 0x000fd800000810b8 */
[----:B------:R-:W-:Y:S01]  /*3f660*/  MOV R120, R72 ;  /* 0x0000004800787202 */ /* 0x000fe20000000f00 */
[----:B------:R-:W-:Y:S01]  /*3f670*/  IMAD.MOV.U32 R121, RZ, RZ, R73 ;  /* 0x000000ffff797224 */ /* 0x000fe200078e0049 */
[----:B------:R-:W-:Y:S01]  /*3f680*/  MOV R116, R75 ;  /* 0x0000004b00747202 */ /* 0x000fe20000000f00 */
[----:B------:R-:W-:Y:S01]  /*3f690*/  IMAD.MOV.U32 R122, RZ, RZ, R74 ;  /* 0x000000ffff7a7224 */ /* 0x000fe200078e004a */
[C---:B------:R-:W-:Y:S06]  /*3f6a0*/  HMMA.1688.F32.TF32 R160, R188.reuse, R60, R232 ;  /* 0x0000003cbca0723c */ /* 0x040fec00000810e8 */
[C---:B------:R-:W-:Y:S06]  /*3f6b0*/  HMMA.1688.F32.TF32 R164, R188.reuse, R56, R164 ;  /* 0x00000038bca4723c */ /* 0x040fec00000810a4 */
[C---:B------:R-:W-:Y:S06]  /*3f6c0*/  HMMA.1688.F32.TF32 R168, R188.reuse, R52, R168 ;  /* 0x00000034bca8723c */ /* 0x040fec00000810a8 */
[C---:B------:R-:W-:Y:S06]  /*3f6d0*/  HMMA.1688.F32.TF32 R172, R188.reuse, R48, R172 ;  /* 0x00000030bcac723c */ /* 0x040fec00000810ac */
[C---:B------:R-:W-:Y:S06]  /*3f6e0*/  HMMA.1688.F32.TF32 R176, R188.reuse, R44, R204 ;  /* 0x0000002cbcb0723c */ /* 0x040fec00000810cc */
[C---:B------:R-:W-:Y:S06]  /*3f6f0*/  HMMA.1688.F32.TF32 R184, R188.reuse, R36, R228 ;  /* 0x00000024bcb8723c */ /* 0x040fec00000810e4 */
[----:B------:R-:W-:Y:S06]  /*3f700*/  HMMA.1688.F32.TF32 R188, R188, R32, R220 ;  /* 0x00000020bcbc723c */ /* 0x000fec00000810dc */
[----:B--2---:R-:W-:Y:S01]  /*3f710*/  HMMA.1688.F32.TF32 R72, R192, R20, R212 ;  /* 0x00000014c048723c */ /* 0x004fe200000810d4 */
        /* <DEDUP_REMOVED lines=40> */
[----:B------:R-:W-:-:S03]  /*3f9a0*/  IMAD.MOV.U32 R108, RZ, RZ, R72 ;  /* 0x000000ffff6c7224 */ /* 0x000fc600078e0048 */
[----:B-1----:R-:W4:Y:S01]  /*3f9b0*/  LDL.LU R76, [R1+0x440] ;  /* 0x00044000014c7983 */ /* 0x002f220000300800 */
[----:B------:R-:W-:-:S03]  /*3f9c0*/  IMAD.MOV.U32 R109, RZ, RZ, R73 ;  /* 0x000000ffff6d7224 */ /* 0x000fc600078e0049 */
[----:B------:R-:W4:Y:S01]  /*3f9d0*/  LDL.LU R77, [R1+0x444] ;  /* 0x00044400014d7983 */ /* 0x000f220000300800 */
[----:B------:R-:W-:-:S03]  /*3f9e0*/  MOV R110, R74 ;  /* 0x0000004a006e7202 */ /* 0x000fc60000000f00 */
[----:B---3--:R-:W4:Y:S01]  /*3f9f0*/  LDL.LU R78, [R1+0x448] ;  /* 0x00044800014e7983 */ /* 0x008f220000300800 */
[----:B------:R-:W-:-:S03]  /*3fa00*/  IMAD.MOV.U32 R104, RZ, RZ, R75 ;  /* 0x000000ffff687224 */ /* 0x000fc600078e004b */
        /* <DEDUP_REMOVED lines=21> */
[C---:B--2---:R-:W-:Y:S06]  /*3fb60*/  HMMA.1688.F32.TF32 R80, R192.reuse, R56, R80 ;  /* 0x00000038c050723c */ /* 0x044fec0000081050 */
[C---:B---3--:R-:W-:Y:S06]  /*3fb70*/  HMMA.1688.F32.TF32 R72, R192.reuse, R48, R72 ;  /* 0x00000030c048723c */ /* 0x048fec0000081048 */
[----:B----4-:R-:W-:-:S15]  /*3fb80*/  HMMA.1688.F32.TF32 R76, R192, R52, R76 ;  /* 0x00000034c04c723c */ /* 0x010fde000008104c */
[----:B------:R-:W-:-:S03]  /*3fb90*/  NOP ;  /* 0x0000000000007918 */ /* 0x000fc60000000000 */
[----:B------:R-:W-:Y:S01]  /*3fba0*/  IMAD.MOV.U32 R115, RZ, RZ, R72 ;  /* 0x000000ffff737224 */ /* 0x000fe200078e0048 */
[----:B------:R-:W-:Y:S01]  /*3fbb0*/  MOV R118, R73 ;  /* 0x0000004900767202 */ /* 0x000fe20000000f00 */
[----:B------:R-:W-:Y:S02]  /*3fbc0*/  IMAD.MOV.U32 R119, RZ, RZ, R74 ;  /* 0x000000ffff777224 */ /* 0x000fe400078e004a */
[----:B------:R-:W-:Y:S02]  /*3fbd0*/  IMAD.MOV.U32 R123, RZ, RZ, R75 ;  /* 0x000000ffff7b7224 */ /* 0x000fe400078e004b */
[C---:B------:R-:W-:Y:S01]  /*3fbe0*/  HMMA.1688.F32.TF32 R72, R192.reuse, R44, R248 ;  /* 0x0000002cc048723c */ /* 0x040fe200000810f8 */
[----:B------:R-:W-:Y:S01]  /*3fbf0*/  MOV R105, R80 ;  /* 0x0000005000697202 */ /* 0x000fe20000000f00 */
[----:B------:R-:W-:Y:S01]  /*3fc00*/  IMAD.MOV.U32 R106, RZ, RZ, R81 ;  /* 0x000000ffff6a7224 */ /* 0x000fe200078e0051 */
[----:B------:R-:W-:Y:S01]  /*3fc10*/  MOV R100, R83 ;  /* 0x0000005300647202 */ /* 0x000fe20000000f00 */
[----:B------:R-:W-:Y:S01]  /*3fc20*/  IMAD.MOV.U32 R107, RZ, RZ, R82 ;  /* 0x000000ffff6b7224 */ /* 0x000fe200078e0052 */
[----:B------:R-:W-:Y:S01]  /*3fc30*/  MOV R103, R78 ;  /* 0x0000004e00677202 */ /* 0x000fe20000000f00 */
[----:B------:R-:W-:Y:S01]  /*3fc40*/  HMMA.1688.F32.TF32 R80, R192, R40, R236 ;  /* 0x00000028c050723c */ /* 0x000fe200000810ec */
[----:B------:R-:W-:-:S02]  /*3fc50*/  IMAD.MOV.U32 R101, RZ, RZ, R76 ;  /* 0x000000ffff657224 */ /* 0x000fc400078e004c */
[----:B------:R-:W-:Y:S02]  /*3fc60*/  IMAD.MOV.U32 R102, RZ, RZ, R77 ;  /* 0x000000ffff667224 */ /* 0x000fe400078e004d */
[----:B------:R-:W-:Y:S02]  /*3fc70*/  IMAD.MOV.U32 R111, RZ, RZ, R79 ;  /* 0x000000ffff6f7224 */ /* 0x000fe400078e004f */
[C---:B------:R-:W-:Y:S10]  /*3fc80*/  HMMA.1688.F32.TF32 R76, R192.reuse, R36, R208 ;  /* 0x00000024c04c723c */ /* 0x040ff400000810d0 */
[----:B------:R-:W-:Y:S04]  /*3fc90*/  STL.64 [R1+0x450], R72 ;  /* 0x0004504801007387 */ /* 0x000fe80000100a00 */
[----:B------:R1:W-:Y:S02]  /*3fca0*/  STL.64 [R1+0x458], R74 ;  /* 0x0004584a01007387 */ /* 0x0003e40000100a00 */
[----:B-1----:R-:W-:Y:S02]  /*3fcb0*/  HMMA.1688.F32.TF32 R72, R192, R32, R196 ;  /* 0x00000020c048723c */ /* 0x002fe400000810c4 */
[----:B------:R-:W-:Y:S04]  /*3fcc0*/  STL.64 [R1+0x460], R80 ;  /* 0x0004605001007387 */ /* 0x000fe80000100a00 */
[----:B------:R-:W-:Y:S04]  /*3fcd0*/  STL.64 [R1+0x468], R82 ;  /* 0x0004685201007387 */ /* 0x000fe80000100a00 */
[----:B------:R-:W-:Y:S04]  /*3fce0*/  STL.64 [R1+0x480], R76 ;  /* 0x0004804c01007387 */ /* 0x000fe80000100a00 */
[----:B------:R1:W-:Y:S09]  /*3fcf0*/  STL.64 [R1+0x488], R78 ;  /* 0x0004884e01007387 */ /* 0x0003f20000100a00 */
[----:B------:R-:W-:Y:S01]  /*3fd00*/  STL.64 [R1+0x470], R72 ;  /* 0x0004704801007387 */ /* 0x000fe20000100a00 */
[----:B-1----:R-:W-:Y:S03]  /*3fd10*/  HMMA.1688.F32.TF32 R76, R28, R68, R204 ;  /* 0x000000441c4c723c */ /* 0x002fe600000810cc */
[----:B------:R1:W-:Y:S03]  /*3fd20*/  STL.64 [R1+0x478], R74 ;  /* 0x0004784a01007387 */ /* 0x0003e60000100a00 */
[----:B------:R-:W-:Y:S06]  /*3fd30*/  HMMA.1688.F32.TF32 R84, R192, R60, R84 ;  /* 0x0000003cc054723c */ /* 0x000fec0000081054 */
[----:B-1----:R-:W-:Y:S11]  /*3fd40*/  HMMA.1688.F32.TF32 R72, R28, R64, R220 ;  /* 0x000000401c48723c */ /* 0x002ff600000810dc */
[----:B------:R-:W-:Y:S04]  /*3fd50*/  STL.64 [R1+0x580], R76 ;  /* 0x0005804c01007387 */ /* 0x000fe80000100a00 */
[----:B------:R-:W-:Y:S08]  /*3fd60*/  STL.64 [R1+0x588], R78 ;  /* 0x0005884e01007387 */ /* 0x000ff00000100a00 */
[----:B------:R1:W-:Y:S04]  /*3fd70*/  STL.64 [R1+0x570], R72 ;  /* 0x0005704801007387 */ /* 0x0003e80000100a00 */
[----:B------:R2:W-:Y:S01]  /*3fd80*/  STL.64 [R1+0x578], R74 ;  /* 0x0005784a01007387 */ /* 0x0005e20000100a00 */
[----:B------:R-:W-:-:S03]  /*3fd90*/  IMAD.MOV.U32 R124, RZ, RZ, R84 ;  /* 0x000000ffff7c7224 */ /* 0x000fc600078e0054 */
[----:B-1----:R-:W3:Y:S04]  /*3fda0*/  LDL.LU R72, [R1+0x360] ;  /* 0x0003600001487983 */ /* 0x002ee80000300800 */
[----:B------:R-:W3:Y:S04]  /*3fdb0*/  LDL.LU R73, [R1+0x364] ;  /* 0x0003640001497983 */ /* 0x000ee80000300800 */
[----:B--2---:R-:W3:Y:S04]  /*3fdc0*/  LDL.LU R74, [R1+0x368] ;  /* 0x00036800014a7983 */ /* 0x004ee80000300800 */
[----:B------:R-:W3:Y:S04]  /*3fdd0*/  LDL.LU R75, [R1+0x36c] ;  /* 0x00036c00014b7983 */ /* 0x000ee80000300800 */
[----:B------:R-:W2:Y:S01]  /*3fde0*/  LDL.LU R76, [R1+0x370] ;  /* 0x00037000014c7983 */ /* 0x000ea20000300800 */
[----:B------:R-:W-:-:S03]  /*3fdf0*/  MOV R125, R85 ;  /* 0x00000055007d7202 */ /* 0x000fc60000000f00 */
[----:B------:R-:W2:Y:S01]  /*3fe00*/  LDL.LU R77, [R1+0x374] ;  /* 0x00037400014d7983 */ /* 0x000ea20000300800 */
[----:B------:R-:W-:-:S03]  /*3fe10*/  IMAD.MOV.U32 R126, RZ, RZ, R86 ;  /* 0x000000ffff7e7224 */ /* 0x000fc600078e0056 */
[----:B------:R-:W2:Y:S01]  /*3fe20*/  LDL.LU R78, [R1+0x378] ;  /* 0x00037800014e7983 */ /* 0x000ea20000300800 */
[----:B------:R-:W-:-:S03]  /*3fe30*/  IMAD.MOV.U32 R127, RZ, RZ, R87 ;  /* 0x000000ffff7f7224 */ /* 0x000fc600078e0057 */
        /* <DEDUP_REMOVED lines=64> */
[C---:B------:R-:W-:Y:S06]  /*40240*/  HMMA.1688.F32.TF32 R200, R240.reuse, R24, R200 ;  /* 0x00000018f0c8723c */ /* 0x040fec00000810c8 */
[C---:B------:R-:W-:Y:S01]  /*40250*/  HMMA.1688.F32.TF32 R204, R240.reuse, R20, R216 ;  /* 0x00000014f0cc723c */ /* 0x040fe200000810d8 */
[----:B------:R-:W-:Y:S04]  /*40260*/  LDS R216, [R0+UR12+0x43000] ;  /* 0x0430000c00d87984 */ /* 0x000fe80008000800 */
[----:B------:R-:W-:Y:S01]  /*40270*/  LDS R218, [R0+UR12+0x43800] ;  /* 0x0438000c00da7984 */ /* 0x000fe20008000800 */
[----:B------:R-:W-:Y:S03]  /*40280*/  HMMA.1688.F32.TF32 R212, R240, R56, R212 ;  /* 0x00000038f0d4723c */ /* 0x000fe600000810d4 */
[----:B------:R-:W-:Y:S04]  /*40290*/  LDS R217, [R3+UR12+0x43000] ;  /* 0x0430000c03d97984 */ /* 0x000fe80008000800 */
[----:B------:R-:W1:Y:S01]  /*402a0*/  LDS R219, [R3+UR12+0x43800] ;  /* 0x0438000c03db7984 */ /* 0x000e620008000800 */
[C---:B----4-:R-:W-:Y:S06]  /*402b0*/  HMMA.1688.F32.TF32 R84, R28.reuse, R40, R84 ;  /* 0x000000281c54723c */ /* 0x050fec0000081054 */
[C---:B---3--:R-:W-:Y:S06]  /*402c0*/  HMMA.1688.F32.TF32 R88, R28.reuse, R44, R88 ;  /* 0x0000002c1c58723c */ /* 0x048fec0000081058 */
[----:B--2---:R-:W-:Y:S06]  /*402d0*/  HMMA.1688.F32.TF32 R92, R28, R48, R92 ;  /* 0x000000301c5c723c */ /* 0x004fec000008105c */
[C---:B------:R-:W-:Y:S06]  /*402e0*/  HMMA.1688.F32.TF32 R236, R240.reuse, R36, R236 ;  /* 0x00000024f0ec723c */ /* 0x040fec00000810ec */
[C---:B------:R-:W-:Y:S06]  /*402f0*/  HMMA.1688.F32.TF32 R232, R240.reuse, R40, R232 ;  /* 0x00000028f0e8723c */ /* 0x040fec00000810e8 */
[C---:B------:R-:W-:Y:S06]  /*40300*/  HMMA.1688.F32.TF32 R224, R240.reuse, R48, R224 ;  /* 0x00000030f0e0723c */ /* 0x040fec00000810e0 */
[C---:B------:R-:W-:Y:S06]  /*40310*/  HMMA.1688.F32.TF32 R220, R240.reuse, R52, R220 ;  /* 0x00000034f0dc723c */ /* 0x040fec00000810dc */
[C---:B------:R-:W-:Y:S06]  /*40320*/  HMMA.1688.F32.TF32 R228, R240.reuse, R44, R228 ;  /* 0x0000002cf0e4723c */ /* 0x040fec00000810e4 */
[----:B------:R-:W-:Y:S01]  /*40330*/  HMMA.1688.F32.TF32 R240, R240, R32, R248 ;  /* 0x00000020f0f0723c */ /* 0x000fe200000810f8 */
[----:B------:R-:W2:Y:S04]  /*40340*/  LDL.LU R248, [R1+0x320] ;  /* 0x0003200001f87983 */ /* 0x000ea80000300800 */
[----:B------:R-:W2:Y:S02]  /*40350*/  LDL.LU R249, [R1+0x324] ;  /* 0x0003240001f97983 */ /* 0x000ea40000300800 */
[----:B------:R-:W-:Y:S01]  /*40360*/  MOV R250, R18 ;  /* 0x0000001200fa7202 */ /* 0x000fe20000000f00 */
[----:B------:R-:W-:Y:S01]  /*40370*/  HMMA.1688.F32.TF32 R128, R28, R56, R128 ;  /* 0x000000381c80723c */ /* 0x000fe20000081080 */
[----:B------:R-:W1:Y:S01]  /*40380*/  LDL.LU R18, [R1+0x41d0] ;  /* 0x0041d00001127983 */ /* 0x000e620000300800 */
[----:B------:R-:W-:-:S03]  /*40390*/  IMAD.MOV.U32 R251, RZ, RZ, R19 ;  /* 0x000000fffffb7224 */ /* 0x000fc600078e0013 */
[----:B------:R-:W1:Y:S01]  /*403a0*/  LDL.LU R19, [R1+0x41cc] ;  /* 0x0041cc0001137983 */ /* 0x000e620000300800 */
[C---:B------:R-:W-:Y:S06]  /*403b0*/  HMMA.1688.F32.TF32 R132, R28.reuse, R60, R132 ;  /* 0x0000003c1c84723c */ /* 0x040fec0000081084 */
[C---:B------:R-:W-:Y:S06]  /*403c0*/  HMMA.1688.F32.TF32 R140, R28.reuse, R24, R140 ;  /* 0x000000181c8c723c */ /* 0x040fec000008108c */
[C---:B------:R-:W-:Y:S06]  /*403d0*/  HMMA.1688.F32.TF32 R136, R28.reuse, R20, R136 ;  /* 0x000000141c88723c */ /* 0x040fec0000081088 */
[----:B------:R-:W-:-:S15]  /*403e0*/  HMMA.1688.F32.TF32 R96, R28, R52, R96 ;  /* 0x000000341c60723c */ /* 0x000fde0000081060 */
[----:B------:R-:W-:-:S02]  /*403f0*/  NOP ;  /* 0x0000000000007918 */ /* 0x000fc40000000000 */
[----:B------:R-:W-:Y:S01]  /*40400*/  STL.64 [R1+0x540], R136 ;  /* 0x0005408801007387 */ /* 0x000fe20000100a00 */
[C---:B------:R-:W-:Y:S06]  /*40410*/  HMMA.1688.F32.TF32 R80, R28.reuse, R36, R80 ;  /* 0x000000241c50723c */ /* 0x040fec0000081050 */
        /* <DEDUP_REMOVED lines=11> */
[----:B------:R4:W-:Y:S04]  /*404d0*/  STL.64 [R1+0x4f8], R90 ;  /* 0x0004f85a01007387 */ /* 0x0009e80000100a00 */
[----:B------:R-:W-:Y:S04]  /*404e0*/  STL.64 [R1+0x4e0], R84 ;  /* 0x0004e05401007387 */ /* 0x000fe80000100a00 */
[----:B------:R-:W-:Y:S04]  /*404f0*/  STL.64 [R1+0x4e8], R86 ;  /* 0x0004e85601007387 */ /* 0x000fe80000100a00 */
[----:B------:R1:W-:Y:S01]  /*40500*/  STL.64 [R1+0x4d0], R80 ;  /* 0x0004d05001007387 */ /* 0x0003e20000100a00 */
[----:B---3--:R-:W-:-:S03]  /*40510*/  IMAD.MOV.U32 R89, RZ, RZ, R14 ;  /* 0x000000ffff597224 */ /* 0x008fc600078e000e */
[----:B------:R3:W-:Y:S01]  /*40520*/  STL.64 [R1+0x4d8], R82 ;  /* 0x0004d85201007387 */ /* 0x0007e20000100a00 */
[----:B----4-:R-:W-:-:S03]  /*40530*/  IMAD.MOV.U32 R90, RZ, RZ, R15 ;  /* 0x000000ffff5a7224 */ /* 0x010fc600078e000f */
[----:B------:R-:W-:Y:S04]  /*40540*/  STL.64 [R1+0x490], R28 ;  /* 0x0004901c01007387 */ /* 0x000fe80000100a00 */
[----:B------:R2:W-:Y:S04]  /*40550*/  STL.64 [R1+0x498], R30 ;  /* 0x0004981e01007387 */ /* 0x0005e80000100a00 */
[----:B------:R-:W4:Y:S04]  /*40560*/  LDL.LU R88, [R1+0x290] ;  /* 0x0002900001587983 */ /* 0x000f280000300800 */
[----:B------:R-:W2:Y:S04]  /*40570*/  LDL.LU R14, [R1+0x41c8] ;  /* 0x0041c800010e7983 */ /* 0x000ea80000300800 */
[----:B------:R-:W2:Y:S04]  /*40580*/  LDL.LU R15, [R1+0x41c4] ;  /* 0x0041c400010f7983 */ /* 0x000ea80000300800 */
[----:B------:R-:W4:Y:S01]  /*40590*/  LDL.LU R91, [R1+0x29c] ;  /* 0x00029c00015b7983 */ /* 0x000f220000300800 */
[----:B------:R-:W-:Y:S01]  /*405a0*/  MOV R76, R67 ;  /* 0x00000043004c7202 */ /* 0x000fe20000000f00 */
[----:B------:R-:W-:Y:S01]  /*405b0*/  IMAD.MOV.U32 R77, RZ, RZ, R70 ;  /* 0x000000ffff4d7224 */ /* 0x000fe200078e0046 */
[----:B------:R-:W-:Y:S01]  /*405c0*/  MOV R79, R11 ;  /* 0x0000000b004f7202 */ /* 0x000fe20000000f00 */
[----:B------:R-:W-:Y:S01]  /*405d0*/  IMAD.MOV.U32 R78, RZ, RZ, R10 ;  /* 0x000000ffff4e7224 */ /* 0x000fe200078e000a */
[----:B-1----:R-:W-:-:S15]  /*405e0*/  HMMA.1688.F32.TF32 R72, R216, R18, R72 ;  /* 0x00000012d848723c */ /* 0x002fde0000081048 */
[----:B------:R-:W-:-:S09]  /*405f0*/  NOP ;  /* 0x0000000000007918 */ /* 0x000fd20000000000 */
[----:B------:R-:W-:Y:S01]  /*40600*/  MOV R4, R75 ;  /* 0x0000004b00047202 */ /* 0x000fe20000000f00 */
[----:B------:R-:W-:Y:S01]  /*40610*/  IMAD.MOV.U32 R5, RZ, RZ, R74 ;  /* 0x000000ffff057224 */ /* 0x000fe200078e004a */
[----:B------:R-:W-:Y:S01]  /*40620*/  MOV R9, R72 ;  /* 0x0000004800097202 */ /* 0x000fe20000000f00 */
[----:B------:R-:W-:Y:S02]  /*40630*/  IMAD.MOV.U32 R8, RZ, RZ, R73 ;  /* 0x000000ffff087224 */ /* 0x000fe400078e0049 */
[----:B------:R-:W-:Y:S04]  /*40640*/  STL [R1+0x3f60], R4 ;  /* 0x003f600401007387 */ /* 0x000fe80000100800 */
[----:B------:R1:W-:Y:S04]  /*40650*/  STL [R1+0x3f5c], R5 ;  /* 0x003f5c0501007387 */ /* 0x0003e80000100800 */
[----:B------:R-:W-:Y:S04]  /*40660*/  STL [R1+0x3f58], R8 ;  /* 0x003f580801007387 */ /* 0x000fe80000100800 */
[----:B------:R1:W-:Y:S04]  /*40670*/  STL [R1+0x3f54], R9 ;  /* 0x003f540901007387 */ /* 0x0003e80000100800 */
[----:B------:R-:W4:Y:S04]  /*40680*/  LDL.LU R80, [R1+0x1a0] ;  /* 0x0001a00001507983 */ /* 0x000f280000300800 */
[----:B------:R-:W4:Y:S04]  /*40690*/  LDL.LU R81, [R1+0x1a4] ;  /* 0x0001a40001517983 */ /* 0x000f280000300800 */
[----:B---3--:R-:W3:Y:S04]  /*406a0*/  LDL.LU R82, [R1+0x1a8] ;  /* 0x0001a80001527983 */ /* 0x008ee80000300800 */
[----:B------:R-:W3:Y:S01]  /*406b0*/  LDL.LU R83, [R1+0x1ac] ;  /* 0x0001ac0001537983 */ /* 0x000ee20000300800 */
[----:B------:R-:W-:Y:S01]  /*406c0*/  IMAD.MOV.U32 R72, RZ, RZ, R71 ;  /* 0x000000ffff487224 */ /* 0x000fe200078e0047 */
[----:B------:R-:W-:Y:S01]  /*406d0*/  MOV R74, R7 ;  /* 0x00000007004a7202 */ /* 0x000fe20000000f00 */
[----:B------:R-:W-:Y:S01]  /*406e0*/  IMAD.MOV.U32 R73, RZ, RZ, R6 ;  /* 0x000000ffff497224 */ /* 0x000fe200078e0006 */
[----:B--2---:R-:W-:Y:S07]  /*406f0*/  HMMA.1688.F32.TF32 R28, R216, R14, R248 ;  /* 0x0000000ed81c723c */ /* 0x004fee00000810f8 */
[----:B------:R-:W-:Y:S01]  /*40700*/  IMAD.MOV.U32 R248, RZ, RZ, R23 ;  /* 0x000000fffff87224 */ /* 0x000fe200078e0017 */
[----:B------:R-:W-:Y:S01]  /*40710*/  MOV R249, R26 ;  /* 0x0000001a00f97202 */ /* 0x000fe20000000f00 */
[----:B------:R-:W2:Y:S01]  /*40720*/  LDL.LU R23, [R1+0x41c0] ;  /* 0x0041c00001177983 */ /* 0x000ea20000300800 */
[----:B------:R-:W-:-:S02]  /*40730*/  IMAD.MOV.U32 R250, RZ, RZ, R27 ;  /* 0x000000fffffa7224 */ /* 0x000fc400078e001b */
[----:B------:R-:W-:Y:S01]  /*40740*/  IMAD.MOV.U32 R251, RZ, RZ, R66 ;  /* 0x000000fffffb7224 */ /* 0x000fe200078e0042 */
[----:B------:R-:W2:Y:S04]  /*40750*/  LDL.LU R26, [R1+0x41bc] ;  /* 0x0041bc00011a7983 */ /* 0x000ea80000300800 */
[----:B------:R-:W2:Y:S04]  /*40760*/  LDL.LU R27, [R1+0x41b8] ;  /* 0x0041b800011b7983 */ /* 0x000ea80000300800 */
[----:B------:R-:W2:Y:S04]  /*40770*/  LDL.LU R66, [R1+0x41b4] ;  /* 0x0041b40001427983 */ /* 0x000ea80000300800 */
[----:B------:R-:W2:Y:S04]  /*40780*/  LDL.LU R67, [R1+0x41b0] ;  /* 0x0041b00001437983 */ /* 0x000ea80000300800 */
[----:B------:R-:W3:Y:S04]  /*40790*/  LDL.LU R70, [R1+0x41ac] ;  /* 0x0041ac0001467983 */ /* 0x000ee80000300800 */
[----:B------:R-:W4:Y:S04]  /*407a0*/  LDL.LU R10, [R1+0x41a8] ;  /* 0x0041a800010a7983 */ /* 0x000f280000300800 */
[----:B------:R-:W4:Y:S04]  /*407b0*/  LDL.LU R11, [R1+0x41a4] ;  /* 0x0041a400010b7983 */ /* 0x000f280000300800 */
[----:B------:R-:W3:Y:S04]  /*407c0*/  LDL.LU R71, [R1+0x41a0] ;  /* 0x0041a00001477983 */ /* 0x000ee80000300800 */
[----:B------:R-:W2:Y:S04]  /*407d0*/  LDL.LU R6, [R1+0x419c] ;  /* 0x00419c0001067983 */ /* 0x000ea80000300800 */
[----:B------:R-:W2:Y:S01]  /*407e0*/  LDL.LU R7, [R1+0x4198] ;  /* 0x0041980001077983 */ /* 0x000ea20000300800 */
[----:B------:R-:W-:Y:S01]  /*407f0*/  MOV R84, R17 ;  /* 0x0000001100547202 */ /* 0x000fe20000000f00 */
[----:B------:R-:W-:Y:S01]  /*40800*/  IMAD.MOV.U32 R85, RZ, RZ, R16 ;  /* 0x000000ffff557224 */ /* 0x000fe200078e0010 */
[----:B------:R-:W-:Y:S01]  /*40810*/  MOV R87, R12 ;  /* 0x0000000c00577202 */ /* 0x000fe20000000f00 */
[----:B------:R-:W-:Y:S01]  /*40820*/  IMAD.MOV.U32 R86, RZ, RZ, R13 ;  /* 0x000000ffff567224 */ /* 0x000fe200078e000d */
[----:B------:R-:W-:Y:S01]  /*40830*/  MOV R13, R30 ;  /* 0x0000001e000d7202 */ /* 0x000fe20000000f00 */
[----:B------:R-:W-:-:S02]  /*40840*/  IMAD.MOV.U32 R17, RZ, RZ, R28 ;  /* 0x000000ffff117224 */ /* 0x000fc400078e001c */
[----:B------:R-:W-:Y:S02]  /*40850*/  IMAD.MOV.U32 R16, RZ, RZ, R29 ;  /* 0x000000ffff107224 */ /* 0x000fe400078e001d */
[----:B------:R-:W-:-:S05]  /*40860*/  IMAD.MOV.U32 R12, RZ, RZ, R31 ;  /* 0x000000ffff0c7224 */ /* 0x000fca00078e001f */
[----:B------:R-:W-:Y:S04]  /*40870*/  STL [R1+0x3f70], R12 ;  /* 0x003f700c01007387 */ /* 0x000fe80000100800 */
[----:B------:R-:W-:Y:S04]  /*40880*/  STL [R1+0x3f6c], R13 ;  /* 0x003f6c0d01007387 */ /* 0x000fe80000100800 */
[----:B------:R-:W-:Y:S04]  /*40890*/  STL [R1+0x3f68], R16 ;  /* 0x003f681001007387 */ /* 0x000fe80000100800 */
[----:B------:R1:W-:Y:S01]  /*408a0*/  STL [R1+0x3f64], R17 ;  /* 0x003f641101007387 */ /* 0x0003e20000100800 */
[----:B------:R-:W-:Y:S01]  /*408b0*/  IMAD.MOV.U32 R96, RZ, RZ, R46 ;  /* 0x000000ffff607224 */ /* 0x000fe200078e002e */
[----:B------:R-:W-:Y:S01]  /*408c0*/  MOV R97, R47 ;  /* 0x0000002f00617202 */ /* 0x000fe20000000f00 */
[----:B------:R-:W-:-:S02]  /*408d0*/  IMAD.MOV.U32 R98, RZ, RZ, R38 ;  /* 0x000000ffff627224 */ /* 0x000fc400078e0026 */
[----:B------:R-:W-:Y:S01]  /*408e0*/  IMAD.MOV.U32 R99, RZ, RZ, R39 ;  /* 0x000000ffff637224 */ /* 0x000fe200078e0027 */
[----:B----4-:R-:W-:-:S15]  /*408f0*/  HMMA.1688.F32.TF32 R28, R216, R10, R88 ;  /* 0x0000000ad81c723c */ /* 0x010fde0000081058 */
[----:B------:R-:W-:-:S09]  /*40900*/  NOP ;  /* 0x0000000000007918 */ /* 0x000fd20000000000 */
[----:B------:R-:W-:Y:S01]  /*40910*/  IMAD.MOV.U32 R25, RZ, RZ, R28 ;  /* 0x000000ffff197224 */ /* 0x000fe200078e001c */
[----:B------:R-:W-:Y:S01]  /*40920*/  MOV R24, R29 ;  /* 0x0000001d00187202 */ /* 0x000fe20000000f00 */
[----:B------:R-:W-:Y:S02]  /*40930*/  IMAD.MOV.U32 R21, RZ, RZ, R30 ;  /* 0x000000ffff157224 */ /* 0x000fe400078e001e */
[----:B------:R-:W-:Y:S02]  /*40940*/  IMAD.MOV.U32 R20, RZ, RZ, R31 ;  /* 0x000000ffff147224 */ /* 0x000fe400078e001f */
[----:B--2---:R-:W-:Y:S03]  /*40950*/  HMMA.1688.F32.TF32 R28, R216, R6, R84 ;  /* 0x00000006d81c723c */ /* 0x004fe60000081054 */
[----:B------:R-:W-:Y:S04]  /*40960*/  STL [R1+0x3f80], R20 ;  /* 0x003f801401007387 */ /* 0x000fe80000100800 */
[----:B------:R-:W-:Y:S04]  /*40970*/  STL [R1+0x3f7c], R21 ;  /* 0x003f7c1501007387 */ /* 0x000fe80000100800 */
[----:B------:R-:W-:Y:S04]  /*40980*/  STL [R1+0x3f78], R24 ;  /* 0x003f781801007387 */ /* 0x000fe80000100800 */
[----:B------:R2:W-:Y:S09]  /*40990*/  STL [R1+0x3f74], R25 ;  /* 0x003f741901007387 */ /* 0x0005f20000100800 */
[----:B------:R-:W-:Y:S01]  /*409a0*/  IMAD.MOV.U32 R33, RZ, RZ, R30 ;  /* 0x000000ffff217224 */ /* 0x000fe200078e001e */
[----:B------:R-:W-:Y:S01]  /*409b0*/  MOV R37, R28 ;  /* 0x0000001c00257202 */ /* 0x000fe20000000f00 */
[----:B------:R-:W-:-:S03]  /*409c0*/  IMAD.MOV.U32 R36, RZ, RZ, R29 ;  /* 0x000000ffff247224 */ /* 0x000fc600078e001d */
[----:B------:R-:W-:Y:S04]  /*409d0*/  STL [R1+0x3f8c], R33 ;  /* 0x003f8c2101007387 */ /* 0x000fe80000100800 */
[----:B------:R-:W-:Y:S04]  /*409e0*/  STL [R1+0x3f88], R36 ;  /* 0x003f882401007387 */ /* 0x000fe80000100800 */
[----:B------:R4:W-:Y:S04]  /*409f0*/  STL [R1+0x3f84], R37 ;  /* 0x003f842501007387 */ /* 0x0009e80000100800 */
[----:B------:R-:W2:Y:S04]  /*40a00*/  LDL.LU R46, [R1+0x4194] ;  /* 0x00419400012e7983 */ /* 0x000ea80000300800 */
[----:B------:R-:W4:Y:S04]  /*40a10*/  LDL.LU R47, [R1+0x4190] ;  /* 0x00419000012f7983 */ /* 0x000f280000300800 */
[----:B------:R-:W2:Y:S04]  /*40a20*/  LDL.LU R38, [R1+0x418c] ;  /* 0x00418c0001267983 */ /* 0x000ea80000300800 */
[----:B------:R-:W4:Y:S01]  /*40a30*/  LDL.LU R39, [R1+0x4188] ;  /* 0x0041880001277983 */ /* 0x000f220000300800 */
[----:B------:R-:W-:-:S02]  /*40a40*/  MOV R32, R31 ;  /* 0x0000001f00207202 */ /* 0x000fc40000000f00 */
[----:B---3--:R-:W-:Y:S01]  /*40a50*/  HMMA.1688.F32.TF32 R28, R216, R70, R80 ;  /* 0x00000046d81c723c */ /* 0x008fe20000081050 */
[----:B------:R-:W-:-:S15]  /*40a60*/  IMAD.MOV.U32 R75, RZ, RZ, R2 ;  /* 0x000000ffff4b7224 */ /* 0x000fde00078e0002 */
[----:B------:R-:W-:-:S08]  /*40a70*/  NOP ;  /* 0x0000000000007918 */ /* 0x000fd00000000000 */
[----:B------:R-:W-:Y:S01]  /*40a80*/  IMAD.MOV.U32 R45, RZ, RZ, R28 ;  /* 0x000000ffff2d7224 */ /* 0x000fe200078e001c */
[----:B------:R-:W-:Y:S01]  /*40a90*/  MOV R41, R30 ;  /* 0x0000001e00297202 */ /* 0x000fe20000000f00 */
[----:B------:R-:W-:Y:S02]  /*40aa0*/  IMAD.MOV.U32 R44, RZ, RZ, R29 ;  /* 0x000000ffff2c7224 */ /* 0x000fe400078e001d */
[----:B------:R-:W-:Y:S02]  /*40ab0*/  IMAD.MOV.U32 R40, RZ, RZ, R31 ;  /* 0x000000ffff287224 */ /* 0x000fe400078e001f */
[----:B------:R-:W-:-:S15]  /*40ac0*/  HMMA.1688.F32.TF32 R28, R216, R66, R76 ;  /* 0x00000042d81c723c */ /* 0x000fde000008104c */
[----:B------:R-:W-:-:S09]  /*40ad0*/  NOP ;  /* 0x0000000000007918 */ /* 0x000fd20000000000 */
[----:B------:R-:W-:Y:S01]  /*40ae0*/  IMAD.MOV.U32 R53, RZ, RZ, R28 ;  /* 0x000000ffff357224 */ /* 0x000fe200078e001c */
[----:B------:R-:W-:Y:S01]  /*40af0*/  MOV R52, R29 ;  /* 0x0000001d00347202 */ /* 0x000fe20000000f00 */
[----:B------:R-:W-:Y:S02]  /*40b00*/  IMAD.MOV.U32 R49, RZ, RZ, R30 ;  /* 0x000000ffff317224 */ /* 0x000fe400078e001e */
[----:B------:R-:W-:Y:S02]  /*40b10*/  IMAD.MOV.U32 R48, RZ, RZ, R31 ;  /* 0x000000ffff307224 */ /* 0x000fe400078e001f */
[----:B------:R-:W-:Y:S01]  /*40b20*/  HMMA.1688.F32.TF32 R28, R216, R26, R72 ;  /* 0x0000001ad81c723c */ /* 0x000fe20000081048 */
[----:B------:R-:W-:Y:S01]  /*40b30*/  MOV R128, R63 ;  /* 0x0000003f00807202 */ /* 0x000fe20000000f00 */
[----:B------:R-:W-:Y:S01]  /*40b40*/  IMAD.MOV.U32 R129, RZ, RZ, R62 ;  /* 0x000000ffff817224 */ /* 0x000fe200078e003e */
[----:B------:R-:W3:Y:S01]  /*40b50*/  LDL.LU R63, [R1+0x4184] ;  /* 0x00418400013f7983 */ /* 0x000ee20000300800 */
[----:B------:R-:W-:Y:S01]  /*40b60*/  IMAD.MOV.U32 R130, RZ, RZ, R51 ;  /* 0x000000ffff827224 */ /* 0x000fe200078e0033 */
[----:B------:R-:W-:-:S02]  /*40b70*/  MOV R131, R50 ;  /* 0x0000003200837202 */ /* 0x000fc40000000f00 */
[----:B------:R-:W3:Y:S04]  /*40b80*/  LDL.LU R62, [R1+0x4180] ;  /* 0x00418000013e7983 */ /* 0x000ee80000300800 */
[----:B------:R-:W3:Y:S04]  /*40b90*/  LDL.LU R51, [R1+0x417c] ;  /* 0x00417c0001337983 */ /* 0x000ee80000300800 */
[----:B------:R-:W3:Y:S09]  /*40ba0*/  LDL.LU R50, [R1+0x4178] ;  /* 0x0041780001327983 */ /* 0x000ef20000300800 */
[----:B------:R-:W-:Y:S01]  /*40bb0*/  MOV R61, R28 ;  /* 0x0000001c003d7202 */ /* 0x000fe20000000f00 */
[----:B------:R-:W-:Y:S01]  /*40bc0*/  IMAD.MOV.U32 R60, RZ, RZ, R29 ;  /* 0x000000ffff3c7224 */ /* 0x000fe200078e001d */
[----:B------:R-:W-:Y:S01]  /*40bd0*/  MOV R56, R31 ;  /* 0x0000001f00387202 */ /* 0x000fe20000000f00 */
[----:B------:R-:W-:-:S02]  /*40be0*/  IMAD.MOV.U32 R57, RZ, RZ, R30 ;  /* 0x000000ffff397224 */ /* 0x000fc400078e001e */
[----:B------:R-:W-:Y:S07]  /*40bf0*/  HMMA.1688.F32.TF32 R28, R216, R22, R248 ;  /* 0x00000016d81c723c */ /* 0x000fee00000810f8 */
[----:B------:R-:W-:Y:S01]  /*40c00*/  IMAD.MOV.U32 R248, RZ, RZ, R34 ;  /* 0x000000fffff87224 */ /* 0x000fe200078e0022 */
[----:B------:R-:W-:Y:S01]  /*40c10*/  MOV R250, R42 ;  /* 0x0000002a00fa7202 */ /* 0x000fe20000000f00 */
[----:B------:R-:W3:Y:S01]  /*40c20*/  LDL.LU R34, [R1+0x4174] ;  /* 0x0041740001227983 */ /* 0x000ee20000300800 */
[----:B------:R-:W-:-:S02]  /*40c30*/  IMAD.MOV.U32 R249, RZ, RZ, R35 ;  /* 0x000000fffff97224 */ /* 0x000fc400078e0023 */
[----:B------:R-:W-:Y:S01]  /*40c40*/  IMAD.MOV.U32 R251, RZ, RZ, R43 ;  /* 0x000000fffffb7224 */ /* 0x000fe200078e002b */
[----:B------:R-:W3:Y:S04]  /*40c50*/  LDL.LU R35, [R1+0x4170] ;  /* 0x0041700001237983 */ /* 0x000ee80000300800 */
[----:B------:R-:W3:Y:S04]  /*40c60*/  LDL.LU R42, [R1+0x416c] ;  /* 0x00416c00012a7983 */ /* 0x000ee80000300800 */
[----:B------:R-:W3:Y:S03]  /*40c70*/  LDL.LU R43, [R1+0x4168] ;  /* 0x00416800012b7983 */ /* 0x000ee60000300800 */
[----:B-1----:R-:W-:Y:S01]  /*40c80*/  IMAD.MOV.U32 R5, RZ, RZ, R28 ;  /* 0x000000ffff057224 */ /* 0x002fe200078e001c */
[----:B------:R-:W-:Y:S01]  /*40c90*/  MOV R9, R30 ;  /* 0x0000001e00097202 */ /* 0x000fe20000000f00 */
[----:B------:R-:W-:Y:S01]  /*40ca0*/  IMAD.MOV.U32 R8, RZ, RZ, R29 ;  /* 0x000000ffff087224 */ /* 0x000fe200078e001d */
[----:B------:R-:W3:Y:S01]  /*40cb0*/  LDL.LU R28, [R1+0x1e0] ;  /* 0x0001e000011c7983 */ /* 0x000ee20000300800 */
[----:B------:R-:W-:-:S03]  /*40cc0*/  IMAD.MOV.U32 R2, RZ, RZ, R31 ;  /* 0x000000ffff027224 */ /* 0x000fc600078e001f */
[----:B------:R-:W3:Y:S04]  /*40cd0*/  LDL.LU R29, [R1+0x1e4] ;  /* 0x0001e400011d7983 */ /* 0x000ee80000300800 */
[----:B------:R-:W3:Y:S04]  /*40ce0*/  LDL.LU R30, [R1+0x1e8] ;  /* 0x0001e800011e7983 */ /* 0x000ee80000300800 */
[----:B------:R-:W3:Y:S04]  /*40cf0*/  LDL.LU R31, [R1+0x1ec] ;  /* 0x0001ec00011f7983 */ /* 0x000ee80000300800 */
[----:B------:R-:W3:Y:S04]  /*40d00*/  LDL.LU R80, [R1+0x300] ;  /* 0x0003000001507983 */ /* 0x000ee80000300800 */
[----:B------:R-:W3:Y:S04]  /*40d10*/  LDL.LU R81, [R1+0x304] ;  /* 0x0003040001517983 */ /* 0x000ee80000300800 */
[----:B------:R-:W3:Y:S04]  /*40d20*/  LDL.LU R82, [R1+0x308] ;  /* 0x0003080001527983 */ /* 0x000ee80000300800 */
[----:B------:R-:W3:Y:S01]  /*40d30*/  LDL.LU R83, [R1+0x30c] ;  /* 0x00030c0001537983 */ /* 0x000ee20000300800 */
[----:B--2---:R-:W-:Y:S01]  /*40d40*/  MOV R89, R38 ;  /* 0x0000002600597202 */ /* 0x004fe20000000f00 */
[----:B----4-:R-:W-:-:S02]  /*40d50*/  IMAD.MOV.U32 R88, RZ, RZ, R39 ;  /* 0x000000ffff587224 */ /* 0x010fc400078e0027 */
[----:B------:R-:W2:Y:S04]  /*40d60*/  LDL.LU R39, [R1+0x4164] ;  /* 0x0041640001277983 */ /* 0x000ea80000300800 */
[----:B------:R-:W4:Y:S01]  /*40d70*/  LDL.LU R38, [R1+0x4160] ;  /* 0x0041600001267983 */ /* 0x000f220000300800 */
[----:B------:R-:W-:Y:S02]  /*40d80*/  IMAD.MOV.U32 R90, RZ, RZ, R47 ;  /* 0x000000ffff5a7224 */ /* 0x000fe400078e002f */
[----:B------:R-:W-:Y:S01]  /*40d90*/  IMAD.MOV.U32 R91, RZ, RZ, R46 ;  /* 0x000000ffff5b7224 */ /* 0x000fe200078e002e */
[----:B------:R-:W4:Y:S04]  /*40da0*/  LDL.LU R47, [R1+0x415c] ;  /* 0x00415c00012f7983 */ /* 0x000f280000300800 */
[----:B------:R-:W4:Y:S01]  /*40db0*/  LDL.LU R46, [R1+0x4158] ;  /* 0x00415800012e7983 */ /* 0x000f220000300800 */
[----:B---3--:R-:W-:Y:S01]  /*40dc0*/  MOV R135, R34 ;  /* 0x0000002200877202 */ /* 0x008fe20000000f00 */
[----:B------:R-:W-:-:S02]  /*40dd0*/  IMAD.MOV.U32 R134, RZ, RZ, R35 ;  /* 0x000000ffff867224 */ /* 0x000fc400078e0023 */
[----:B------:R-:W-:Y:S01]  /*40de0*/  IMAD.MOV.U32 R133, RZ, RZ, R42 ;  /* 0x000000ffff857224 */ /* 0x000fe200078e002a */
[----:B------:R-:W-:Y:S02]  /*40df0*/  MOV R132, R43 ;  /* 0x0000002b00847202 */ /* 0x000fe40000000f00 */
[----:B------:R-:W3:Y:S04]  /*40e00*/  LDL.LU R43, [R1+0x4154] ;  /* 0x00415400012b7983 */ /* 0x000ee80000300800 */
        /* <DEDUP_REMOVED lines=10> */
[----:B------:R-:W3:Y:S01]  /*40eb0*/  LDL.LU R151, [R1+0x15c] ;  /* 0x00015c0001977983 */ /* 0x000ee20000300800 */
[----:B--2---:R-:W-:-:S02]  /*40ec0*/  IMAD.MOV.U32 R137, RZ, RZ, R39 ;  /* 0x000000ffff897224 */ /* 0x004fc400078e0027 */
[----:B----4-:R-:W-:Y:S02]  /*40ed0*/  IMAD.MOV.U32 R136, RZ, RZ, R38 ;  /* 0x000000ffff887224 */ /* 0x010fe400078e0026 */
[----:B------:R-:W2:Y:S04]  /*40ee0*/  LDL.LU R38, [R1+0x4144] ;  /* 0x0041440001267983 */ /* 0x000ea80000300800 */
[----:B------:R-:W4:Y:S04]  /*40ef0*/  LDL.LU R39, [R1+0x4140] ;  /* 0x0041400001277983 */ /* 0x000f280000300800 */
[----:B------:R-:W4:Y:S01]  /*40f00*/  LDL.LU R138, [R1+0x128] ;  /* 0x00012800018a7983 */ /* 0x000f220000300800 */
[----:B------:R-:W-:-:S03]  /*40f10*/  IMAD.MOV.U32 R69, RZ, RZ, R140 ;  /* 0x000000ffff457224 */ /* 0x000fc600078e008c */
[----:B------:R-:W4:Y:S01]  /*40f20*/  LDL.LU R139, [R1+0x12c] ;  /* 0x00012c00018b7983 */ /* 0x000f220000300800 */
[----:B------:R-:W-:Y:S01]  /*40f30*/  MOV R68, R141 ;  /* 0x0000008d00447202 */ /* 0x000fe20000000f00 */
[----:B------:R-:W-:Y:S01]  /*40f40*/  IMAD.MOV.U32 R65, RZ, RZ, R142 ;  /* 0x000000ffff417224 */ /* 0x000fe200078e008e */
[----:B------:R-:W-:Y:S01]  /*40f50*/  MOV R142, R46 ;  /* 0x0000002e008e7202 */ /* 0x000fe20000000f00 */
[----:B------:R-:W-:Y:S02]  /*40f60*/  IMAD.MOV.U32 R64, RZ, RZ, R143 ;  /* 0x000000ffff407224 */ /* 0x000fe400078e008f */
[----:B------:R-:W-:Y:S01]  /*40f70*/  IMAD.MOV.U32 R143, RZ, RZ, R47 ;  /* 0x000000ffff8f7224 */ /* 0x000fe200078e002f */
[----:B------:R-:W-:Y:S01]  /*40f80*/  MOV R93, R51 ;  /* 0x00000033005d7202 */ /* 0x000fe20000000f00 */
[----:B------:R-:W-:Y:S02]  /*40f90*/  IMAD.MOV.U32 R92, RZ, RZ, R50 ;  /* 0x000000ffff5c7224 */ /* 0x000fe400078e0032 */
[----:B------:R-:W-:-:S02]  /*40fa0*/  IMAD.MOV.U32 R94, RZ, RZ, R62 ;  /* 0x000000ffff5e7224 */ /* 0x000fc400078e003e */
[----:B------:R-:W-:Y:S01]  /*40fb0*/  IMAD.MOV.U32 R95, RZ, RZ, R63 ;  /* 0x000000ffff5f7224 */ /* 0x000fe200078e003f */
[----:B------:R-:W-:Y:S01]  /*40fc0*/  MOV R72, R58 ;  /* 0x0000003a00487202 */ /* 0x000fe20000000f00 */
[----:B------:R-:W-:Y:S01]  /*40fd0*/  IMAD.MOV.U32 R73, RZ, RZ, R59 ;  /* 0x000000ffff497224 */ /* 0x000fe200078e003b */
[----:B------:R-:W-:Y:S01]  /*40fe0*/  MOV R75, R55 ;  /* 0x00000037004b7202 */ /* 0x000fe20000000f00 */
[----:B------:R-:W-:Y:S02]  /*40ff0*/  IMAD.MOV.U32 R74, RZ, RZ, R54 ;  /* 0x000000ffff4a7224 */ /* 0x000fe400078e0036 */
[----:B---3--:R-:W-:Y:S02]  /*41000*/  IMAD.MOV.U32 R141, RZ, RZ, R43 ;  /* 0x000000ffff8d7224 */ /* 0x008fe400078e002b */
[----:B------:R-:W-:Y:S02]  /*41010*/  IMAD.MOV.U32 R140, RZ, RZ, R42 ;  /* 0x000000ffff8c7224 */ /* 0x000fe400078e002a */
[----:B------:R-:W-:Y:S01]  /*41020*/  IMAD.MOV.U32 R145, RZ, RZ, R35 ;  /* 0x000000ffff917224 */ /* 0x000fe200078e0023 */
[----:B------:R-:W-:-:S02]  /*41030*/  MOV R144, R34 ;  /* 0x0000002200907202 */ /* 0x000fc40000000f00 */
[----:B------:R-:W3:Y:S04]  /*41040*/  LDL.LU R34, [R1+0x413c] ;  /* 0x00413c0001227983 */ /* 0x000ee80000300800 */
[----:B------:R-:W3:Y:S01]  /*41050*/  LDL.LU R35, [R1+0x4138] ;  /* 0x0041380001237983 */ /* 0x000ee20000300800 */
[----:B--2---:R-:W-:-:S03]  /*41060*/  IMAD.MOV.U32 R146, RZ, RZ, R38 ;  /* 0x000000ffff927224 */ /* 0x004fc600078e0026 */
[----:B------:R-:W2:Y:S01]  /*41070*/  LDL.LU R38, [R1+0x4134] ;  /* 0x0041340001267983 */ /* 0x000ea20000300800 */
[----:B----4-:R-:W-:-:S03]  /*41080*/  MOV R147, R39 ;  /* 0x0000002700937202 */ /* 0x010fc60000000f00 */
[----:B------:R-:W2:Y:S04]  /*41090*/  LDL.LU R39, [R1+0x4130] ;  /* 0x0041300001277983 */ /* 0x000ea80000300800 */
[----:B------:R-:W4:Y:S04]  /*410a0*/  LDL.LU R42, [R1+0x412c] ;  /* 0x00412c00012a7983 */ /* 0x000f280000300800 */
[----:B------:R-:W4:Y:S04]  /*410b0*/  LDL.LU R43, [R1+0x4128] ;  /* 0x00412800012b7983 */ /* 0x000f280000300800 */
        /* <DEDUP_REMOVED lines=18> */
[C---:B------:R-:W-:Y:S06]  /*411e0*/  HMMA.1688.F32.TF32 R80, R244.reuse, R14, R80 ;  /* 0x0000000ef450723c */ /* 0x040fec0000081050 */
[C---:B------:R-:W-:Y:S06]  /*411f0*/  HMMA.1688.F32.TF32 R28, R244.reuse, R6, R28 ;  /* 0x00000006f41c723c */ /* 0x040fec000008101c */
[C---:B------:R-:W-:Y:S06]  /*41200*/  HMMA.1688.F32.TF32 R72, R244.reuse, R70, R72 ;  /* 0x00000046f448723c */ /* 0x040fec0000081048 */
[----:B------:R-:W-:Y:S06]  /*41210*/  HMMA.1688.F32.TF32 R248, R244, R66, R248 ;  /* 0x00000042f4f8723c */ /* 0x000fec00000810f8 */
[C---:B--2---:R-:W-:Y:S06]  /*41220*/  HMMA.1688.F32.TF32 R92, R216.reuse, R38, R92 ;  /* 0x00000026d85c723c */ /* 0x044fec000008105c */
[C---:B----4-:R-:W-:Y:S06]  /*41230*/  HMMA.1688.F32.TF32 R132, R216.reuse, R42, R132 ;  /* 0x0000002ad884723c */ /* 0x050fec0000081084 */
[C---:B---3--:R-:W-:Y:S06]  /*41240*/  HMMA.1688.F32.TF32 R136, R216.reuse, R46, R136 ;  /* 0x0000002ed888723c */ /* 0x048fec0000081088 */
[C---:B------:R-:W-:Y:S06]  /*41250*/  HMMA.1688.F32.TF32 R140, R216.reuse, R50, R140 ;  /* 0x00000032d88c723c */ /* 0x040fec000008108c */
[C---:B------:R-:W-:Y:S06]  /*41260*/  HMMA.1688.F32.TF32 R152, R216.reuse, R62, R152 ;  /* 0x0000003ed898723c */ /* 0x040fec0000081098 */
[C---:B------:R-:W-:Y:S06]  /*41270*/  HMMA.1688.F32.TF32 R148, R216.reuse, R58, R148 ;  /* 0x0000003ad894723c */ /* 0x040fec0000081094 */
[----:B------:R-:W-:-:S12]  /*41280*/  HMMA.1688.F32.TF32 R144, R216, R54, R144 ;  /* 0x00000036d890723c */ /* 0x000fd80000081090 */
[----:B------:R-:W-:Y:S01]  /*41290*/  MOV R17, R154 ;  /* 0x0000009a00117202 */ /* 0x000fe20000000f00 */
[----:B------:R-:W-:Y:S02]  /*412a0*/  IMAD.MOV.U32 R4, RZ, RZ, R155 ;  /* 0x000000ffff047224 */ /* 0x000fe400078e009b */
[----:B------:R-:W-:Y:S01]  /*412b0*/  IMAD.MOV.U32 R13, RZ, RZ, R152 ;  /* 0x000000ffff0d7224 */ /* 0x000fe200078e0098 */
[----:B------:R-:W2:Y:S01]  /*412c0*/  LDL.LU.64 R154, [R1+0x40f8] ;  /* 0x0040f800019a7983 */ /* 0x000ea20000300a00 */
[----:B------:R-:W-:Y:S01]  /*412d0*/  IMAD.MOV.U32 R16, RZ, RZ, R153 ;  /* 0x000000ffff107224 */ /* 0x000fe200078e0099 */
[----:B------:R-:W-:Y:S02]  /*412e0*/  HMMA.1688.F32.TF32 R216, R216, R34, R88 ;  /* 0x00000022d8d8723c */ /* 0x000fe40000081058 */
[----:B------:R-:W2:Y:S01]  /*412f0*/  LDL.LU.64 R152, [R1+0x40f0] ;  /* 0x0040f00001987983 */ /* 0x000ea20000300a00 */
[----:B------:R-:W-:Y:S01]  /*41300*/  IMAD.MOV.U32 R25, RZ, RZ, R150 ;  /* 0x000000ffff197224 */ /* 0x000fe200078e0096 */
[----:B------:R-:W-:Y:S01]  /*41310*/  MOV R24, R149 ;  /* 0x0000009500187202 */ /* 0x000fe20000000f00 */
[----:B------:R-:W-:-:S02]  /*41320*/  IMAD.MOV.U32 R12, RZ, RZ, R151 ;  /* 0x000000ffff0c7224 */ /* 0x000fc400078e0097 */
[----:B------:R-:W-:Y:S01]  /*41330*/  IMAD.MOV.U32 R21, RZ, RZ, R148 ;  /* 0x000000ffff157224 */ /* 0x000fe200078e0094 */
[----:B------:R-:W3:Y:S01]  /*41340*/  LDL.LU.64 R150, [R1+0x40e8] ;  /* 0x0040e80001967983 */ /* 0x000ee20000300a00 */
[----:B------:R-:W-:-:S03]  /*41350*/  IMAD.MOV.U32 R37, RZ, RZ, R146 ;  /* 0x000000ffff257224 */ /* 0x000fc600078e0092 */
[----:B------:R-:W3:Y:S01]  /*41360*/  LDL.LU.64 R148, [R1+0x40e0] ;  /* 0x0040e00001947983 */ /* 0x000ee20000300a00 */
[----:B------:R-:W-:Y:S01]  /*41370*/  MOV R20, R147 ;  /* 0x0000009300147202 */ /* 0x000fe20000000f00 */
[----:B------:R-:W-:Y:S01]  /*41380*/  IMAD.MOV.U32 R36, RZ, RZ, R145 ;  /* 0x000000ffff247224 */ /* 0x000fe200078e0091 */
[----:B------:R-:W-:Y:S01]  /*41390*/  MOV R33, R144 ;  /* 0x0000009000217202 */ /* 0x000fe20000000f00 */
[----:B------:R-:W4:Y:S04]  /*413a0*/  LDL.LU.64 R146, [R1+0x40d8] ;  /* 0x0040d80001927983 */ /* 0x000f280000300a00 */
        /* <DEDUP_REMOVED lines=8> */
[----:B------:R-:W-:Y:S03]  /*41430*/  HMMA.1688.F32.TF32 R76, R244, R10, R76 ;  /* 0x0000000af44c723c */ /* 0x000fe6000008104c */
[----:B-1----:R-:W2:Y:S04]  /*41440*/  LDL.LU.64 R138, [R1+0x40b8] ;  /* 0x0040b800018a7983 */ /* 0x002ea80000300a00 */
[----:B------:R-:W2:Y:S04]  /*41450*/  LDL.LU.64 R136, [R1+0x40b0] ;  /* 0x0040b00001887983 */ /* 0x000ea80000300a00 */
        /* <DEDUP_REMOVED lines=8> */
[----:B------:R-:W4:Y:S04]  /*414e0*/  LDL.LU.64 R90, [R1+0x4088] ;  /* 0x00408800015a7983 */ /* 0x000f280000300a00 */
[----:B------:R-:W4:Y:S04]  /*414f0*/  LDL.LU.64 R88, [R1+0x4080] ;  /* 0x0040800001587983 */ /* 0x000f280000300a00 */
[----:B------:R1:W-:Y:S04]  /*41500*/  STL.64 [R1+0x5f0], R216 ;  /* 0x0005f0d801007387 */ /* 0x0003e80000100a00 */
[----:B------:R1:W-:Y:S04]  /*41510*/  STL.64 [R1+0x5f8], R218 ;  /* 0x0005f8da01007387 */ /* 0x0003e80000100a00 */
[----:B-1----:R-:W2:Y:S04]  /*41520*/  LDL.LU R216, [R1+0x30] ;  /* 0x0000300001d87983 */ /* 0x002ea80000300800 */
[----:B------:R-:W2:Y:S04]  /*41530*/  LDL.LU R217, [R1+0x34] ;  /* 0x0000340001d97983 */ /* 0x000ea80000300800 */
[----:B------:R-:W2:Y:S01]  /*41540*/  LDL.LU R218, [R1+0x38] ;  /* 0x0000380001da7983 */ /* 0x000ea20000300800 */
[----:B------:R-:W-:-:S03]  /*41550*/  IMAD.MOV.U32 R219, RZ, RZ, R252 ;  /* 0x000000ffffdb7224 */ /* 0x000fc600078e00fc */
[----:B------:R-:W3:Y:S04]  /*41560*/  LDL.LU R252, [R1+0x4078] ;  /* 0x0040780001fc7983 */ /* 0x000ee80000300800 */
[----:B------:R-:W-:Y:S04]  /*41570*/  STL.64 [R1+0x5e0], R84 ;  /* 0x0005e05401007387 */ /* 0x000fe80000100a00 */
[----:B------:R1:W-:Y:S04]  /*41580*/  STL.64 [R1+0x5e8], R86 ;  /* 0x0005e85601007387 */ /* 0x0003e80000100a00 */
[----:B-1----:R-:W4:Y:S04]  /*41590*/  LDL.LU.64 R86, [R1+0x4070] ;  /* 0x0040700001567983 */ /* 0x002f280000300a00 */
[----:B------:R-:W4:Y:S04]  /*415a0*/  LDL.LU.64 R84, [R1+0x4068] ;  /* 0x0040680001547983 */ /* 0x000f280000300a00 */
        /* <DEDUP_REMOVED lines=9> */
[----:B------:R-:W-:Y:S04]  /*41640*/  STL.64 [R1+0x5b8], R30 ;  /* 0x0005b81e01007387 */ /* 0x000fe80000100a00 */
[----:B------:R-:W-:Y:S04]  /*41650*/  STL.64 [R1+0x650], R72 ;  /* 0x0006504801007387 */ /* 0x000fe80000100a00 */
[----:B------:R1:W-:Y:S04]  /*41660*/  STL.64 [R1+0x658], R74 ;  /* 0x0006584a01007387 */ /* 0x0003e80000100a00 */
[----:B------:R-:W-:Y:S04]  /*41670*/  LDS R28, [R0+UR12+0x43100] ;  /* 0x0431000c001c7984 */ /* 0x000fe80008000800 */
[----:B------:R-:W-:Y:S04]  /*41680*/  LDS R30, [R0+UR12+0x43900] ;  /* 0x0439000c001e7984 */ /* 0x000fe80008000800 */
[----:B-1----:R-:W3:Y:S04]  /*41690*/  LDL.LU.64 R74, [R1+0x4040] ;  /* 0x00404000014a7983 */ /* 0x002ee80000300a00 */
[----:B------:R-:W3:Y:S04]  /*416a0*/  LDL.LU.64 R72, [R1+0x4038] ;  /* 0x0040380001487983 */ /* 0x000ee80000300a00 */
[----:B------:R-:W-:Y:S04]  /*416b0*/  STL.64 [R1+0x640], R248 ;  /* 0x000640f801007387 */ /* 0x000fe80000100a00 */
[----:B------:R1:W-:Y:S04]  /*416c0*/  STL.64 [R1+0x648], R250 ;  /* 0x000648fa01007387 */ /* 0x0003e80000100a00 */
[----:B------:R-:W-:Y:S04]  /*416d0*/  LDS R29, [R3+UR12+0x43100] ;  /* 0x0431000c031d7984 */ /* 0x000fe80008000800 */
[----:B------:R-:W4:Y:S04]  /*416e0*/  LDS R31, [R3+UR12+0x43900] ;  /* 0x0439000c031f7984 */ /* 0x000f280008000800 */
[----:B-1----:R-:W4:Y:S04]  /*416f0*/  LDL.LU.64 R250, [R1+0x4030] ;  /* 0x0040300001fa7983 */ /* 0x002f280000300a00 */
[----:B------:R-:W4:Y:S01]  /*41700*/  LDL.LU.64 R248, [R1+0x4028] ;  /* 0x0040280001f87983 */ /* 0x000f220000300a00 */
[----:B--2---:R-:W-:-:S15]  /*41710*/  HMMA.1688.F32.TF32 R216, R244, R26, R216 ;  /* 0x0000001af4d8723c */ /* 0x004fde00000810d8 */
[----:B------:R-:W-:-:S08]  /*41720*/  NOP ;  /* 0x0000000000007918 */ /* 0x000fd00000000000 */
[----:B------:R-:W-:Y:S04]  /*41730*/  STL.64 [R1+0x630], R216 ;  /* 0x000630d801007387 */ /* 0x000fe80000100a00 */
[----:B------:R1:W-:Y:S02]  /*41740*/  STL.64 [R1+0x638], R218 ;  /* 0x000638da01007387 */ /* 0x0003e40000100a00 */
[C---:B-1----:R-:W-:Y:S06]  /*41750*/  HMMA.1688.F32.TF32 R216, R244.reuse, R22, R128 ;  /* 0x00000016f4d8723c */ /* 0x042fec0000081080 */
[----:B------:R-:W-:-:S15]  /*41760*/  HMMA.1688.F32.TF32 R128, R244, R62, R96 ;  /* 0x0000003ef480723c */ /* 0x000fde0000081060 */
[----:B------:R-:W-:-:S02]  /*41770*/  NOP ;  /* 0x0000000000007918 */ /* 0x000fc40000000000 */
[----:B------:R-:W-:Y:S04]  /*41780*/  STL.64 [R1+0x620], R216 ;  /* 0x000620d801007387 */ /* 0x000fe80000100a00 */
[----:B------:R-:W-:Y:S04]  /*41790*/  STL.64 [R1+0x628], R218 ;  /* 0x000628da01007387 */ /* 0x000fe80000100a00 */
[----:B------:R-:W-:Y:S04]  /*417a0*/  LDS R216, [R0+UR12+0x43180] ;  /* 0x0431800c00d87984 */ /* 0x000fe80008000800 */
[----:B------:R-:W-:Y:S04]  /*417b0*/  LDS R218, [R0+UR12+0x43980] ;  /* 0x0439800c00da7984 */ /* 0x000fe80008000800 */
[----:B------:R-:W-:Y:S04]  /*417c0*/  LDS R217, [R3+UR12+0x43180] ;  /* 0x0431800c03d97984 */ /* 0x000fe80008000800 */
[----:B------:R-:W1:Y:S01]  /*417d0*/  LDS R219, [R3+UR12+0x43980] ;  /* 0x0439800c03db7984 */ /* 0x000e620008000800 */
[----:B----4-:R-:W-:Y:S03]  /*417e0*/  HMMA.1688.F32.TF32 R96, R244, R58, R248 ;  /* 0x0000003af460723c */ /* 0x010fe600000810f8 */
[----:B------:R-:W2:Y:S04]  /*417f0*/  LDL.LU R248, [R1+0x210] ;  /* 0x0002100001f87983 */ /* 0x000ea80000300800 */
[----:B------:R-:W-:Y:S04]  /*41800*/  STL.64 [R1+0x610], R128 ;  /* 0x0006108001007387 */ /* 0x000fe80000100a00 */
[----:B------:R-:W-:-:S12]  /*41810*/  STL.64 [R1+0x618], R130 ;  /* 0x0006188201007387 */ /* 0x000fd80000100a00 */
[----:B------:R-:W-:Y:S04]  /*41820*/  STL.64 [R1+0x600], R96 ;  /* 0x0006006001007387 */ /* 0x000fe80000100a00 */
[----:B------:R3:W-:Y:S04]  /*41830*/  STL.64 [R1+0x608], R98 ;  /* 0x0006086201007387 */ /* 0x0007e80000100a00 */
[----:B------:R-:W2:Y:S04]  /*41840*/  LDL.LU R249, [R1+0x214] ;  /* 0x0002140001f97983 */ /* 0x000ea80000300800 */
[----:B------:R-:W2:Y:S01]  /*41850*/  LDL.LU R250, [R1+0x218] ;  /* 0x0002180001fa7983 */ /* 0x000ea20000300800 */
[C---:B---3--:R-:W-:Y:S03]  /*41860*/  HMMA.1688.F32.TF32 R96, R244.reuse, R54, R72 ;  /* 0x00000036f460723c */ /* 0x048fe60000081048 */
[----:B------:R-:W2:Y:S04]  /*41870*/  LDL.LU R251, [R1+0x21c] ;  /* 0x00021c0001fb7983 */ /* 0x000ea80000300800 */
[----:B------:R-:W3:Y:S01]  /*41880*/  LDL.LU R128, [R1+0x380] ;  /* 0x0003800001807983 */ /* 0x000ee20000300800 */
[----:B------:R-:W-:-:S15]  /*41890*/  HMMA.1688.F32.TF32 R72, R244, R50, R76 ;  /* 0x00000032f448723c */ /* 0x000fde000008104c */
[----:B------:R-:W-:Y:S04]  /*418a0*/  STL.64 [R1+0x7a0], R96 ;  /* 0x0007a06001007387 */ /* 0x000fe80000100a00 */
[----:B------:R-:W-:Y:S04]  /*418b0*/  STL.64 [R1+0x7a8], R98 ;  /* 0x0007a86201007387 */ /* 0x000fe80000100a00 */
[----:B------:R-:W-:Y:S04]  /*418c0*/  STL.64 [R1+0x790], R72 ;  /* 0x0007904801007387 */ /* 0x000fe80000100a00 */
[----:B------:R4:W-:Y:S04]  /*418d0*/  STL.64 [R1+0x798], R74 ;  /* 0x0007984a01007387 */ /* 0x0009e80000100a00 */
[----:B------:R-:W3:Y:S04]  /*418e0*/  LDL.LU R129, [R1+0x384] ;  /* 0x0003840001817983 */ /* 0x000ee80000300800 */
[----:B------:R-:W3:Y:S01]  /*418f0*/  LDL.LU R130, [R1+0x388] ;  /* 0x0003880001827983 */ /* 0x000ee20000300800 */
[C---:B----4-:R-:W-:Y:S03]  /*41900*/  HMMA.1688.F32.TF32 R72, R244.reuse, R46, R80 ;  /* 0x0000002ef448723c */ /* 0x050fe60000081050 */
        /* <DEDUP_REMOVED lines=10> */
[----:B------:R-:W-:Y:S04]  /*419b0*/  STL.64 [R1+0x780], R72 ;  /* 0x0007804801007387 */ /* 0x000fe80000100a00 */
[----:B------:R1:W-:Y:S04]  /*419c0*/  STL.64 [R1+0x788], R74 ;  /* 0x0007884a01007387 */ /* 0x0003e80000100a00 */
[----:B------:R-:W2:Y:S04]  /*419d0*/  LDL.LU R81, [R1+0x314] ;  /* 0x0003140001517983 */ /* 0x000ea80000300800 */
[----:B------:R-:W2:Y:S01]  /*419e0*/  LDL.LU R82, [R1+0x318] ;  /* 0x0003180001527983 */ /* 0x000ea20000300800 */
[----:B-1----:R-:W-:Y:S03]  /*419f0*/  HMMA.1688.F32.TF32 R72, R244, R42, R84 ;  /* 0x0000002af448723c */ /* 0x002fe60000081054 */
[----:B------:R-:W2:Y:S04]  /*41a00*/  LDL.LU R83, [R1+0x31c] ;  /* 0x00031c0001537983 */ /* 0x000ea80000300800 */
[----:B------:R-:W2:-:S15]  /*41a10*/  LDL.LU R84, [R1+0x350] ;  /* 0x0003500001547983 */ /* 0x000e9e0000300800 */
[----:B------:R-:W-:-:S01]  /*41a20*/  NOP ;  /* 0x0000000000007918 */ /* 0x000fc20000000000 */
        /* <DEDUP_REMOVED lines=9> */
[----:B------:R1:W-:Y:S01]  /*41ac0*/  STL.64 [R1+0x768], R74 ;  /* 0x0007684a01007387 */ /* 0x0003e20000100a00 */
[----:B------:R-:W-:-:S03]  /*41ad0*/  IMAD.MOV.U32 R91, RZ, RZ, R252 ;  /* 0x000000ffff5b7224 */ /* 0x000fc600078e00fc */
[----:B------:R-:W2:Y:S04]  /*41ae0*/  LDL.LU R89, [R1+0x224] ;  /* 0x0002240001597983 */ /* 0x000ea80000300800 */
[----:B------:R-:W2:Y:S01]  /*41af0*/  LDL.LU R90, [R1+0x228] ;  /* 0x00022800015a7983 */ /* 0x000ea20000300800 */
[----:B-1----:R-:W-:Y:S03]  /*41b00*/  HMMA.1688.F32.TF32 R72, R244, R34, R92 ;  /* 0x00000022f448723c */ /* 0x002fe6000008105c */
[----:B------:R-:W2:Y:S04]  /*41b10*/  LDL.LU R252, [R1+0x4020] ;  /* 0x0040200001fc7983 */ /* 0x000ea80000300800 */
[----:B------:R-:W2:-:S15]  /*41b20*/  LDL.LU R244, [R1+0x2a0] ;  /* 0x0002a00001f47983 */ /* 0x000e9e0000300800 */
[----:B------:R-:W-:-:S01]  /*41b30*/  NOP ;  /* 0x0000000000007918 */ /* 0x000fc20000000000 */
[----:B------:R-:W-:Y:S04]  /*41b40*/  STL.64 [R1+0x5a0], R72 ;  /* 0x0005a04801007387 */ /* 0x000fe80000100a00 */
[----:B------:R-:W-:Y:S04]  /*41b50*/  STL.64 [R1+0x5a8], R74 ;  /* 0x0005a84a01007387 */ /* 0x000fe80000100a00 */
[----:B------:R-:W2:Y:S04]  /*41b60*/  LDL.LU R245, [R1+0x2a4] ;  /* 0x0002a40001f57983 */ /* 0x000ea80000300800 */
[----:B------:R-:W2:Y:S04]  /*41b70*/  LDL.LU R246, [R1+0x2a8] ;  /* 0x0002a80001f67983 */ /* 0x000ea80000300800 */
[----:B------:R-:W2:Y:S01]  /*41b80*/  LDL.LU R247, [R1+0x2ac] ;  /* 0x0002ac0001f77983 */ /* 0x000ea20000300800 */
[C---:B---3--:R-:W-:Y:S06]  /*41b90*/  HMMA.1688.F32.TF32 R128, R28.reuse, R18, R128 ;  /* 0x000000121c80723c */ /* 0x048fec0000081080 */
[----:B----4-:R-:W-:-:S15]  /*41ba0*/  HMMA.1688.F32.TF32 R96, R28, R14, R96 ;  /* 0x0000000e1c60723c */ /* 0x010fde0000081060 */
[----:B------:R-:W-:-:S02]  /*41bb0*/  NOP ;  /* 0x0000000000007918 */ /* 0x000fc40000000000 */
[----:B------:R-:W-:Y:S04]  /*41bc0*/  STL.64 [R1+0x750], R128 ;  /* 0x0007508001007387 */ /* 0x000fe80000100a00 */
[----:B------:R1:W-:Y:S04]  /*41bd0*/  STL.64 [R1+0x758], R130 ;  /* 0x0007588201007387 */ /* 0x0003e80000100a00 */
[----:B-1----:R-:W3:Y:S04]  /*41be0*/  LDL.LU.64 R130, [R1+0x4018] ;  /* 0x0040180001827983 */ /* 0x002ee80000300a00 */
[----:B------:R-:W3:Y:S04]  /*41bf0*/  LDL.LU.64 R128, [R1+0x4010] ;  /* 0x0040100001807983 */ /* 0x000ee80000300a00 */
[----:B------:R-:W-:Y:S04]  /*41c00*/  STL.64 [R1+0x560], R96 ;  /* 0x0005606001007387 */ /* 0x000fe80000100a00 */
[----:B------:R1:W-:Y:S04]  /*41c10*/  STL.64 [R1+0x568], R98 ;  /* 0x0005686201007387 */ /* 0x0003e80000100a00 */
[----:B-1----:R-:W4:Y:S04]  /*41c20*/  LDL.LU.64 R98, [R1+0x4008] ;  /* 0x0040080001627983 */ /* 0x002f280000300a00 */
[----:B------:R-:W4:Y:S01]  /*41c30*/  LDL.LU.64 R96, [R1+0x4000] ;  /* 0x0040000001607983 */ /* 0x000f220000300a00 */
[----:B------:R-:W-:-:S05]  /*41c40*/  LOP3.LUT R95, R0, 0x40, RZ, 0x3c, !PT ;  /* 0x00000040005f7812 */ /* 0x000fca00078e3cff */
[----:B------:R-:W-:Y:S04]  /*41c50*/  LDS R72, [R95+UR12+0x43000] ;  /* 0x0430000c5f487984 */ /* 0x000fe80008000800 */
[----:B------:R-:W-:Y:S01]  /*41c60*/  LDS R74, [R95+UR12+0x43800] ;  /* 0x0438000c5f4a7984 */ /* 0x000fe20008000800 */
[C---:B------:R-:W-:Y:S06]  /*41c70*/  HMMA.1688.F32.TF32 R232, R216.reuse, R42, R232 ;  /* 0x0000002ad8e8723c */ /* 0x040fec00000810e8 */
[----:B------:R-:W-:Y:S01]  /*41c80*/  HMMA.1688.F32.TF32 R240, R216, R34, R240 ;  /* 0x00000022d8f0723c */ /* 0x000fe200000810f0 */
[----:B--2---:R-:W-:Y:S04]  /*41c90*/  LDS R73, [R252+UR12+0x43000] ;  /* 0x0430000cfc497984 */ /* 0x004fe80008000800 */
[----:B------:R-:W1:Y:S01]  /*41ca0*/  LDS R75, [R252+UR12+0x43800] ;  /* 0x0438000cfc4b7984 */ /* 0x000e620008000800 */
[----:B------:R-:W-:-:S15]  /*41cb0*/  HMMA.1688.F32.TF32 R244, R28, R10, R244 ;  /* 0x0000000a1cf4723c */ /* 0x000fde00000810f4 */
[----:B------:R-:W-:-:S08]  /*41cc0*/  NOP ;  /* 0x0000000000007918 */ /* 0x000fd00000000000 */
[----:B------:R-:W-:Y:S04]  /*41cd0*/  STL.64 [R1+0x4c0], R244 ;  /* 0x0004c0f401007387 */ /* 0x000fe80000100a00 */
[----:B------:R2:W-:Y:S02]  /*41ce0*/  STL.64 [R1+0x4c8], R246 ;  /* 0x0004c8f601007387 */ /* 0x0005e40000100a00 */
[C---:B--2---:R-:W-:Y:S06]  /*41cf0*/  HMMA.1688.F32.TF32 R244, R28.reuse, R6, R88 ;  /* 0x000000061cf4723c */ /* 0x044fec0000081058 */
[C---:B------:R-:W-:Y:S06]  /*41d00*/  HMMA.1688.F32.TF32 R88, R28.reuse, R70, R144 ;  /* 0x000000461c58723c */ /* 0x040fec0000081090 */
[C---:B------:R-:W-:Y:S06]  /*41d10*/  HMMA.1688.F32.TF32 R144, R28.reuse, R66, R148 ;  /* 0x000000421c90723c */ /* 0x040fec0000081094 */
[C---:B------:R-:W-:Y:S05]  /*41d20*/  HMMA.1688.F32.TF32 R148, R28.reuse, R26, R152 ;  /* 0x0000001a1c94723c */ /* 0x040fea0000081098 */
[----:B------:R-:W-:Y:S04]  /*41d30*/  STL.64 [R1+0x4b0], R244 ;  /* 0x0004b0f401007387 */ /* 0x000fe80000100a00 */
[----:B------:R-:W-:Y:S04]  /*41d40*/  STL.64 [R1+0x4b8], R246 ;  /* 0x0004b8f601007387 */ /* 0x000fe80000100a00 */
[----:B------:R-:W-:Y:S04]  /*41d50*/  STL.64 [R1+0x4a0], R88 ;  /* 0x0004a05801007387 */ /* 0x000fe80000100a00 */
[----:B------:R2:W-:Y:S04]  /*41d60*/  STL.64 [R1+0x4a8], R90 ;  /* 0x0004a85a01007387 */ /* 0x0005e80000100a00 */
[----:B------:R-:W-:Y:S04]  /*41d70*/  STL.64 [R1+0x3e0], R144 ;  /* 0x0003e09001007387 */ /* 0x000fe80000100a00 */
[----:B------:R1:W-:Y:S01]  /*41d80*/  STL.64 [R1+0x3e8], R146 ;  /* 0x0003e89201007387 */ /* 0x0003e20000100a00 */
[C---:B--2---:R-:W-:Y:S06]  /*41d90*/  HMMA.1688.F32.TF32 R88, R28.reuse, R22, R156 ;  /* 0x000000161c58723c */ /* 0x044fec000008109c */
[----:B-1----:R-:W-:Y:S01]  /*41da0*/  HMMA.1688.F32.TF32 R144, R28, R62, R160 ;  /* 0x0000003e1c90723c */ /* 0x002fe200000810a0 */
        /* <DEDUP_REMOVED lines=8> */
[C---:B--2---:R-:W-:Y:S05]  /*41e30*/  HMMA.1688.F32.TF32 R144, R28.reuse, R50, R172 ;  /* 0x000000321c90723c */ /* 0x044fea00000810ac */
[----:B------:R-:W-:Y:S04]  /*41e40*/  STL.64 [R1+0x390], R148 ;  /* 0x0003909401007387 */ /* 0x000fe80000100a00 */
[----:B------:R1:W-:Y:S08]  /*41e50*/  STL.64 [R1+0x398], R150 ;  /* 0x0003989601007387 */ /* 0x0003f00000100a00 */
[----:B------:R-:W-:Y:S01]  /*41e60*/  STL.64 [R1+0x380], R88 ;  /* 0x0003805801007387 */ /* 0x000fe20000100a00 */
[C---:B-1----:R-:W-:Y:S03]  /*41e70*/  HMMA.1688.F32.TF32 R148, R28.reuse, R46, R176 ;  /* 0x0000002e1c94723c */ /* 0x042fe600000810b0 */
[----:B------:R1:W-:Y:S04]  /*41e80*/  STL.64 [R1+0x388], R90 ;  /* 0x0003885a01007387 */ /* 0x0003e80000100a00 */
[----:B------:R-:W-:Y:S04]  /*41e90*/  STL.64 [R1+0x370], R144 ;  /* 0x0003709001007387 */ /* 0x000fe80000100a00 */
[----:B------:R2:W-:Y:S01]  /*41ea0*/  STL.64 [R1+0x378], R146 ;  /* 0x0003789201007387 */ /* 0x0005e20000100a00 */
[C---:B-1----:R-:W-:Y:S06]  /*41eb0*/  HMMA.1688.F32.TF32 R88, R28.reuse, R42, R180 ;  /* 0x0000002a1c58723c */ /* 0x042fec00000810b4 */
[C---:B--2---:R-:W-:Y:S06]  /*41ec0*/  HMMA.1688.F32.TF32 R144, R28.reuse, R38, R184 ;  /* 0x000000261c90723c */ /* 0x044fec00000810b8 */
[----:B------:R-:W-:Y:S01]  /*41ed0*/  HMMA.1688.F32.TF32 R28, R28, R34, R188 ;  /* 0x000000221c1c723c */ /* 0x000fe200000810bc */
[----:B------:R-:W-:Y:S04]  /*41ee0*/  STL.64 [R1+0x360], R148 ;  /* 0x0003609401007387 */ /* 0x000fe80000100a00 */
[----:B------:R-:W-:Y:S06]  /*41ef0*/  STL.64 [R1+0x368], R150 ;  /* 0x0003689601007387 */ /* 0x000fec0000100a00 */
[----:B------:R-:W-:Y:S04]  /*41f00*/  STL.64 [R1+0x340], R88 ;  /* 0x0003405801007387 */ /* 0x000fe80000100a00 */
[----:B------:R1:W-:Y:S04]  /*41f10*/  STL.64 [R1+0x348], R90 ;  /* 0x0003485a01007387 */ /* 0x0003e80000100a00 */
[----:B------:R-:W-:Y:S04]  /*41f20*/  STL.64 [R1+0x330], R144 ;  /* 0x0003309001007387 */ /* 0x000fe80000100a00 */
[----:B------:R-:W-:Y:S01]  /*41f30*/  STL.64 [R1+0x338], R146 ;  /* 0x0003389201007387 */ /* 0x000fe20000100a00 */
[C---:B-1----:R-:W-:Y:S03]  /*41f40*/  HMMA.1688.F32.TF32 R88, R216.reuse, R18, R84 ;  /* 0x00000012d858723c */ /* 0x042fe60000081054 */
[----:B------:R-:W-:Y:S04]  /*41f50*/  STL.64 [R1+0x320], R28 ;  /* 0x0003201c01007387 */ /* 0x000fe80000100a00 */
[----:B------:R1:W-:Y:S01]  /*41f60*/  STL.64 [R1+0x328], R30 ;  /* 0x0003281e01007387 */ /* 0x0003e20000100a00 */
[C---:B------:R-:W-:Y:S06]  /*41f70*/  HMMA.1688.F32.TF32 R84, R216.reuse, R14, R80 ;  /* 0x0000000ed854723c */ /* 0x040fec0000081050 */
[C---:B-1----:R-:W-:Y:S09]  /*41f80*/  HMMA.1688.F32.TF32 R28, R216.reuse, R10, R76 ;  /* 0x0000000ad81c723c */ /* 0x042ff2000008104c */
[----:B------:R-:W-:Y:S01]  /*41f90*/  STL.64 [R1+0x300], R88 ;  /* 0x0003005801007387 */ /* 0x000fe20000100a00 */
[C---:B------:R-:W-:Y:S03]  /*41fa0*/  HMMA.1688.F32.TF32 R80, R216.reuse, R6, R248 ;  /* 0x00000006d850723c */ /* 0x040fe600000810f8 */
[----:B------:R-:W-:Y:S04]  /*41fb0*/  STL.64 [R1+0x308], R90 ;  /* 0x0003085a01007387 */ /* 0x000fe80000100a00 */
[----:B------:R-:W-:Y:S01]  /*41fc0*/  STL.64 [R1+0x2f0], R84 ;  /* 0x0002f05401007387 */ /* 0x000fe20000100a00 */
[C---:B------:R-:W-:Y:S03]  /*41fd0*/  HMMA.1688.F32.TF32 R76, R216.reuse, R70, R192 ;  /* 0x00000046d84c723c */ /* 0x040fe600000810c0 */
[----:B------:R-:W-:Y:S04]  /*41fe0*/  STL.64 [R1+0x2f8], R86 ;  /* 0x0002f85601007387 */ /* 0x000fe80000100a00 */
[----:B------:R-:W-:Y:S04]  /*41ff0*/  STL.64 [R1+0x2e0], R28 ;  /* 0x0002e01c01007387 */ /* 0x000fe80000100a00 */
[----:B------:R1:W-:Y:S02]  /*42000*/  STL.64 [R1+0x2e8], R30 ;  /* 0x0002e81e01007387 */ /* 0x0003e40000100a00 */
[C---:B-1----:R-:W-:Y:S02]  /*42010*/  HMMA.1688.F32.TF32 R28, R216.reuse, R66, R196 ;  /* 0x00000042d81c723c */ /* 0x042fe400000810c4 */
[----:B------:R-:W-:Y:S04]  /*42020*/  STL.64 [R1+0x2d0], R80 ;  /* 0x0002d05001007387 */ /* 0x000fe80000100a00 */
[----:B------:R1:W-:Y:S04]  /*42030*/  STL.64 [R1+0x2d8], R82 ;  /* 0x0002d85201007387 */ /* 0x0003e80000100a00 */
[----:B------:R-:W-:Y:S04]  /*42040*/  STL.64 [R1+0x2c0], R76 ;  /* 0x0002c04c01007387 */ /* 0x000fe80000100a00 */
[----:B------:R2:W-:Y:S01]  /*42050*/  STL.64 [R1+0x2c8], R78 ;  /* 0x0002c84e01007387 */ /* 0x0005e20000100a00 */
[C---:B-1----:R-:W-:Y:S08]  /*42060*/  HMMA.1688.F32.TF32 R80, R216.reuse, R26, R200 ;  /* 0x0000001ad850723c */ /* 0x042ff000000810c8 */
[----:B------:R-:W-:Y:S01]  /*42070*/  STL.64 [R1+0x2a0], R28 ;  /* 0x0002a01c01007387 */ /* 0x000fe20000100a00 */
[C---:B--2---:R-:W-:Y:S03]  /*42080*/  HMMA.1688.F32.TF32 R76, R216.reuse, R22, R204 ;  /* 0x00000016d84c723c */ /* 0x044fe600000810cc */
[----:B------:R1:W-:Y:S03]  /*42090*/  STL.64 [R1+0x2a8], R30 ;  /* 0x0002a81e01007387 */ /* 0x0003e60000100a00 */
[C---:B-1----:R-:W-:Y:S08]  /*420a0*/  HMMA.1688.F32.TF32 R28, R216.reuse, R62, R208 ;  /* 0x0000003ed81c723c */ /* 0x042ff000000810d0 */
[----:B------:R-:W-:Y:S04]  /*420b0*/  STL.64 [R1+0x290], R80 ;  /* 0x0002905001007387 */ /* 0x000fe80000100a00 */
[----:B------:R1:W-:Y:S05]  /*420c0*/  STL.64 [R1+0x298], R82 ;  /* 0x0002985201007387 */ /* 0x0003ea0000100a00 */
[----:B------:R-:W-:Y:S04]  /*420d0*/  STL.64 [R1+0x270], R76 ;  /* 0x0002704c01007387 */ /* 0x000fe80000100a00 */
[----:B------:R2:W-:Y:S01]  /*420e0*/  STL.64 [R1+0x278], R78 ;  /* 0x0002784e01007387 */ /* 0x0005e20000100a00 */
[C---:B-1----:R-:W-:Y:S03]  /*420f0*/  HMMA.1688.F32.TF32 R80, R216.reuse, R58, R212 ;  /* 0x0000003ad850723c */ /* 0x042fe600000810d4 */
[----:B------:R-:W-:Y:S03]  /*42100*/  STL.64 [R1+0x260], R28 ;  /* 0x0002601c01007387 */ /* 0x000fe60000100a00 */
[C---:B--2---:R-:W-:Y:S01]  /*42110*/  HMMA.1688.F32.TF32 R76, R216.reuse, R54, R220 ;  /* 0x00000036d84c723c */ /* 0x044fe200000810dc */
[----:B------:R1:W-:Y:S05]  /*42120*/  STL.64 [R1+0x268], R30 ;  /* 0x0002681e01007387 */ /* 0x0003ea0000100a00 */
[C---:B-1----:R-:W-:Y:S11]  /*42130*/  HMMA.1688.F32.TF32 R28, R216.reuse, R50, R224 ;  /* 0x00000032d81c723c */ /* 0x042ff600000810e0 */
[----:B------:R1:W-:Y:S04]  /*42140*/  STL.64 [R1+0x210], R80 ;  /* 0x0002105001007387 */ /* 0x0003e80000100a00 */
[----:B------:R2:W-:Y:S04]  /*42150*/  STL.64 [R1+0x218], R82 ;  /* 0x0002185201007387 */ /* 0x0005e80000100a00 */
[----:B------:R-:W3:Y:S04]  /*42160*/  LDL.LU R84, [R1+0x7d0] ;  /* 0x0007d00001547983 */ /* 0x000ee80000300800 */
[----:B------:R4:W-:Y:S04]  /*42170*/  STL.64 [R1+0x200], R76 ;  /* 0x0002004c01007387 */ /* 0x0009e80000100a00 */
[----:B------:R4:W-:Y:S04]  /*42180*/  STL.64 [R1+0x208], R78 ;  /* 0x0002084e01007387 */ /* 0x0009e80000100a00 */
[----:B------:R-:W-:Y:S04]  /*42190*/  STL.64 [R1+0x1e0], R28 ;  /* 0x0001e01c01007387 */ /* 0x000fe80000100a00 */
[----:B------:R-:W-:Y:S04]  /*421a0*/  STL.64 [R1+0x1e8], R30 ;  /* 0x0001e81e01007387 */ /* 0x000fe80000100a00 */
[----:B------:R-:W3:Y:S04]  /*421b0*/  LDL.LU R85, [R1+0x7d4] ;  /* 0x0007d40001557983 */ /* 0x000ee80000300800 */
[----:B------:R-:W3:Y:S04]  /*421c0*/  LDL.LU R86, [R1+0x7d8] ;  /* 0x0007d80001567983 */ /* 0x000ee80000300800 */
[----:B------:R-:W3:Y:S04]  /*421d0*/  LDL.LU R87, [R1+0x7dc] ;  /* 0x0007dc0001577983 */ /* 0x000ee80000300800 */
[----:B-1----:R-:W3:Y:S04]  /*421e0*/  LDL.LU R80, [R1+0x7b0] ;  /* 0x0007b00001507983 */ /* 0x002ee80000300800 */
[----:B------:R-:W3:Y:S04]  /*421f0*/  LDL.LU R81, [R1+0x7b4] ;  /* 0x0007b40001517983 */ /* 0x000ee80000300800 */
[----:B--2---:R-:W2:Y:S04]  /*42200*/  LDL.LU R82, [R1+0x7b8] ;  /* 0x0007b80001527983 */ /* 0x004ea80000300800 */
[----:B------:R-:W2:Y:S04]  /*42210*/  LDL.LU R83, [R1+0x7bc] ;  /* 0x0007bc0001537983 */ /* 0x000ea80000300800 */
[----:B------:R-:W2:Y:S04]  /*42220*/  LDL.LU R248, [R1+0x280] ;  /* 0x0002800001f87983 */ /* 0x000ea80000300800 */
[----:B------:R-:W2:Y:S04]  /*42230*/  LDL.LU R249, [R1+0x284] ;  /* 0x0002840001f97983 */ /* 0x000ea80000300800 */
[----:B------:R-:W2:Y:S04]  /*42240*/  LDL.LU R250, [R1+0x288] ;  /* 0x0002880001fa7983 */ /* 0x000ea80000300800 */
[----:B------:R-:W2:Y:S04]  /*42250*/  LDL.LU R251, [R1+0x28c] ;  /* 0x00028c0001fb7983 */ /* 0x000ea80000300800 */
[----:B----4-:R-:W4:Y:S04]  /*42260*/  LDL.LU R76, [R1+0x590] ;  /* 0x00059000014c7983 */ /* 0x010f280000300800 */
[----:B------:R-:W4:Y:S04]  /*42270*/  LDL.LU R77, [R1+0x594] ;  /* 0x00059400014d7983 */ /* 0x000f280000300800 */
[----:B------:R-:W4:Y:S04]  /*42280*/  LDL.LU R78, [R1+0x598] ;  /* 0x00059800014e7983 */ /* 0x000f280000300800 */
[----:B------:R-:W4:Y:S01]  /*42290*/  LDL.LU R79, [R1+0x59c] ;  /* 0x00059c00014f7983 */ /* 0x000f220000300800 */
[C---:B------:R-:W-:Y:S03]  /*422a0*/  HMMA.1688.F32.TF32 R160, R216.reuse, R46, R228 ;  /* 0x0000002ed8a0723c */ /* 0x040fe600000810e4 */
[----:B------:R-:W-:Y:S03]  /*422b0*/  LDS R28, [R95+UR12+0x43080] ;  /* 0x0430800c5f1c7984 */ /* 0x000fe60008000800 */
[----:B------:R-:W-:Y:S01]  /*422c0*/  HMMA.1688.F32.TF32 R156, R216, R38, R236 ;  /* 0x00000026d89c723c */ /* 0x000fe200000810ec */
[----:B------:R-:W-:Y:S04]  /*422d0*/  LDS R30, [R95+UR12+0x43880] ;  /* 0x0438800c5f1e7984 */ /* 0x000fe80008000800 */
[----:B------:R-:W-:Y:S04]  /*422e0*/  LDS R29, [R252+UR12+0x43080] ;  /* 0x0430800cfc1d7984 */ /* 0x000fe80008000800 */
[----:B------:R-:W1:Y:S01]  /*422f0*/  LDS R31, [R252+UR12+0x43880] ;  /* 0x0438800cfc1f7984 */ /* 0x000e620008000800 */
[----:B------:R-:W-:Y:S01]  /*42300*/  MOV R92, R124 ;  /* 0x0000007c005c7202 */ /* 0x000fe20000000f00 */
[----:B------:R-:W-:-:S02]  /*42310*/  IMAD.MOV.U32 R93, RZ, RZ, R125 ;  /* 0x000000ffff5d7224 */ /* 0x000fc400078e007d */
[----:B------:R-:W-:Y:S04]  /*42320*/  LDS R228, [R95+UR12+0x43180] ;  /* 0x0431800c5fe47984 */ /* 0x000fe80008000800 */
        /* <DEDUP_REMOVED lines=15> */
[----:B------:R-:W-:Y:S01]  /*42420*/  STL [R1+0x3ed0], R243 ;  /* 0x003ed0f301007387 */ /* 0x000fe20000100800 */
[----:B------:R-:W-:-:S03]  /*42430*/  IMAD.MOV.U32 R94, RZ, RZ, R126 ;  /* 0x000000ffff5e7224 */ /* 0x000fc600078e007e */
[----:B------:R-:W-:Y:S04]  /*42440*/  LDS R230, [R95+UR12+0x43980] ;  /* 0x0439800c5fe67984 */ /* 0x000fe80008000800 */
[----:B------:R-:W-:Y:S04]  /*42450*/  LDS R229, [R252+UR12+0x43180] ;  /* 0x0431800cfce57984 */ /* 0x000fe80008000800 */
[----:B------:R-:W-:Y:S01]  /*42460*/  LDS R231, [R252+UR12+0x43980] ;  /* 0x0439800cfce77984 */ /* 0x000fe20008000800 */
[C---:B---3--:R-:W-:Y:S06]  /*42470*/  HMMA.1688.F32.TF32 R168, R72.reuse, R18, R84 ;  /* 0x0000001248a8723c */ /* 0x048fec0000081054 */
[----:B--2---:R-:W-:-:S15]  /*42480*/  HMMA.1688.F32.TF32 R172, R72, R14, R80 ;  /* 0x0000000e48ac723c */ /* 0x004fde0000081050 */
[----:B------:R-:W-:-:S02]  /*42490*/  NOP ;  /* 0x0000000000007918 */ /* 0x000fc40000000000 */
[----:B------:R-:W-:Y:S04]  /*424a0*/  STL [R1+0x3eec], R168 ;  /* 0x003eeca801007387 */ /* 0x000fe80000100800 */
[----:B------:R-:W-:Y:S04]  /*424b0*/  STL [R1+0x3ee8], R169 ;  /* 0x003ee8a901007387 */ /* 0x000fe80000100800 */
[----:B------:R-:W-:Y:S04]  /*424c0*/  STL [R1+0x3ee4], R170 ;  /* 0x003ee4aa01007387 */ /* 0x000fe80000100800 */
[----:B------:R2:W-:Y:S01]  /*424d0*/  STL [R1+0x3ee0], R171 ;  /* 0x003ee0ab01007387 */ /* 0x0005e20000100800 */
[C---:B----4-:R-:W-:Y:S03]  /*424e0*/  HMMA.1688.F32.TF32 R176, R72.reuse, R10, R76 ;  /* 0x0000000a48b0723c */ /* 0x050fe6000008104c */
[----:B------:R-:W-:Y:S04]  /*424f0*/  STL [R1+0x3efc], R172 ;  /* 0x003efcac01007387 */ /* 0x000fe80000100800 */
[----:B------:R-:W-:Y:S04]  /*42500*/  STL [R1+0x3ef8], R173 ;  /* 0x003ef8ad01007387 */ /* 0x000fe80000100800 */
[----:B------:R3:W-:Y:S04]  /*42510*/  STL [R1+0x3ef4], R174 ;  /* 0x003ef4ae01007387 */ /* 0x0007e80000100800 */
[----:B------:R4:W-:Y:S04]  /*42520*/  STL [R1+0x3ef0], R175 ;  /* 0x003ef0af01007387 */ /* 0x0009e80000100800 */
        /* <DEDUP_REMOVED lines=8> */
[----:B------:R1:W-:Y:S04]  /*425b0*/  STL [R1+0x3f0c], R176 ;  /* 0x003f0cb001007387 */ /* 0x0003e80000100800 */
[----:B------:R1:W-:Y:S04]  /*425c0*/  STL [R1+0x3f08], R177 ;  /* 0x003f08b101007387 */ /* 0x0003e80000100800 */
[----:B------:R1:W-:Y:S04]  /*425d0*/  STL [R1+0x3f04], R178 ;  /* 0x003f04b201007387 */ /* 0x0003e80000100800 */
[----:B------:R1:W-:Y:S04]  /*425e0*/  STL [R1+0x3f00], R179 ;  /* 0x003f00b301007387 */ /* 0x0003e80000100800 */
[----:B------:R-:W4:Y:S04]  /*425f0*/  LDL.LU R84, [R1+0xf0] ;  /* 0x0000f00001547983 */ /* 0x000f280000300800 */
[----:B------:R-:W4:Y:S04]  /*42600*/  LDL.LU R85, [R1+0xf4] ;  /* 0x0000f40001557983 */ /* 0x000f280000300800 */
        /* <DEDUP_REMOVED lines=15> */
[----:B------:R-:W-:Y:S04]  /*42700*/  STL [R1+0x3f1c], R180 ;  /* 0x003f1cb401007387 */ /* 0x000fe80000100800 */
[----:B------:R-:W-:Y:S04]  /*42710*/  STL [R1+0x3f18], R181 ;  /* 0x003f18b501007387 */ /* 0x000fe80000100800 */
[----:B------:R-:W-:Y:S04]  /*42720*/  STL [R1+0x3f14], R182 ;  /* 0x003f14b601007387 */ /* 0x000fe80000100800 */
[----:B------:R-:W-:Y:S01]  /*42730*/  STL [R1+0x3f10], R183 ;  /* 0x003f10b701007387 */ /* 0x000fe20000100800 */
[C---:B--2---:R-:W-:Y:S06]  /*42740*/  HMMA.1688.F32.TF32 R144, R72.reuse, R70, R244 ;  /* 0x000000464890723c */ /* 0x044fec00000810f4 */
[----:B---3--:R-:W-:-:S15]  /*42750*/  HMMA.1688.F32.TF32 R88, R72, R66, R88 ;  /* 0x000000424858723c */ /* 0x008fde0000081058 */
[----:B------:R-:W-:-:S02]  /*42760*/  NOP ;  /* 0x0000000000007918 */ /* 0x000fc40000000000 */
[----:B------:R2:W-:Y:S01]  /*42770*/  STL.64 [R1+0x180], R144 ;  /* 0x0001809001007387 */ /* 0x0005e20000100a00 */
[C---:B----4-:R-:W-:Y:S06]  /*42780*/  HMMA.1688.F32.TF32 R84, R72.reuse, R26, R84 ;  /* 0x0000001a4854723c */ /* 0x050fec0000081054 */
[----:B------:R-:W-:Y:S01]  /*42790*/  HMMA.1688.F32.TF32 R80, R72, R22, R80 ;  /* 0x000000164850723c */ /* 0x000fe20000081050 */
[----:B------:R-:W-:Y:S01]  /*427a0*/  MOV R171, R91 ;  /* 0x0000005b00ab7202 */ /* 0x000fe20000000f00 */
[----:B------:R-:W-:Y:S01]  /*427b0*/  IMAD.MOV.U32 R170, RZ, RZ, R90 ;  /* 0x000000ffffaa7224 */ /* 0x000fe200078e005a */
[----:B------:R-:W-:Y:S01]  /*427c0*/  MOV R168, R88 ;  /* 0x0000005800a87202 */ /* 0x000fe20000000f00 */
[----:B------:R-:W-:Y:S01]  /*427d0*/  IMAD.MOV.U32 R169, RZ, RZ, R89 ;  /* 0x000000ffffa97224 */ /* 0x000fe200078e0059 */
[----:B------:R3:W-:-:S13]  /*427e0*/  STL.64 [R1+0x188], R146 ;  /* 0x0001889201007387 */ /* 0x0007da0000100a00 */
[----:B------:R-:W-:Y:S01]  /*427f0*/  MOV R242, R86 ;  /* 0x0000005600f27202 */ /* 0x000fe20000000f00 */
[----:B------:R-:W-:Y:S01]  /*42800*/  IMAD.MOV.U32 R243, RZ, RZ, R87 ;  /* 0x000000fffff37224 */ /* 0x000fe200078e0057 */
[----:B------:R-:W-:Y:S01]  /*42810*/  STL [R1+0x3f2c], R171 ;  /* 0x003f2cab01007387 */ /* 0x000fe20000100800 */
[----:B------:R-:W-:Y:S02]  /*42820*/  IMAD.MOV.U32 R240, RZ, RZ, R84 ;  /* 0x000000fffff07224 */ /* 0x000fe400078e0054 */
[----:B------:R-:W-:Y:S01]  /*42830*/  IMAD.MOV.U32 R241, RZ, RZ, R85 ;  /* 0x000000fffff17224 */ /* 0x000fe200078e0055 */
[----:B------:R-:W-:Y:S01]  /*42840*/  STL [R1+0x3f28], R170 ;  /* 0x003f28aa01007387 */ /* 0x000fe20000100800 */
[C---:B------:R-:W-:Y:S01]  /*42850*/  HMMA.1688.F32.TF32 R76, R72.reuse, R62, R76 ;  /* 0x0000003e484c723c */ /* 0x040fe2000008104c */
[----:B------:R-:W-:Y:S02]  /*42860*/  IMAD.MOV.U32 R174, RZ, RZ, R82 ;  /* 0x000000ffffae7224 */ /* 0x000fe400078e0052 */
[----:B------:R-:W-:Y:S01]  /*42870*/  STL [R1+0x3f24], R169 ;  /* 0x003f24a901007387 */ /* 0x000fe20000100800 */
[----:B------:R-:W-:Y:S01]  /*42880*/  IMAD.MOV.U32 R175, RZ, RZ, R83 ;  /* 0x000000ffffaf7224 */ /* 0x000fe200078e0053 */
[----:B------:R-:W-:Y:S01]  /*42890*/  MOV R173, R81 ;  /* 0x0000005100ad7202 */ /* 0x000fe20000000f00 */
[----:B------:R-:W-:Y:S01]  /*428a0*/  IMAD.MOV.U32 R172, RZ, RZ, R80 ;  /* 0x000000ffffac7224 */ /* 0x000fe200078e0050 */
[----:B------:R-:W-:Y:S01]  /*428b0*/  STL [R1+0x3f20], R168 ;  /* 0x003f20a801007387 */ /* 0x000fe20000100800 */
[----:B------:R-:W-:Y:S03]  /*428c0*/  HMMA.1688.F32.TF32 R244, R72, R58, R248 ;  /* 0x0000003a48f4723c */ /* 0x000fe600000810f8 */
[----:B------:R-:W-:Y:S04]  /*428d0*/  STL.64 [R1+0x3f38], R242 ;  /* 0x003f38f201007387 */ /* 0x000fe80000100a00 */
[----:B------:R-:W-:Y:S04]  /*428e0*/  STL.64 [R1+0x3f30], R240 ;  /* 0x003f30f001007387 */ /* 0x000fe80000100a00 */
[----:B------:R-:W-:Y:S04]  /*428f0*/  STL.64 [R1+0x3f48], R174 ;  /* 0x003f48ae01007387 */ /* 0x000fe80000100a00 */
[----:B------:R-:W-:Y:S04]  /*42900*/  STL.64 [R1+0x3f40], R172 ;  /* 0x003f40ac01007387 */ /* 0x000fe80000100a00 */
[----:B------:R-:W4:Y:S01]  /*42910*/  LDL.LU R248, [R1+0x7c0] ;  /* 0x0007c00001f87983 */ /* 0x000f220000300800 */
[----:B-1----:R-:W-:-:S03]  /*42920*/  MOV R176, R76 ;  /* 0x0000004c00b07202 */ /* 0x002fc60000000f00 */
[----:B------:R-:W4:Y:S01]  /*42930*/  LDL.LU R249, [R1+0x7c4] ;  /* 0x0007c40001f97983 */ /* 0x000f220000300800 */
[----:B------:R-:W-:-:S03]  /*42940*/  IMAD.MOV.U32 R177, RZ, RZ, R77 ;  /* 0x000000ffffb17224 */ /* 0x000fc600078e004d */
[----:B------:R-:W4:Y:S01]  /*42950*/  LDL.LU R250, [R1+0x7c8] ;  /* 0x0007c80001fa7983 */ /* 0x000f220000300800 */
[----:B------:R-:W-:-:S03]  /*42960*/  IMAD.MOV.U32 R178, RZ, RZ, R78 ;  /* 0x000000ffffb27224 */ /* 0x000fc600078e004e */
[----:B------:R-:W4:Y:S01]  /*42970*/  LDL.LU R251, [R1+0x7cc] ;  /* 0x0007cc0001fb7983 */ /* 0x000f220000300800 */
[----:B------:R-:W-:-:S03]  /*42980*/  MOV R179, R79 ;  /* 0x0000004f00b37202 */ /* 0x000fc60000000f00 */
        /* <DEDUP_REMOVED lines=28> */
[----:B--2---:R-:W2:Y:S04]  /*42b50*/  LDL.LU R144, [R1+0x60] ;  /* 0x0000600001907983 */ /* 0x004ea80000300800 */
[----:B------:R-:W2:Y:S04]  /*42b60*/  LDL.LU R145, [R1+0x64] ;  /* 0x0000640001917983 */ /* 0x000ea80000300800 */
[----:B---3--:R-:W2:Y:S04]  /*42b70*/  LDL.LU R146, [R1+0x68] ;  /* 0x0000680001927983 */ /* 0x008ea80000300800 */
[----:B------:R-:W2:Y:S04]  /*42b80*/  LDL.LU R147, [R1+0x6c] ;  /* 0x00006c0001937983 */ /* 0x000ea80000300800 */
[----:B------:R-:W3:Y:S04]  /*42b90*/  LDL.LU R88, [R1+0x890] ;  /* 0x0008900001587983 */ /* 0x000ee80000300800 */
[----:B------:R-:W3:Y:S04]  /*42ba0*/  LDL.LU R89, [R1+0x894] ;  /* 0x0008940001597983 */ /* 0x000ee80000300800 */
[----:B------:R-:W3:Y:S04]  /*42bb0*/  LDL.LU R90, [R1+0x898] ;  /* 0x00089800015a7983 */ /* 0x000ee80000300800 */
[----:B------:R-:W3:Y:S04]  /*42bc0*/  LDL.LU R91, [R1+0x89c] ;  /* 0x00089c00015b7983 */ /* 0x000ee80000300800 */
[----:B------:R-:W-:Y:S04]  /*42bd0*/  LDS R84, [R95+UR12+0x43100] ;  /* 0x0431000c5f547984 */ /* 0x000fe80008000800 */
[----:B------:R1:W-:Y:S04]  /*42be0*/  LDS R86, [R95+UR12+0x43900] ;  /* 0x0439000c5f567984 */ /* 0x0003e80008000800 */
[----:B------:R-:W-:Y:S01]  /*42bf0*/  LDS R85, [R252+UR12+0x43100] ;  /* 0x0431000cfc557984 */ /* 0x000fe20008000800 */
[----:B-1----:R-:W-:-:S03]  /*42c00*/  MOV R95, R127 ;  /* 0x0000007f005f7202 */ /* 0x002fc60000000f00 */
[----:B------:R-:W1:Y:S01]  /*42c10*/  LDS R87, [R252+UR12+0x43900] ;  /* 0x0439000cfc577984 */ /* 0x000e620008000800 */
[C---:B----4-:R-:W-:Y:S06]  /*42c20*/  HMMA.1688.F32.TF32 R156, R72.reuse, R54, R188 ;  /* 0x00000036489c723c */ /* 0x050fec00000810bc */
[C---:B------:R-:W-:Y:S06]  /*42c30*/  HMMA.1688.F32.TF32 R168, R72.reuse, R50, R184 ;  /* 0x0000003248a8723c */ /* 0x040fec00000810b8 */
[C---:B------:R-:W-:Y:S06]  /*42c40*/  HMMA.1688.F32.TF32 R164, R72.reuse, R46, R164 ;  /* 0x0000002e48a4723c */ /* 0x040fec00000810a4 */
[C---:B------:R-:W-:Y:S06]  /*42c50*/  HMMA.1688.F32.TF32 R152, R72.reuse, R42, R152 ;  /* 0x0000002a4898723c */ /* 0x040fec0000081098 */
[C---:B------:R-:W-:Y:S06]  /*42c60*/  HMMA.1688.F32.TF32 R148, R72.reuse, R38, R148 ;  /* 0x000000264894723c */ /* 0x040fec0000081094 */
[----:B--2---:R-:W-:Y:S06]  /*42c70*/  HMMA.1688.F32.TF32 R72, R72, R34, R144 ;  /* 0x000000224848723c */ /* 0x004fec0000081090 */
[----:B---3--:R-:W-:-:S15]  /*42c80*/  HMMA.1688.F32.TF32 R88, R28, R18, R88 ;  /* 0x000000121c58723c */ /* 0x008fde0000081058 */
[----:B------:R-:W-:-:S02]  /*42c90*/  NOP ;  /* 0x0000000000007918 */ /* 0x000fc40000000000 */
[----:B------:R-:W-:Y:S04]  /*42ca0*/  STL.64 [R1+0x130], R72 ;  /* 0x0001304801007387 */ /* 0x000fe80000100a00 */
[----:B------:R2:W-:Y:S02]  /*42cb0*/  STL.64 [R1+0x138], R74 ;  /* 0x0001384a01007387 */ /* 0x0005e40000100a00 */
[C---:B--2---:R-:W-:Y:S02]  /*42cc0*/  HMMA.1688.F32.TF32 R72, R28.reuse, R14, R80 ;  /* 0x0000000e1c48723c */ /* 0x044fe40000081050 */
[----:B------:R-:W-:Y:S04]  /*42cd0*/  STL.64 [R1+0x250], R88 ;  /* 0x0002505801007387 */ /* 0x000fe80000100a00 */
[C---:B------:R-:W-:Y:S01]  /*42ce0*/  HMMA.1688.F32.TF32 R80, R28.reuse, R10, R76 ;  /* 0x0000000a1c50723c */ /* 0x040fe2000008104c */
[----:B------:R-:W-:Y:S05]  /*42cf0*/  STL.64 [R1+0x258], R90 ;  /* 0x0002585a01007387 */ /* 0x000fea0000100a00 */
[C---:B------:R-:W-:Y:S11]  /*42d00*/  HMMA.1688.F32.TF32 R76, R28.reuse, R6, R248 ;  /* 0x000000061c4c723c */ /* 0x040ff600000810f8 */
[----:B------:R-:W-:Y:S04]  /*42d10*/  STL.64 [R1+0x230], R72 ;  /* 0x0002304801007387 */ /* 0x000fe80000100a00 */
[----:B------:R2:W-:Y:S02]  /*42d20*/  STL.64 [R1+0x238], R74 ;  /* 0x0002384a01007387 */ /* 0x0005e40000100a00 */
[----:B--2---:R-:W-:Y:S02]  /*42d30*/  HMMA.1688.F32.TF32 R72, R28, R70, R96 ;  /* 0x000000461c48723c */ /* 0x004fe40000081060 */
[----:B------:R2:W-:Y:S04]  /*42d40*/  STL.64 [R1+0x220], R80 ;  /* 0x0002205001007387 */ /* 0x0005e80000100a00 */
[----:B------:R3:W-:Y:S04]  /*42d50*/  STL.64 [R1+0x228], R82 ;  /* 0x0002285201007387 */ /* 0x0007e80000100a00 */
[----:B------:R4:W-:Y:S04]  /*42d60*/  STL.64 [R1+0x1f0], R76 ;  /* 0x0001f04c01007387 */ /* 0x0009e80000100a00 */
[----:B------:R1:W-:Y:S04]  /*42d70*/  STL.64 [R1+0x1f8], R78 ;  /* 0x0001f84e01007387 */ /* 0x0003e80000100a00 */
[----:B------:R-:W4:Y:S01]  /*42d80*/  LDL.LU R124, [R1+0x3ffc] ;  /* 0x003ffc00017c7983 */ /* 0x000f220000300800 */
[----:B------:R-:W-:-:S04]  /*42d90*/  IMAD.MOV.U32 R144, RZ, RZ, R120 ;  /* 0x000000ffff907224 */ /* 0x000fc800078e0078 */
[----:B------:R-:W-:Y:S04]  /*42da0*/  STL.64 [R1+0x120], R72 ;  /* 0x0001204801007387 */ /* 0x000fe80000100a00 */
[----:B------:R1:W-:Y:S01]  /*42db0*/  STL.64 [R1+0x128], R74 ;  /* 0x0001284a01007387 */ /* 0x0003e20000100a00 */
[----:B------:R-:W-:-:S03]  /*42dc0*/  IMAD.MOV.U32 R145, RZ, RZ, R121 ;  /* 0x000000ffff917224 */ /* 0x000fc600078e0079 */
[----:B------:R-:W4:Y:S01]  /*42dd0*/  LDL.LU R125, [R1+0x3ff8] ;  /* 0x003ff800017d7983 */ /* 0x000f220000300800 */
[----:B------:R-:W-:-:S03]  /*42de0*/  MOV R146, R122 ;  /* 0x0000007a00927202 */ /* 0x000fc60000000f00 */
[----:B------:R-:W4:Y:S01]  /*42df0*/  LDL.LU R126, [R1+0x3ff4] ;  /* 0x003ff400017e7983 */ /* 0x000f220000300800 */
[----:B------:R-:W-:-:S03]  /*42e00*/  IMAD.MOV.U32 R161, RZ, RZ, R148 ;  /* 0x000000ffffa17224 */ /* 0x000fc600078e0094 */
[----:B------:R-:W4:Y:S01]  /*42e10*/  LDL.LU R127, [R1+0x3ff0] ;  /* 0x003ff000017f7983 */ /* 0x000f220000300800 */
[----:B------:R-:W-:-:S03]  /*42e20*/  IMAD.MOV.U32 R147, RZ, RZ, R116 ;  /* 0x000000ffff937224 */ /* 0x000fc600078e0074 */
[----:B------:R-:W4:Y:S01]  /*42e30*/  LDL.LU R120, [R1+0x3fec] ;  /* 0x003fec0001787983 */ /* 0x000f220000300800 */
[----:B------:R-:W-:Y:S01]  /*42e40*/  MOV R162, R149 ;  /* 0x0000009500a27202 */ /* 0x000fe20000000f00 */
[----:B------:R-:W-:Y:S02]  /*42e50*/  IMAD.MOV.U32 R148, RZ, RZ, R117 ;  /* 0x000000ffff947224 */ /* 0x000fe400078e0075 */
[----:B------:R-:W4:Y:S01]  /*42e60*/  LDL.LU R121, [R1+0x3fe8] ;  /* 0x003fe80001797983 */ /* 0x000f220000300800 */
[----:B------:R-:W-:Y:S01]  /*42e70*/  IMAD.MOV.U32 R163, RZ, RZ, R150 ;  /* 0x000000ffffa37224 */ /* 0x000fe200078e0096 */
[----:B------:R-:W-:Y:S02]  /*42e80*/  MOV R149, R112 ;  /* 0x0000007000957202 */ /* 0x000fe40000000f00 */
[----:B------:R-:W4:Y:S01]  /*42e90*/  LDL.LU R122, [R1+0x3fe4] ;  /* 0x003fe400017a7983 */ /* 0x000f220000300800 */
[----:B------:R-:W-:-:S03]  /*42ea0*/  IMAD.MOV.U32 R160, RZ, RZ, R159 ;  /* 0x000000ffffa07224 */ /* 0x000fc600078e009f */
[----:B------:R-:W4:Y:S01]  /*42eb0*/  LDL.LU R116, [R1+0x3fe0] ;  /* 0x003fe00001747983 */ /* 0x000f220000300800 */
[----:B------:R-:W-:Y:S01]  /*42ec0*/  IMAD.MOV.U32 R235, RZ, RZ, R151 ;  /* 0x000000ffffeb7224 */ /* 0x000fe200078e0097 */
[----:B------:R-:W-:Y:S01]  /*42ed0*/  MOV R234, R158 ;  /* 0x0000009e00ea7202 */ /* 0x000fe20000000f00 */
[----:B------:R-:W-:Y:S01]  /*42ee0*/  IMAD.MOV.U32 R150, RZ, RZ, R113 ;  /* 0x000000ffff967224 */ /* 0x000fe200078e0071 */
[----:B------:R-:W4:Y:S01]  /*42ef0*/  LDL.LU R117, [R1+0x3fdc] ;  /* 0x003fdc0001757983 */ /* 0x000f220000300800 */
[----:B------:R-:W-:Y:S02]  /*42f00*/  IMAD.MOV.U32 R159, RZ, RZ, R171 ;  /* 0x000000ffff9f7224 */ /* 0x000fe400078e00ab */
[----:B------:R-:W-:Y:S01]  /*42f10*/  IMAD.MOV.U32 R151, RZ, RZ, R114 ;  /* 0x000000ffff977224 */ /* 0x000fe200078e0072 */
[----:B------:R-:W4:Y:S01]  /*42f20*/  LDL.LU R112, [R1+0x3fd8] ;  /* 0x003fd80001707983 */ /* 0x000f220000300800 */
[----:B------:R-:W-:Y:S01]  /*42f30*/  IMAD.MOV.U32 R233, RZ, RZ, R157 ;  /* 0x000000ffffe97224 */ /* 0x000fe200078e009d */
[----:B------:R-:W-:Y:S01]  /*42f40*/  MOV R157, R169 ;  /* 0x000000a9009d7202 */ /* 0x000fe20000000f00 */
[----:B------:R-:W-:Y:S01]  /*42f50*/  IMAD.MOV.U32 R158, RZ, RZ, R170 ;  /* 0x000000ffff9e7224 */ /* 0x000fe200078e00aa */
[----:B------:R-:W4:Y:S01]  /*42f60*/  LDL.LU R113, [R1+0x3fd4] ;  /* 0x003fd40001717983 */ /* 0x000f220000300800 */
[----:B------:R-:W-:Y:S01]  /*42f70*/  IMAD.MOV.U32 R171, RZ, RZ, R152 ;  /* 0x000000ffffab7224 */ /* 0x000fe200078e0098 */
[----:B------:R-:W-:Y:S01]  /*42f80*/  MOV R169, R154 ;  /* 0x0000009a00a97202 */ /* 0x000fe20000000f00 */
[----:B------:R-:W-:Y:S01]  /*42f90*/  IMAD.MOV.U32 R232, RZ, RZ, R156 ;  /* 0x000000ffffe87224 */ /* 0x000fe200078e009c */
[----:B------:R-:W4:Y:S01]  /*42fa0*/  LDL.LU R114, [R1+0x3fd0] ;  /* 0x003fd00001727983 */ /* 0x000f220000300800 */
[----:B------:R-:W-:-:S02]  /*42fb0*/  IMAD.MOV.U32 R170, RZ, RZ, R153 ;  /* 0x000000ffffaa7224 */ /* 0x000fc400078e0099 */
[----:B------:R-:W-:Y:S01]  /*42fc0*/  IMAD.MOV.U32 R156, RZ, RZ, R168 ;  /* 0x000000ffff9c7224 */ /* 0x000fe200078e00a8 */
[----:B------:R-:W4:Y:S01]  /*42fd0*/  LDL.LU R152, [R1+0x2b0] ;  /* 0x0002b00001987983 */ /* 0x000f220000300800 */
[----:B------:R-:W-:-:S03]  /*42fe0*/  IMAD.MOV.U32 R168, RZ, RZ, R155 ;  /* 0x000000ffffa87224 */ /* 0x000fc600078e009b */
        /* <DEDUP_REMOVED lines=11> */
[----:B------:R-:W-:-:S03]  /*430a0*/  MOV R180, R164 ;  /* 0x000000a400b47202 */ /* 0x000fc60000000f00 */
[----:B------:R-:W4:Y:S01]  /*430b0*/  LDL.LU R192, [R1+0x8d0] ;  /* 0x0008d00001c07983 */ /* 0x000f220000300800 */
[----:B------:R-:W-:-:S03]  /*430c0*/  IMAD.MOV.U32 R181, RZ, RZ, R165 ;  /* 0x000000ffffb57224 */ /* 0x000fc600078e00a5 */
[----:B------:R-:W4:Y:S01]  /*430d0*/  LDL.LU R193, [R1+0x8d4] ;  /* 0x0008d40001c17983 */ /* 0x000f220000300800 */
[----:B------:R-:W-:-:S03]  /*430e0*/  IMAD.MOV.U32 R182, RZ, RZ, R166 ;  /* 0x000000ffffb67224 */ /* 0x000fc600078e00a6 */
[----:B------:R-:W4:Y:S01]  /*430f0*/  LDL.LU R194, [R1+0x8d8] ;  /* 0x0008d80001c27983 */ /* 0x000f220000300800 */
[----:B------:R-:W-:-:S03]  /*43100*/  MOV R183, R167 ;  /* 0x000000a700b77202 */ /* 0x000fc60000000f00 */
        /* <DEDUP_REMOVED lines=17> */
[----:B--2---:R-:W-:-:S03]  /*43220*/  IMAD.MOV.U32 R80, RZ, RZ, R101 ;  /* 0x000000ffff507224 */ /* 0x004fc600078e0065 */
[----:B------:R-:W2:Y:S01]  /*43230*/  LDL.LU R105, [R1+0x3fbc] ;  /* 0x003fbc0001697983 */ /* 0x000ea20000300800 */
[----:B------:R-:W-:-:S03]  /*43240*/  MOV R81, R102 ;  /* 0x0000006600517202 */ /* 0x000fc60000000f00 */
[----:B------:R-:W2:Y:S01]  /*43250*/  LDL.LU R106, [R1+0x3fb8] ;  /* 0x003fb800016a7983 */ /* 0x000ea20000300800 */
[----:B---3--:R-:W-:-:S03]  /*43260*/  IMAD.MOV.U32 R82, RZ, RZ, R103 ;  /* 0x000000ffff527224 */ /* 0x008fc600078e0067 */
[----:B------:R-:W2:Y:S04]  /*43270*/  LDL.LU R107, [R1+0x3fb4] ;  /* 0x003fb400016b7983 */ /* 0x000ea80000300800 */
[----:B------:R-:W3:Y:S04]  /*43280*/  LDL.LU R100, [R1+0x3fb0] ;  /* 0x003fb00001647983 */ /* 0x000ee80000300800 */
[----:B------:R-:W3:Y:S04]  /*43290*/  LDL.LU R101, [R1+0x3fac] ;  /* 0x003fac0001657983 */ /* 0x000ee80000300800 */
[----:B------:R-:W3:Y:S04]  /*432a0*/  LDL.LU R102, [R1+0x3fa8] ;  /* 0x003fa80001667983 */ /* 0x000ee80000300800 */
[----:B------:R-:W3:Y:S01]  /*432b0*/  LDL.LU R103, [R1+0x3fa4] ;  /* 0x003fa40001677983 */ /* 0x000ee20000300800 */
[----:B------:R-:W-:Y:S01]  /*432c0*/  IMAD.MOV.U32 R83, RZ, RZ, R111 ;  /* 0x000000ffff537224 */ /* 0x000fe200078e006f */
[----:B----4-:R-:W-:-:S02]  /*432d0*/  MOV R76, R115 ;  /* 0x00000073004c7202 */ /* 0x010fc40000000f00 */
[----:B------:R-:W4:Y:S04]  /*432e0*/  LDL.LU R111, [R1+0x3fa0] ;  /* 0x003fa000016f7983 */ /* 0x000f280000300800 */
[----:B------:R-:W4:Y:S01]  /*432f0*/  LDL.LU R115, [R1+0x3f9c] ;  /* 0x003f9c0001737983 */ /* 0x000f220000300800 */
[----:B------:R-:W-:Y:S02]  /*43300*/  IMAD.MOV.U32 R77, RZ, RZ, R118 ;  /* 0x000000ffff4d7224 */ /* 0x000fe400078e0076 */
[----:B-1----:R-:W-:Y:S01]  /*43310*/  IMAD.MOV.U32 R78, RZ, RZ, R119 ;  /* 0x000000ffff4e7224 */ /* 0x002fe200078e0077 */
[----:B------:R-:W4:Y:S04]  /*43320*/  LDL.LU R118, [R1+0x3f98] ;  /* 0x003f980001767983 */ /* 0x000f280000300800 */
[----:B------:R-:W4:Y:S01]  /*43330*/  LDL.LU R119, [R1+0x3f94] ;  /* 0x003f940001777983 */ /* 0x000f220000300800 */
[----:B------:R-:W-:-:S03]  /*43340*/  MOV R79, R123 ;  /* 0x0000007b004f7202 */ /* 0x000fc60000000f00 */
[----:B------:R-:W4:Y:S01]  /*43350*/  LDL.LU R123, [R1+0x3f90] ;  /* 0x003f9000017b7983 */ /* 0x000f220000300800 */
[C---:B------:R-:W-:Y:S06]  /*43360*/  HMMA.1688.F32.TF32 R248, R84.reuse, R22, R248 ;  /* 0x0000001654f8723c */ /* 0x040fec00000810f8 */
[----:B------:R-:W-:Y:S06]  /*43370*/  HMMA.1688.F32.TF32 R92, R84, R62, R92 ;  /* 0x0000003e545c723c */ /* 0x000fec000008105c */
[C---:B---3--:R-:W-:Y:S06]  /*43380*/  HMMA.1688.F32.TF32 R96, R28.reuse, R66, R100 ;  /* 0x000000421c60723c */ /* 0x048fec0000081064 */
[C---:B--2---:R-:W-:Y:S06]  /*43390*/  HMMA.1688.F32.TF32 R72, R28.reuse, R26, R104 ;  /* 0x0000001a1c48723c */ /* 0x044fec0000081068 */
[C---:B----4-:R-:W-:Y:S11]  /*433a0*/  HMMA.1688.F32.TF32 R100, R28.reuse, R22, R108 ;  /* 0x000000161c64723c */ /* 0x050ff6000008106c */
[----:B------:R-:W-:Y:S04]  /*433b0*/  STL.64 [R1+0x110], R96 ;  /* 0x0001106001007387 */ /* 0x000fe80000100a00 */
[----:B------:R1:W-:Y:S02]  /*433c0*/  STL.64 [R1+0x118], R98 ;  /* 0x0001186201007387 */ /* 0x0003e40000100a00 */
[C---:B-1----:R-:W-:Y:S02]  /*433d0*/  HMMA.1688.F32.TF32 R96, R28.reuse, R62, R112 ;  /* 0x0000003e1c60723c */ /* 0x042fe40000081070 */
[----:B------:R-:W-:Y:S04]  /*433e0*/  STL.64 [R1+0x100], R72 ;  /* 0x0001004801007387 */ /* 0x000fe80000100a00 */
[----:B------:R1:W-:Y:S04]  /*433f0*/  STL.64 [R1+0x108], R74 ;  /* 0x0001084a01007387 */ /* 0x0003e80000100a00 */
[----:B------:R-:W-:Y:S01]  /*43400*/  STL.64 [R1+0xf0], R100 ;  /* 0x0000f06401007387 */ /* 0x000fe20000100a00 */
[C---:B-1----:R-:W-:Y:S03]  /*43410*/  HMMA.1688.F32.TF32 R72, R28.reuse, R58, R116 ;  /* 0x0000003a1c48723c */ /* 0x042fe60000081074 */
[----:B------:R1:W-:Y:S09]  /*43420*/  STL.64 [R1+0xf8], R102 ;  /* 0x0000f86601007387 */ /* 0x0003f20000100a00 */
[----:B------:R-:W-:Y:S04]  /*43430*/  STL.64 [R1+0xe0], R96 ;  /* 0x0000e06001007387 */ /* 0x000fe80000100a00 */
[----:B------:R2:W-:Y:S01]  /*43440*/  STL.64 [R1+0xe8], R98 ;  /* 0x0000e86201007387 */ /* 0x0005e20000100a00 */
[C---:B-1----:R-:W-:Y:S06]  /*43450*/  HMMA.1688.F32.TF32 R100, R28.reuse, R54, R120 ;  /* 0x000000361c64723c */ /* 0x042fec0000081078 */
[C---:B--2---:R-:W-:Y:S01]  /*43460*/  HMMA.1688.F32.TF32 R96, R28.reuse, R50, R124 ;  /* 0x000000321c60723c */ /* 0x044fe2000008107c */
[----:B------:R-:W-:Y:S04]  /*43470*/  STL.64 [R1+0xd0], R72 ;  /* 0x0000d04801007387 */ /* 0x000fe80000100a00 */
[----:B------:R1:W-:Y:S02]  /*43480*/  STL.64 [R1+0xd8], R74 ;  /* 0x0000d84a01007387 */ /* 0x0003e40000100a00 */
[C---:B-1----:R-:W-:Y:S10]  /*43490*/  HMMA.1688.F32.TF32 R72, R28.reuse, R46, R128 ;  /* 0x0000002e1c48723c */ /* 0x042ff40000081080 */
[----:B------:R-:W-:Y:S04]  /*434a0*/  STL.64 [R1+0xc0], R100 ;  /* 0x0000c06401007387 */ /* 0x000fe80000100a00 */
[----:B------:R1:W-:Y:S04]  /*434b0*/  STL.64 [R1+0xc8], R102 ;  /* 0x0000c86601007387 */ /* 0x0003e80000100a00 */
[----:B------:R-:W-:Y:S04]  /*434c0*/  STL.64 [R1+0xb0], R96 ;  /* 0x0000b06001007387 */ /* 0x000fe80000100a00 */
[----:B------:R2:W-:Y:S01]  /*434d0*/  STL.64 [R1+0xb8], R98 ;  /* 0x0000b86201007387 */ /* 0x0005e20000100a00 */
[----:B-1----:R-:W-:Y:S01]  /*434e0*/  HMMA.1688.F32.TF32 R100, R28, R42, R132 ;  /* 0x0000002a1c64723c */ /* 0x002fe20000081084 */
[----:B------:R-:W-:-:S02]  /*434f0*/  IMAD.MOV.U32 R214, RZ, RZ, R41 ;  /* 0x000000ffffd67224 */ /* 0x000fc400078e0029 */
[----:B------:R-:W-:Y:S03]  /*43500*/  LDS R132, [R0+UR12+0x44000] ;  /* 0x0440000c00847984 */ /* 0x000fe60008000800 */
[----:B--2---:R-:W-:Y:S01]  /*43510*/  HMMA.1688.F32.TF32 R96, R28, R38, R136 ;  /* 0x000000261c60723c */ /* 0x004fe20000081088 */
[----:B------:R-:W-:Y:S04]  /*43520*/  STL.64 [R1+0xa0], R72 ;  /* 0x0000a04801007387 */ /* 0x000fe80000100a00 */
[----:B------:R1:W-:Y:S01]  /*43530*/  STL.64 [R1+0xa8], R74 ;  /* 0x0000a84a01007387 */ /* 0x0003e20000100a00 */
[----:B------:R-:W-:-:S03]  /*43540*/  IMAD.MOV.U32 R215, RZ, RZ, R40 ;  /* 0x000000ffffd77224 */ /* 0x000fc600078e0028 */
[----:B------:R-:W-:Y:S04]  /*43550*/  LDS R134, [R0+UR12+0x44800] ;  /* 0x0448000c00867984 */ /* 0x000fe80008000800 */
[----:B------:R-:W-:Y:S01]  /*43560*/  LDS R133, [R3+UR12+0x44000] ;  /* 0x0440000c03857984 */ /* 0x000fe20008000800 */
[----:B-1----:R-:W-:Y:S03]  /*43570*/  HMMA.1688.F32.TF32 R72, R28, R34, R140 ;  /* 0x000000221c48723c */ /* 0x002fe6000008108c */
[----:B------:R-:W-:Y:S04]  /*43580*/  STL.64 [R1+0x90], R100 ;  /* 0x0000906401007387 */ /* 0x000fe80000100a00 */
[----:B------:R-:W-:Y:S01]  /*43590*/  LDS R135, [R3+UR12+0x44800] ;  /* 0x0448000c03877984 */ /* 0x000fe20008000800 */
        /* <DEDUP_REMOVED lines=9> */
[C---:B-1----:R-:W-:Y:S06]  /*43630*/  HMMA.1688.F32.TF32 R72, R84.reuse, R10, R184 ;  /* 0x0000000a5448723c */ /* 0x042fec00000810b8 */
[C---:B--2---:R-:W-:Y:S02]  /*43640*/  HMMA.1688.F32.TF32 R28, R84.reuse, R6, R164 ;  /* 0x00000006541c723c */ /* 0x044fe400000810a4 */
[----:B------:R-:W-:Y:S04]  /*43650*/  STL.64 [R1+0x50], R96 ;  /* 0x0000506001007387 */ /* 0x000fe80000100a00 */
[----:B------:R1:W-:Y:S02]  /*43660*/  STL.64 [R1+0x58], R98 ;  /* 0x0000586201007387 */ /* 0x0003e40000100a00 */
[C---:B-1----:R-:W-:Y:S09]  /*43670*/  HMMA.1688.F32.TF32 R96, R84.reuse, R70, R152 ;  /* 0x000000465460723c */ /* 0x042ff20000081098 */
[----:B------:R-:W-:Y:S04]  /*43680*/  STL.64 [R1+0x40], R72 ;  /* 0x0000404801007387 */ /* 0x000fe80000100a00 */
[----:B------:R1:W-:Y:S04]  /*43690*/  STL.64 [R1+0x48], R74 ;  /* 0x0000484a01007387 */ /* 0x0003e80000100a00 */
[----:B------:R-:W-:Y:S04]  /*436a0*/  STL.64 [R1+0x30], R28 ;  /* 0x0000301c01007387 */ /* 0x000fe80000100a00 */
[----:B------:R2:W-:Y:S01]  /*436b0*/  STL.64 [R1+0x38], R30 ;  /* 0x0000381e01007387 */ /* 0x0005e20000100a00 */
[C---:B-1----:R-:W-:Y:S06]  /*436c0*/  HMMA.1688.F32.TF32 R72, R84.reuse, R66, R148 ;  /* 0x000000425448723c */ /* 0x042fec0000081094 */
[C---:B--2---:R-:W-:Y:S01]  /*436d0*/  HMMA.1688.F32.TF32 R28, R84.reuse, R26, R144 ;  /* 0x0000001a541c723c */ /* 0x044fe20000081090 */
[----:B------:R-:W-:Y:S04]  /*436e0*/  STL.64 [R1+0x20], R96 ;  /* 0x0000206001007387 */ /* 0x000fe80000100a00 */
[----:B------:R1:W-:Y:S02]  /*436f0*/  STL.64 [R1+0x28], R98 ;  /* 0x0000286201007387 */ /* 0x0003e40000100a00 */
[C---:B-1----:R-:W-:Y:S06]  /*43700*/  HMMA.1688.F32.TF32 R96, R84.reuse, R58, R88 ;  /* 0x0000003a5460723c */ /* 0x042fec0000081058 */
[C---:B------:R-:W-:Y:S04]  /*43710*/  HMMA.1688.F32.TF32 R88, R84.reuse, R54, R80 ;  /* 0x000000365458723c */ /* 0x040fe80000081050 */
[----:B------:R-:W-:Y:S04]  /*43720*/  STL.64 [R1+0x10], R72 ;  /* 0x0000104801007387 */ /* 0x000fe80000100a00 */
[----:B------:R1:W-:Y:S04]  /*43730*/  STL.64 [R1+0x18], R74 ;  /* 0x0000184a01007387 */ /* 0x0003e80000100a00 */
[----:B------:R-:W-:Y:S04]  /*43740*/  STL.64 [R1+0x3d38], R250 ;  /* 0x003d38fa01007387 */ /* 0x000fe80000100a00 */
[----:B------:R-:W-:Y:S04]  /*43750*/  STL.64 [R1], R28 ;  /* 0x0000001c01007387 */ /* 0x000fe80000100a00 */
[----:B------:R-:W-:Y:S04]  /*43760*/  STL.64 [R1+0x8], R30 ;  /* 0x0000081e01007387 */ /* 0x000fe80000100a00 */
[----:B------:R2:W-:Y:S04]  /*43770*/  STL.64 [R1+0x3d30], R248 ;  /* 0x003d30f801007387 */ /* 0x0005e80000100a00 */
[----:B------:R-:W-:Y:S04]  /*43780*/  STL.64 [R1+0x3d48], R94 ;  /* 0x003d485e01007387 */ /* 0x000fe80000100a00 */
[----:B------:R3:W-:Y:S04]  /*43790*/  STL.64 [R1+0x3d40], R92 ;  /* 0x003d405c01007387 */ /* 0x0007e80000100a00 */
[----:B------:R-:W-:Y:S04]  /*437a0*/  STL.64 [R1+0x3d58], R98 ;  /* 0x003d586201007387 */ /* 0x000fe80000100a00 */
[----:B------:R-:W-:Y:S04]  /*437b0*/  STL.64 [R1+0x3d50], R96 ;  /* 0x003d506001007387 */ /* 0x000fe80000100a00 */
[----:B------:R-:W-:Y:S04]  /*437c0*/  STL.64 [R1+0x3d68], R90 ;  /* 0x003d685a01007387 */ /* 0x000fe80000100a00 */
[----:B------:R-:W-:Y:S04]  /*437d0*/  STL.64 [R1+0x3d60], R88 ;  /* 0x003d605801007387 */ /* 0x000fe80000100a00 */
[----:B------:R-:W1:Y:S04]  /*437e0*/  LDL.LU R144, [R1+0x450] ;  /* 0x0004500001907983 */ /* 0x000e680000300800 */
[----:B------:R-:W1:Y:S04]  /*437f0*/  LDL.LU R145, [R1+0x454] ;  /* 0x0004540001917983 */ /* 0x000e680000300800 */
[----:B------:R-:W1:Y:S04]  /*43800*/  LDL.LU R146, [R1+0x458] ;  /* 0x0004580001927983 */ /* 0x000e680000300800 */
[----:B------:R-:W1:Y:S01]  /*43810*/  LDL.LU R147, [R1+0x45c] ;  /* 0x00045c0001937983 */ /* 0x000e620000300800 */
[C---:B------:R-:W-:Y:S03]  /*43820*/  HMMA.1688.F32.TF32 R100, R84.reuse, R50, R76 ;  /* 0x000000325464723c */ /* 0x040fe6000008104c */
        /* <DEDUP_REMOVED lines=28> */
[----:B------:R-:W-:Y:S04]  /*439f0*/  STL.64 [R1+0x3d78], R102 ;  /* 0x003d786601007387 */ /* 0x000fe80000100a00 */
[----:B------:R-:W-:Y:S04]  /*43a00*/  STL.64 [R1+0x3d70], R100 ;  /* 0x003d706401007387 */ /* 0x000fe80000100a00 */
[----:B------:R-:W3:Y:S04]  /*43a10*/  LDL.LU R152, [R1+0x580] ;  /* 0x0005800001987983 */ /* 0x000ee80000300800 */
[----:B------:R-:W3:Y:S04]  /*43a20*/  LDL.LU R153, [R1+0x584] ;  /* 0x0005840001997983 */ /* 0x000ee80000300800 */
[----:B------:R-:W3:Y:S04]  /*43a30*/  LDL.LU R154, [R1+0x588] ;  /* 0x00058800019a7983 */ /* 0x000ee80000300800 */
[----:B------:R-:W3:Y:S01]  /*43a40*/  LDL.LU R155, [R1+0x58c] ;  /* 0x00058c00019b7983 */ /* 0x000ee20000300800 */
[----:B-1----:R-:W-:Y:S03]  /*43a50*/  HMMA.1688.F32.TF32 R72, R84, R46, R144 ;  /* 0x0000002e5448723c */ /* 0x002fe60000081090 */
[----:B------:R-:W3:Y:S04]  /*43a60*/  LDL.LU R144, [R1+0x570] ;  /* 0x0005700001907983 */ /* 0x000ee80000300800 */
[----:B------:R-:W3:Y:S04]  /*43a70*/  LDL.LU R145, [R1+0x574] ;  /* 0x0005740001917983 */ /* 0x000ee80000300800 */
[----:B------:R-:W3:Y:S04]  /*43a80*/  LDL.LU R146, [R1+0x578] ;  /* 0x0005780001927983 */ /* 0x000ee80000300800 */
[----:B------:R-:W3:Y:S01]  /*43a90*/  LDL.LU R147, [R1+0x57c] ;  /* 0x00057c0001937983 */ /* 0x000ee20000300800 */
[----:B----4-:R-:W-:Y:S06]  /*43aa0*/  HMMA.1688.F32.TF32 R108, R228, R14, R184 ;  /* 0x0000000ee46c723c */ /* 0x010fec00000810b8 */
[C---:B--2---:R-:W-:Y:S06]  /*43ab0*/  HMMA.1688.F32.TF32 R76, R84.reuse, R42, R76 ;  /* 0x0000002a544c723c */ /* 0x044fec000008104c */
[C---:B---3--:R-:W-:Y:S06]  /*43ac0*/  HMMA.1688.F32.TF32 R80, R84.reuse, R38, R80 ;  /* 0x000000265450723c */ /* 0x048fec0000081050 */
[----:B------:R-:W-:Y:S01]  /*43ad0*/  HMMA.1688.F32.TF32 R84, R84, R34, R192 ;  /* 0x000000225454723c */ /* 0x000fe200000810c0 */
[----:B------:R-:W-:Y:S05]  /*43ae0*/  STL.64 [R1+0x3d88], R74 ;  /* 0x003d884a01007387 */ /* 0x000fea0000100a00 */
[C---:B------:R-:W-:Y:S01]  /*43af0*/  HMMA.1688.F32.TF32 R104, R228.reuse, R18, R188 ;  /* 0x00000012e468723c */ /* 0x040fe200000810bc */
[----:B------:R-:W-:Y:S05]  /*43b00*/  STL.64 [R1+0x3d80], R72 ;  /* 0x003d804801007387 */ /* 0x000fea0000100a00 */
[C---:B------:R-:W-:Y:S01]  /*43b10*/  HMMA.1688.F32.TF32 R112, R228.reuse, R10, R164 ;  /* 0x0000000ae470723c */ /* 0x040fe200000810a4 */
[----:B------:R-:W-:Y:S05]  /*43b20*/  STL.64 [R1+0x3d98], R78 ;  /* 0x003d984e01007387 */ /* 0x000fea0000100a00 */
[----:B------:R-:W-:Y:S07]  /*43b30*/  HMMA.1688.F32.TF32 R116, R228, R6, R148 ;  /* 0x00000006e474723c */ /* 0x000fee0000081094 */
[----:B------:R-:W-:-:S02]  /*43b40*/  IMAD.MOV.U32 R148, RZ, RZ, R69 ;  /* 0x000000ffff947224 */ /* 0x000fc400078e0045 */
[----:B------:R-:W-:Y:S01]  /*43b50*/  IMAD.MOV.U32 R149, RZ, RZ, R68 ;  /* 0x000000ffff957224 */ /* 0x000fe200078e0044 */
[----:B------:R-:W-:Y:S01]  /*43b60*/  STL.64 [R1+0x3d90], R76 ;  /* 0x003d904c01007387 */ /* 0x000fe20000100a00 */
[----:B------:R-:W-:Y:S03]  /*43b70*/  HMMA.1688.F32.TF32 R68, R228, R70, R152 ;  /* 0x00000046e444723c */ /* 0x000fe60000081098 */
        /* <DEDUP_REMOVED lines=11> */
[----:B------:R-:W-:-:S03]  /*43c30*/  MOV R150, R65 ;  /* 0x0000004100967202 */ /* 0x000fc60000000f00 */
[----:B------:R-:W-:Y:S01]  /*43c40*/  STL.64 [R1+0x3df0], R116 ;  /* 0x003df07401007387 */ /* 0x000fe20000100a00 */
[----:B------:R-:W-:-:S03]  /*43c50*/  IMAD.MOV.U32 R151, RZ, RZ, R64 ;  /* 0x000000ffff977224 */ /* 0x000fc600078e0040 */
        /* <DEDUP_REMOVED lines=37> */
[----:B------:R-:W-:Y:S03]  /*43eb0*/  HMMA.1688.F32.TF32 R120, R228, R26, R148 ;  /* 0x0000001ae478723c */ /* 0x000fe60000081094 */
[----:B------:R-:W4:Y:S04]  /*43ec0*/  LDL.LU R148, [R1+0x490] ;  /* 0x0004900001947983 */ /* 0x000f280000300800 */
[----:B------:R-:W4:Y:S04]  /*43ed0*/  LDL.LU R149, [R1+0x494] ;  /* 0x0004940001957983 */ /* 0x000f280000300800 */
[----:B------:R-:W4:Y:S04]  /*43ee0*/  LDL.LU R150, [R1+0x498] ;  /* 0x0004980001967983 */ /* 0x000f280000300800 */
[----:B------:R-:W4:Y:S08]  /*43ef0*/  LDL.LU R151, [R1+0x49c] ;  /* 0x00049c0001977983 */ /* 0x000f300000300800 */
[----:B------:R-:W-:Y:S04]  /*43f00*/  STL.64 [R1+0x3e28], R122 ;  /* 0x003e287a01007387 */ /* 0x000fe80000100a00 */
[----:B------:R-:W-:Y:S01]  /*43f10*/  STL.64 [R1+0x3e20], R120 ;  /* 0x003e207801007387 */ /* 0x000fe20000100a00 */
[----:B------:R-:W-:Y:S01]  /*43f20*/  IMAD.MOV.U32 R140, RZ, RZ, R33 ;  /* 0x000000ffff8c7224 */ /* 0x000fe200078e0021 */
[----:B------:R-:W-:Y:S01]  /*43f30*/  MOV R141, R36 ;  /* 0x00000024008d7202 */ /* 0x000fe20000000f00 */
[----:B------:R-:W-:Y:S01]  /*43f40*/  IMAD.MOV.U32 R142, RZ, RZ, R37 ;  /* 0x000000ffff8e7224 */ /* 0x000fe200078e0025 */
[----:B------:R-:W-:Y:S01]  /*43f50*/  MOV R248, R21 ;  /* 0x0000001500f87202 */ /* 0x000fe20000000f00 */
[----:B------:R-:W-:-:S02]  /*43f60*/  IMAD.MOV.U32 R143, RZ, RZ, R20 ;  /* 0x000000ffff8f7224 */ /* 0x000fc400078e0014 */
[----:B------:R-:W-:Y:S01]  /*43f70*/  IMAD.MOV.U32 R249, RZ, RZ, R24 ;  /* 0x000000fffff97224 */ /* 0x000fe200078e0018 */
[----:B------:R-:W-:Y:S01]  /*43f80*/  MOV R251, R12 ;  /* 0x0000000c00fb7202 */ /* 0x000fe20000000f00 */
[----:B------:R-:W-:Y:S02]  /*43f90*/  IMAD.MOV.U32 R250, RZ, RZ, R25 ;  /* 0x000000fffffa7224 */ /* 0x000fe400078e0019 */
[----:B------:R-:W-:Y:S01]  /*43fa0*/  IMAD.MOV.U32 R92, RZ, RZ, R13 ;  /* 0x000000ffff5c7224 */ /* 0x000fe200078e000d */
[----:B------:R-:W-:Y:S01]  /*43fb0*/  MOV R94, R17 ;  /* 0x00000011005e7202 */ /* 0x000fe20000000f00 */
[----:B------:R-:W-:Y:S02]  /*43fc0*/  IMAD.MOV.U32 R93, RZ, RZ, R16 ;  /* 0x000000ffff5d7224 */ /* 0x000fe400078e0010 */
[----:B------:R-:W-:Y:S01]  /*43fd0*/  IMAD.MOV.U32 R95, RZ, RZ, R4 ;  /* 0x000000ffff5f7224 */ /* 0x000fe200078e0004 */
[C---:B--2---:R-:W-:Y:S06]  /*43fe0*/  HMMA.1688.F32.TF32 R152, R228.reuse, R50, R152 ;  /* 0x00000032e498723c */ /* 0x044fec0000081098 */
[C---:B---3--:R-:W-:Y:S06]  /*43ff0*/  HMMA.1688.F32.TF32 R124, R228.reuse, R22, R200 ;  /* 0x00000016e47c723c */ /* 0x048fec00000810c8 */
[C---:B----4-:R-:W-:Y:S06]  /*44000*/  HMMA.1688.F32.TF32 R128, R228.reuse, R62, R196 ;  /* 0x0000003ee480723c */ /* 0x050fec00000810c4 */
[C---:B------:R-:W-:Y:S11]  /*44010*/  HMMA.1688.F32.TF32 R136, R228.reuse, R58, R192 ;  /* 0x0000003ae488723c */ /* 0x040ff600000810c0 */
[----:B------:R-:W-:Y:S04]  /*44020*/  STL.64 [R1+0x3e38], R126 ;  /* 0x003e387e01007387 */ /* 0x000fe80000100a00 */
[----:B------:R-:W-:Y:S04]  /*44030*/  STL.64 [R1+0x3e30], R124 ;  /* 0x003e307c01007387 */ /* 0x000fe80000100a00 */
[----:B------:R-:W-:Y:S04]  /*44040*/  STL.64 [R1+0x3e48], R130 ;  /* 0x003e488201007387 */ /* 0x000fe80000100a00 */
[----:B------:R-:W-:Y:S04]  /*44050*/  STL.64 [R1+0x3e40], R128 ;  /* 0x003e408001007387 */ /* 0x000fe80000100a00 */
[----:B------:R-:W-:Y:S04]  /*44060*/  STL.64 [R1+0x3e58], R138 ;  /* 0x003e588a01007387 */ /* 0x000fe80000100a00 */
[----:B------:R-:W-:Y:S01]  /*44070*/  STL.64 [R1+0x3e50], R136 ;  /* 0x003e508801007387 */ /* 0x000fe20000100a00 */
[C---:B------:R-:W-:Y:S06]  /*44080*/  HMMA.1688.F32.TF32 R144, R228.reuse, R54, R144 ;  /* 0x00000036e490723c */ /* 0x040fec0000081090 */
[----:B------:R-:W-:-:S15]  /*44090*/  HMMA.1688.F32.TF32 R164, R228, R46, R164 ;  /* 0x0000002ee4a4723c */ /* 0x000fde00000810a4 */
[----:B------:R-:W-:-:S02]  /*440a0*/  NOP ;  /* 0x0000000000007918 */ /* 0x000fc40000000000 */
[----:B------:R-:W-:Y:S01]  /*440b0*/  STL.64 [R1+0x3e68], R146 ;  /* 0x003e689201007387 */ /* 0x000fe20000100a00 */
[C---:B------:R-:W-:Y:S03]  /*440c0*/  HMMA.1688.F32.TF32 R196, R228.reuse, R42, R188 ;  /* 0x0000002ae4c4723c */ /* 0x040fe600000810bc */
[----:B------:R-:W-:Y:S03]  /*440d0*/  STL.64 [R1+0x3e60], R144 ;  /* 0x003e609001007387 */ /* 0x000fe60000100a00 */
[----:B------:R-:W-:Y:S01]  /*440e0*/  HMMA.1688.F32.TF32 R224, R228, R38, R184 ;  /* 0x00000026e4e0723c */ /* 0x000fe200000810b8 */
[----:B------:R-:W-:Y:S04]  /*440f0*/  STL.64 [R1+0x3e78], R154 ;  /* 0x003e789a01007387 */ /* 0x000fe80000100a00 */
[----:B------:R-:W-:Y:S04]  /*44100*/  STL.64 [R1+0x3e70], R152 ;  /* 0x003e709801007387 */ /* 0x000fe80000100a00 */
        /* <DEDUP_REMOVED lines=12> */
[----:B------:R-:W2:Y:S04]  /*441d0*/  LDL.LU R33, [R1+0x3f8c] ;  /* 0x003f8c0001217983 */ /* 0x000ea80000300800 */
[----:B------:R-:W3:Y:S04]  /*441e0*/  LDL.LU R36, [R1+0x3f88] ;  /* 0x003f880001247983 */ /* 0x000ee80000300800 */
[----:B------:R-:W4:Y:S04]  /*441f0*/  LDL.LU R37, [R1+0x3f84] ;  /* 0x003f840001257983 */ /* 0x000f280000300800 */
[----:B------:R-:W2:Y:S04]  /*44200*/  LDL.LU R20, [R1+0x3f80] ;  /* 0x003f800001147983 */ /* 0x000ea80000300800 */
[----:B------:R-:W3:Y:S04]  /*44210*/  LDL.LU R21, [R1+0x3f7c] ;  /* 0x003f7c0001157983 */ /* 0x000ee80000300800 */
[----:B------:R-:W4:Y:S04]  /*44220*/  LDL.LU R24, [R1+0x3f78] ;  /* 0x003f780001187983 */ /* 0x000f280000300800 */
[----:B------:R-:W4:Y:S04]  /*44230*/  LDL.LU R25, [R1+0x3f74] ;  /* 0x003f740001197983 */ /* 0x000f280000300800 */
        /* <DEDUP_REMOVED lines=8> */
[----:B------:R-:W4:Y:S04]  /*442c0*/  LDL.LU R4, [R1+0x3f60] ;  /* 0x003f600001047983 */ /* 0x000f280000300800 */
[----:B------:R-:W4:Y:S04]  /*442d0*/  LDL.LU R5, [R1+0x3f5c] ;  /* 0x003f5c0001057983 */ /* 0x000f280000300800 */
[----:B------:R-:W4:Y:S04]  /*442e0*/  LDL.LU R8, [R1+0x3f58] ;  /* 0x003f580001087983 */ /* 0x000f280000300800 */
[----:B------:R-:W4:Y:S04]  /*442f0*/  LDL.LU R9, [R1+0x3f54] ;  /* 0x003f540001097983 */ /* 0x000f280000300800 */
[----:B------:R-:W4:Y:S01]  /*44300*/  LDL.LU R2, [R1+0x3f50] ;  /* 0x003f500001027983 */ /* 0x000f220000300800 */
[----:B------:R-:W-:Y:S01]  /*44310*/  HMMA.1688.F32.TF32 R228, R228, R34, R148 ;  /* 0x00000022e4e4723c */ /* 0x000fe20000081094 */
[----:B------:R-:W-:Y:S01]  /*44320*/  IMAD.MOV.U32 R212, RZ, RZ, R45 ;  /* 0x000000ffffd47224 */ /* 0x000fe200078e002d */
[----:B------:R-:W-:Y:S01]  /*44330*/  MOV R213, R44 ;  /* 0x0000002c00d57202 */ /* 0x000fe20000000f00 */
[----:B------:R-:W-:Y:S01]  /*44340*/  IMAD.MOV.U32 R187, RZ, RZ, R48 ;  /* 0x000000ffffbb7224 */ /* 0x000fe200078e0030 */
[----:B------:R-:W-:Y:S01]  /*44350*/  MOV R186, R49 ;  /* 0x0000003100ba7202 */ /* 0x000fe20000000f00 */
[----:B------:R-:W-:Y:S01]  /*44360*/  IMAD.MOV.U32 R184, RZ, RZ, R53 ;  /* 0x000000ffffb87224 */ /* 0x000fe200078e0035 */
[----:B------:R-:W-:Y:S01]  /*44370*/  MOV R219, R56 ;  /* 0x0000003800db7202 */ /* 0x000fe20000000f00 */
[----:B------:R-:W-:Y:S01]  /*44380*/  IMAD.MOV.U32 R185, RZ, RZ, R52 ;  /* 0x000000ffffb97224 */ /* 0x000fe200078e0034 */
[----:B------:R-:W-:Y:S01]  /*44390*/  MOV R216, R61 ;  /* 0x0000003d00d87202 */ /* 0x000fe20000000f00 */
[----:B------:R-:W-:Y:S01]  /*443a0*/  IMAD.MOV.U32 R218, RZ, RZ, R57 ;  /* 0x000000ffffda7224 */ /* 0x000fe200078e0039 */
[----:B------:R-:W-:Y:S01]  /*443b0*/  LDS R148, [R0+UR12+0x44080] ;  /* 0x0440800c00947984 */ /* 0x000fe20008000800 */
[----:B------:R-:W-:-:S03]  /*443c0*/  IMAD.MOV.U32 R217, RZ, RZ, R60 ;  /* 0x000000ffffd97224 */ /* 0x000fc600078e003c */
[----:B------:R-:W-:Y:S04]  /*443d0*/  LDS R150, [R0+UR12+0x44880] ;  /* 0x0448800c00967984 */ /* 0x000fe80008000800 */
[----:B------:R-:W-:Y:S04]  /*443e0*/  LDS R149, [R3+UR12+0x44080] ;  /* 0x0440800c03957984 */ /* 0x000fe80008000800 */
[----:B------:R-:W-:Y:S04]  /*443f0*/  LDS R151, [R3+UR12+0x44880] ;  /* 0x0448800c03977984 */ /* 0x000fe80008000800 */
[----:B------:R-:W-:Y:S04]  /*44400*/  STL [R1+0x3cfc], R228 ;  /* 0x003cfce401007387 */ /* 0x000fe80000100800 */
[----:B------:R-:W-:Y:S04]  /*44410*/  STL [R1+0x3cf8], R229 ;  /* 0x003cf8e501007387 */ /* 0x000fe80000100800 */
[----:B------:R-:W-:Y:S04]  /*44420*/  STL [R1+0x3cf4], R230 ;  /* 0x003cf4e601007387 */ /* 0x000fe80000100800 */
[----:B------:R-:W-:Y:S01]  /*44430*/  STL [R1+0x3cf0], R231 ;  /* 0x003cf0e701007387 */ /* 0x000fe20000100800 */
[----:B--2---:R-:W-:Y:S01]  /*44440*/  IMAD.MOV.U32 R211, RZ, RZ, R20 ;  /* 0x000000ffffd37224 */ /* 0x004fe200078e0014 */
[----:B---3--:R-:W-:Y:S01]  /*44450*/  MOV R210, R21 ;  /* 0x0000001500d27202 */ /* 0x008fe20000000f00 */
[----:B----4-:R-:W-:-:S02]  /*44460*/  IMAD.MOV.U32 R209, RZ, RZ, R24 ;  /* 0x000000ffffd17224 */ /* 0x010fc400078e0018 */
[----:B------:R-:W-:Y:S02]  /*44470*/  IMAD.MOV.U32 R191, RZ, RZ, R12 ;  /* 0x000000ffffbf7224 */ /* 0x000fe400078e000c */
[----:B------:R-:W-:Y:S01]  /*44480*/  IMAD.MOV.U32 R190, RZ, RZ, R13 ;  /* 0x000000ffffbe7224 */ /* 0x000fe200078e000d */
[----:B------:R-:W-:Y:S02]  /*44490*/  MOV R189, R16 ;  /* 0x0000001000bd7202 */ /* 0x000fe40000000f00 */
[----:B------:R-:W-:Y:S01]  /*444a0*/  MOV R207, R4 ;  /* 0x0000000400cf7202 */ /* 0x000fe20000000f00 */
[----:B------:R-:W-:Y:S02]  /*444b0*/  IMAD.MOV.U32 R206, RZ, RZ, R5 ;  /* 0x000000ffffce7224 */ /* 0x000fe400078e0005 */
[----:B------:R-:W-:Y:S01]  /*444c0*/  IMAD.MOV.U32 R205, RZ, RZ, R8 ;  /* 0x000000ffffcd7224 */ /* 0x000fe200078e0008 */
[----:B------:R-:W-:Y:S01]  /*444d0*/  MOV R204, R9 ;  /* 0x0000000900cc7202 */ /* 0x000fe20000000f00 */
[----:B------:R-:W1:Y:S01]  /*444e0*/  LDSM.16.M88.4 R4, [R2+UR13+0x80] ;  /* 0x0000800d0204783b */ /* 0x000e620008000200 */
[----:B------:R-:W-:-:S03]  /*444f0*/  IMAD.MOV.U32 R188, RZ, RZ, R17 ;  /* 0x000000ffffbc7224 */ /* 0x000fc600078e0011 */
[----:B------:R-:W2:Y:S04]  /*44500*/  LDSM.16.M88.4 R8, [R2+UR13+0x2080] ;  /* 0x0020800d0208783b */ /* 0x000ea80008000200 */
[----:B------:R-:W3:Y:S01]  /*44510*/  LDSM.16.M88.4 R12, [R2+UR13+0x4080] ;  /* 0x0040800d020c783b */ /* 0x000ee20008000200 */
[----:B------:R-:W-:-:S03]  /*44520*/  IMAD.MOV.U32 R208, RZ, RZ, R25 ;  /* 0x000000ffffd07224 */ /* 0x000fc600078e0019 */
[----:B------:R-:W4:Y:S04]  /*44530*/  LDSM.16.M88.4 R16, [R2+UR13+0x6080] ;  /* 0x0060800d0210783b */ /* 0x000f280008000200 */
[----:B------:R-:W4:Y:S04]  /*44540*/  LDSM.16.M88.4 R20, [R2+UR13+0x8080] ;  /* 0x0080800d0214783b */ /* 0x000f280008000200 */
[----:B------:R-:W4:Y:S04]  /*44550*/  LDSM.16.M88.4 R24, [R2+UR13+0xa080] ;  /* 0x00a0800d0218783b */ /* 0x000f280008000200 */
[----:B------:R-:W4:Y:S04]  /*44560*/  LDSM.16.M88.4 R40, [R2+UR13+0x12080] ;  /* 0x0120800d0228783b */ /* 0x000f280008000200 */
[----:B------:R-:W4:Y:S01]  /*44570*/  LDSM.16.M88.4 R44, [R2+UR13+0x14080] ;  /* 0x0140800d022c783b */ /* 0x000f220008000200 */
[----:B------:R-:W-:Y:S01]  /*44580*/  MOV R192, R37 ;  /* 0x0000002500c07202 */ /* 0x000fe20000000f00 */
[----:B------:R-:W-:-:S02]  /*44590*/  IMAD.MOV.U32 R193, RZ, RZ, R36 ;  /* 0x000000ffffc17224 */ /* 0x000fc400078e0024 */
[----:B------:R-:W-:Y:S04]  /*445a0*/  LDSM.16.M88.4 R48, [R2+UR13+0x16080] ;  /* 0x0160800d0230783b */ /* 0x000fe80008000200 */
[----:B------:R-:W4:Y:S04]  /*445b0*/  LDSM.16.M88.4 R36, [R2+UR13+0x10080] ;  /* 0x0100800d0224783b */ /* 0x000f280008000200 */
[----:B-1----:R-:W-:Y:S04]  /*445c0*/  STL [R1+0x3d04], R6 ;  /* 0x003d040601007387 */ /* 0x002fe80000100800 */
[----:B------:R-:W-:Y:S04]  /*445d0*/  STL [R1+0x3d00], R7 ;  /* 0x003d000701007387 */ /* 0x000fe80000100800 */
[----:B--2---:R-:W-:Y:S04]  /*445e0*/  STL [R1+0x3d0c], R10 ;  /* 0x003d0c0a01007387 */ /* 0x004fe80000100800 */
[----:B------:R-:W-:Y:S04]  /*445f0*/  STL [R1+0x3d08], R11 ;  /* 0x003d080b01007387 */ /* 0x000fe80000100800 */
[----:B---3--:R-:W-:Y:S04]  /*44600*/  STL [R1+0x3d14], R14 ;  /* 0x003d140e01007387 */ /* 0x008fe80000100800 */
[----:B------:R-:W-:Y:S04]  /*44610*/  STL [R1+0x3d10], R15 ;  /* 0x003d100f01007387 */ /* 0x000fe80000100800 */
[----:B----4-:R-:W-:Y:S04]  /*44620*/  STL [R1+0x3d1c], R18 ;  /* 0x003d1c1201007387 */ /* 0x010fe80000100800 */
[----:B------:R-:W-:Y:S04]  /*44630*/  STL [R1+0x3d18], R19 ;  /* 0x003d181301007387 */ /* 0x000fe80000100800 */
[----:B------:R-:W-:Y:S04]  /*44640*/  STL [R1+0x3d24], R22 ;  /* 0x003d241601007387 */ /* 0x000fe80000100800 */
        /* <DEDUP_REMOVED lines=16> */
[----:B------:R-:W-:Y:S03]  /*44750*/  HMMA.1688.F32.TF32 R64, R132, R40, R248 ;  /* 0x000000288440723c */ /* 0x000fe600000810f8 */
[----:B------:R-:W3:Y:S04]  /*44760*/  LDSM.16.M88.4 R52, [R2+UR13+0x18080] ;  /* 0x0180800d0234783b */ /* 0x000ee80008000200 */
[----:B------:R-:W4:Y:S04]  /*44770*/  LDSM.16.M88.4 R56, [R2+UR13+0x1a080] ;  /* 0x01a0800d0238783b */ /* 0x000f280008000200 */
[----:B------:R-:W1:Y:S04]  /*44780*/  LDSM.16.M88.4 R60, [R2+UR13+0x1c080] ;  /* 0x01c0800d023c783b */ /* 0x000e680008000200 */
[----:B------:R-:W1:Y:S04]  /*44790*/  LDSM.16.M88.4 R220, [R2+UR13+0x1e080] ;  /* 0x01e0800d02dc783b */ /* 0x000e680008000200 */
[----:B------:R-:W1:Y:S05]  /*447a0*/  LDSM.16.M88.4 R28, [R2+UR13+0xc080] ;  /* 0x00c0800d021c783b */ /* 0x000e6a0008000200 */
[----:B------:R-:W-:Y:S01]  /*447b0*/  IMAD.MOV.U32 R165, RZ, RZ, R64 ;  /* 0x000000ffffa57224 */ /* 0x000fe200078e0040 */
[----:B------:R-:W-:Y:S01]  /*447c0*/  MOV R167, R66 ;  /* 0x0000004200a77202 */ /* 0x000fe20000000f00 */
[----:B------:R-:W-:-:S02]  /*447d0*/  IMAD.MOV.U32 R166, RZ, RZ, R65 ;  /* 0x000000ffffa67224 */ /* 0x000fc400078e0041 */
[----:B------:R-:W-:Y:S02]  /*447e0*/  IMAD.MOV.U32 R199, RZ, RZ, R67 ;  /* 0x000000ffffc77224 */ /* 0x000fe400078e0043 */
[C---:B------:R-:W-:Y:S06]  /*447f0*/  HMMA.1688.F32.TF32 R64, R132.reuse, R44, R140 ;  /* 0x0000002c8440723c */ /* 0x040fec000008108c */
[C---:B------:R-:W-:Y:S06]  /*44800*/  HMMA.1688.F32.TF32 R204, R132.reuse, R4, R204 ;  /* 0x0000000484cc723c */ /* 0x040fec00000810cc */
[C---:B------:R-:W-:Y:S06]  /*44810*/  HMMA.1688.F32.TF32 R188, R132.reuse, R8, R188 ;  /* 0x0000000884bc723c */ /* 0x040fec00000810bc */
[----:B------:R-:W-:Y:S06]  /*44820*/  HMMA.1688.F32.TF32 R68, R132, R36, R92 ;  /* 0x000000248444723c */ /* 0x000fec000008105c */
[----:B------:R-:W-:Y:S01]  /*44830*/  IMAD.MOV.U32 R196, RZ, RZ, R64 ;  /* 0x000000ffffc47224 */ /* 0x000fe200078e0040 */
[----:B------:R-:W-:Y:S01]  /*44840*/  MOV R197, R65 ;  /* 0x0000004100c57202 */ /* 0x000fe20000000f00 */
[----:B------:R-:W-:-:S02]  /*44850*/  IMAD.MOV.U32 R198, RZ, RZ, R66 ;  /* 0x000000ffffc67224 */ /* 0x000fc400078e0042 */
[----:B------:R-:W-:Y:S01]  /*44860*/  IMAD.MOV.U32 R164, RZ, RZ, R67 ;  /* 0x000000ffffa47224 */ /* 0x000fe200078e0043 */
[----:B------:R-:W-:Y:S04]  /*44870*/  STL.64 [R1+0x3e88], R206 ;  /* 0x003e88ce01007387 */ /* 0x000fe80000100a00 */
[----:B------:R-:W-:Y:S04]  /*44880*/  STL.64 [R1+0x3e80], R204 ;  /* 0x003e80cc01007387 */ /* 0x000fe80000100a00 */
[----:B------:R-:W-:Y:S04]  /*44890*/  STL.64 [R1+0x3e98], R190 ;  /* 0x003e98be01007387 */ /* 0x000fe80000100a00 */
[----:B------:R-:W-:Y:S04]  /*448a0*/  STL.64 [R1+0x3e90], R188 ;  /* 0x003e90bc01007387 */ /* 0x000fe80000100a00 */
[----:B------:R-:W-:Y:S04]  /*448b0*/  STL.64 [R1+0x400], R68 ;  /* 0x0004004401007387 */ /* 0x000fe80000100a00 */
[----:B------:R1:W-:Y:S01]  /*448c0*/  STL.64 [R1+0x408], R70 ;  /* 0x0004084601007387 */ /* 0x0003e20000100a00 */
[----:B--2---:R-:W-:-:S15]  /*448d0*/  HMMA.1688.F32.TF32 R64, R132, R48, R172 ;  /* 0x000000308440723c */ /* 0x004fde00000810ac */
[----:B------:R-:W-:-:S09]  /*448e0*/  NOP ;  /* 0x0000000000007918 */ /* 0x000fd20000000000 */
[----:B------:R-:W-:Y:S01]  /*448f0*/  MOV R224, R64 ;  /* 0x0000004000e07202 */ /* 0x000fe20000000f00 */
[----:B------:R-:W-:Y:S01]  /*44900*/  IMAD.MOV.U32 R225, RZ, RZ, R65 ;  /* 0x000000ffffe17224 */ /* 0x000fe200078e0041 */
[----:B------:R-:W-:Y:S01]  /*44910*/  MOV R227, R67 ;  /* 0x0000004300e37202 */ /* 0x000fe20000000f00 */
[----:B------:R-:W-:Y:S02]  /*44920*/  IMAD.MOV.U32 R226, RZ, RZ, R66 ;  /* 0x000000ffffe27224 */ /* 0x000fe400078e0042 */
[----:B---3--:R-:W-:Y:S01]  /*44930*/  HMMA.1688.F32.TF32 R64, R132, R52, R240 ;  /* 0x000000348440723c */ /* 0x008fe200000810f0 */
        /* <DEDUP_REMOVED lines=52> */
[----:B------:R-:W-:-:S03]  /*44c80*/  IMAD.MOV.U32 R228, RZ, RZ, R64 ;  /* 0x000000ffffe47224 */ /* 0x000fc600078e0040 */
[----:B------:R-:W3:Y:S01]  /*44c90*/  LDL.LU R172, [R1+0x7a0] ;  /* 0x0007a00001ac7983 */ /* 0x000ee20000300800 */
[----:B------:R-:W-:Y:S01]  /*44ca0*/  IMAD.MOV.U32 R229, RZ, RZ, R65 ;  /* 0x000000ffffe57224 */ /* 0x000fe200078e0041 */
[----:B------:R-:W-:Y:S02]  /*44cb0*/  MOV R230, R66 ;  /* 0x0000004200e67202 */ /* 0x000fe40000000f00 */
[----:B------:R-:W3:Y:S01]  /*44cc0*/  LDL.LU R173, [R1+0x7a4] ;  /* 0x0007a40001ad7983 */ /* 0x000ee20000300800 */
[----:B------:R-:W-:-:S03]  /*44cd0*/  IMAD.MOV.U32 R231, RZ, RZ, R67 ;  /* 0x000000ffffe77224 */ /* 0x000fc600078e0043 */
[----:B------:R-:W3:Y:S01]  /*44ce0*/  LDL.LU R174, [R1+0x7a8] ;  /* 0x0007a80001ae7983 */ /* 0x000ee20000300800 */
[----:B----4-:R-:W-:Y:S03]  /*44cf0*/  HMMA.1688.F32.TF32 R64, R132, R56, R236 ;  /* 0x000000388440723c */ /* 0x010fe600000810ec */
[----:B------:R-:W4:Y:S04]  /*44d00*/  LDL.LU R175, [R1+0x7ac] ;  /* 0x0007ac0001af7983 */ /* 0x000f280000300800 */
[----:B------:R-:W4:Y:S04]  /*44d10*/  LDL.LU R236, [R1+0x780] ;  /* 0x0007800001ec7983 */ /* 0x000f280000300800 */
[----:B------:R-:W4:Y:S04]  /*44d20*/  LDL.LU R237, [R1+0x784] ;  /* 0x0007840001ed7983 */ /* 0x000f280000300800 */
[----:B------:R-:W4:Y:S04]  /*44d30*/  LDL.LU R238, [R1+0x788] ;  /* 0x0007880001ee7983 */ /* 0x000f280000300800 */
[----:B------:R-:W4:Y:S05]  /*44d40*/  LDL.LU R239, [R1+0x78c] ;  /* 0x00078c0001ef7983 */ /* 0x000f2a0000300800 */
[----:B------:R-:W-:Y:S01]  /*44d50*/  IMAD.MOV.U32 R10, RZ, RZ, R64 ;  /* 0x000000ffff0a7224 */ /* 0x000fe200078e0040 */
[----:B------:R-:W-:Y:S01]  /*44d60*/  MOV R11, R65 ;  /* 0x00000041000b7202 */ /* 0x000fe20000000f00 */
[----:B------:R-:W-:-:S02]  /*44d70*/  IMAD.MOV.U32 R6, RZ, RZ, R66 ;  /* 0x000000ffff067224 */ /* 0x000fc400078e0042 */
[----:B------:R-:W-:Y:S01]  /*44d80*/  IMAD.MOV.U32 R7, RZ, RZ, R67 ;  /* 0x000000ffff077224 */ /* 0x000fe200078e0043 */
[----:B------:R-:W-:Y:S01]  /*44d90*/  MOV R195, R32 ;  /* 0x0000002000c37202 */ /* 0x000fe20000000f00 */
[----:B------:R-:W-:Y:S02]  /*44da0*/  IMAD.MOV.U32 R194, RZ, RZ, R33 ;  /* 0x000000ffffc27224 */ /* 0x000fe400078e0021 */
[----:B------:R-:W3:Y:S01]  /*44db0*/  LDSM.16.M88.4 R32, [R2+UR13+0xe080] ;  /* 0x00e0800d0220783b */ /* 0x000ee20008000200 */
[----:B-1----:R-:W-:-:S15]  /*44dc0*/  HMMA.1688.F32.TF32 R64, R132, R60, R108 ;  /* 0x0000003c8440723c */ /* 0x002fde000008106c */
[----:B------:R-:W-:-:S09]  /*44dd0*/  NOP ;  /* 0x0000000000007918 */ /* 0x000fd20000000000 */
[----:B------:R-:W-:Y:S01]  /*44de0*/  MOV R18, R64 ;  /* 0x0000004000127202 */ /* 0x000fe20000000f00 */
[----:B------:R-:W-:Y:S01]  /*44df0*/  IMAD.MOV.U32 R19, RZ, RZ, R65 ;  /* 0x000000ffff137224 */ /* 0x000fe200078e0041 */
[----:B------:R-:W-:Y:S01]  /*44e00*/  MOV R15, R67 ;  /* 0x00000043000f7202 */ /* 0x000fe20000000f00 */
[----:B------:R-:W-:Y:S02]  /*44e10*/  IMAD.MOV.U32 R14, RZ, RZ, R66 ;  /* 0x000000ffff0e7224 */ /* 0x000fe400078e0042 */
[----:B--2---:R-:W-:-:S15]  /*44e20*/  HMMA.1688.F32.TF32 R64, R132, R220, R104 ;  /* 0x000000dc8440723c */ /* 0x004fde0000081068 */
[----:B------:R-:W-:-:S09]  /*44e30*/  NOP ;  /* 0x0000000000007918 */ /* 0x000fd20000000000 */
[----:B------:R-:W-:Y:S01]  /*44e40*/  IMAD.MOV.U32 R26, RZ, RZ, R64 ;  /* 0x000000ffff1a7224 */ /* 0x000fe200078e0040 */
[----:B------:R-:W-:Y:S01]  /*44e50*/  MOV R22, R66 ;  /* 0x0000004200167202 */ /* 0x000fe20000000f00 */
[----:B------:R-:W-:Y:S02]  /*44e60*/  IMAD.MOV.U32 R27, RZ, RZ, R65 ;  /* 0x000000ffff1b7224 */ /* 0x000fe400078e0041 */
[----:B------:R-:W-:Y:S02]  /*44e70*/  IMAD.MOV.U32 R23, RZ, RZ, R67 ;  /* 0x000000ffff177224 */ /* 0x000fe400078e0043 */
[C---:B---3--:R-:W-:Y:S06]  /*44e80*/  HMMA.1688.F32.TF32 R64, R148.reuse, R4, R84 ;  /* 0x000000049440723c */ /* 0x048fec0000081054 */
[C---:B------:R-:W-:Y:S06]  /*44e90*/  HMMA.1688.F32.TF32 R80, R148.reuse, R8, R80 ;  /* 0x000000089450723c */ /* 0x040fec0000081050 */
[C---:B------:R-:W-:Y:S11]  /*44ea0*/  HMMA.1688.F32.TF32 R68, R148.reuse, R12, R76 ;  /* 0x0000000c9444723c */ /* 0x040ff6000008104c */
[----:B------:R-:W-:Y:S04]  /*44eb0*/  STL.64 [R1+0x4d0], R64 ;  /* 0x0004d04001007387 */ /* 0x000fe80000100a00 */
[----:B------:R1:W-:Y:S02]  /*44ec0*/  STL.64 [R1+0x4d8], R66 ;  /* 0x0004d84201007387 */ /* 0x0003e40000100a00 */
[C---:B-1----:R-:W-:Y:S02]  /*44ed0*/  HMMA.1688.F32.TF32 R64, R148.reuse, R16, R72 ;  /* 0x000000109440723c */ /* 0x042fe40000081048 */
[----:B------:R-:W-:Y:S04]  /*44ee0*/  STL.64 [R1+0x500], R80 ;  /* 0x0005005001007387 */ /* 0x000fe80000100a00 */
[----:B------:R-:W-:Y:S01]  /*44ef0*/  STL.64 [R1+0x508], R82 ;  /* 0x0005085201007387 */ /* 0x000fe20000100a00 */
[C---:B------:R-:W-:Y:S03]  /*44f00*/  HMMA.1688.F32.TF32 R72, R148.reuse, R20, R100 ;  /* 0x000000149448723c */ /* 0x040fe60000081064 */
[----:B------:R-:W-:Y:S04]  /*44f10*/  STL.64 [R1+0x510], R68 ;  /* 0x0005104401007387 */ /* 0x000fe80000100a00 */
[----:B------:R1:W-:Y:S09]  /*44f20*/  STL.64 [R1+0x518], R70 ;  /* 0x0005184601007387 */ /* 0x0003f20000100a00 */
[----:B------:R-:W-:Y:S01]  /*44f30*/  STL.64 [R1+0x520], R64 ;  /* 0x0005204001007387 */ /* 0x000fe20000100a00 */
[C---:B-1----:R-:W-:Y:S03]  /*44f40*/  HMMA.1688.F32.TF32 R68, R148.reuse, R24, R88 ;  /* 0x000000189444723c */ /* 0x042fe60000081058 */
[----:B------:R1:W-:Y:S03]  /*44f50*/  STL.64 [R1+0x528], R66 ;  /* 0x0005284201007387 */ /* 0x0003e60000100a00 */
[----:B-1----:R-:W-:Y:S01]  /*44f60*/  HMMA.1688.F32.TF32 R64, R148, R28, R96 ;  /* 0x0000001c9440723c */ /* 0x002fe20000081060 */
[----:B------:R-:W-:Y:S04]  /*44f70*/  STL.64 [R1+0x530], R72 ;  /* 0x0005304801007387 */ /* 0x000fe80000100a00 */
[----:B------:R1:W-:-:S12]  /*44f80*/  STL.64 [R1+0x538], R74 ;  /* 0x0005384a01007387 */ /* 0x0003d80000100a00 */
[----:B------:R-:W-:Y:S04]  /*44f90*/  STL.64 [R1+0x540], R68 ;  /* 0x0005404401007387 */ /* 0x000fe80000100a00 */
[----:B------:R2:W-:Y:S01]  /*44fa0*/  STL.64 [R1+0x548], R70 ;  /* 0x0005484601007387 */ /* 0x0005e20000100a00 */
[C---:B-1----:R-:W-:Y:S03]  /*44fb0*/  HMMA.1688.F32.TF32 R72, R148.reuse, R32, R92 ;  /* 0x000000209448723c */ /* 0x042fe6000008105c */
[----:B------:R-:W-:Y:S03]  /*44fc0*/  STL.64 [R1+0x550], R64 ;  /* 0x0005504001007387 */ /* 0x000fe60000100a00 */
[C---:B--2---:R-:W-:Y:S01]  /*44fd0*/  HMMA.1688.F32.TF32 R68, R148.reuse, R36, R248 ;  /* 0x000000249444723c */ /* 0x044fe200000810f8 */
[----:B------:R1:W-:Y:S05]  /*44fe0*/  STL.64 [R1+0x558], R66 ;  /* 0x0005584201007387 */ /* 0x0003ea0000100a00 */
[C---:B-1----:R-:W-:Y:S11]  /*44ff0*/  HMMA.1688.F32.TF32 R64, R148.reuse, R40, R140 ;  /* 0x000000289440723c */ /* 0x042ff6000008108c */
[----:B------:R-:W-:Y:S04]  /*45000*/  STL.64 [R1+0x570], R72 ;  /* 0x0005704801007387 */ /* 0x000fe80000100a00 */
[----:B------:R4:W-:Y:S04]  /*45010*/  STL.64 [R1+0x578], R74 ;  /* 0x0005784a01007387 */ /* 0x0009e80000100a00 */
[----:B------:R-:W-:Y:S04]  /*45020*/  STL.64 [R1+0x580], R68 ;  /* 0x0005804401007387 */ /* 0x000fe80000100a00 */
[----:B------:R1:W-:Y:S01]  /*45030*/  STL.64 [R1+0x588], R70 ;  /* 0x0005884601007387 */ /* 0x0003e20000100a00 */
[C---:B----4-:R-:W-:Y:S03]  /*45040*/  HMMA.1688.F32.TF32 R72, R148.reuse, R44, R172 ;  /* 0x0000002c9448723c */ /* 0x050fe600000810ac */
[----:B------:R-:W-:Y:S04]  /*45050*/  LDS R140, [R0+UR12+0x44180] ;  /* 0x0441800c008c7984 */ /* 0x000fe80008000800 */
[----:B------:R-:W-:Y:S01]  /*45060*/  LDS R142, [R0+UR12+0x44980] ;  /* 0x0449800c008e7984 */ /* 0x000fe20008000800 */
[----:B-1----:R-:W-:Y:S03]  /*45070*/  HMMA.1688.F32.TF32 R68, R148, R48, R240 ;  /* 0x000000309444723c */ /* 0x002fe600000810f0 */
[----:B------:R-:W-:Y:S04]  /*45080*/  STL.64 [R1+0x590], R64 ;  /* 0x0005904001007387 */ /* 0x000fe80000100a00 */
[----:B------:R1:W-:Y:S01]  /*45090*/  STL.64 [R1+0x598], R66 ;  /* 0x0005984201007387 */ /* 0x0003e20000100a00 */
[C---:B------:R-:W-:Y:S03]  /*450a0*/  HMMA.1688.F32.TF32 R208, R132.reuse, R12, R208 ;  /* 0x0000000c84d0723c */ /* 0x040fe600000810d0 */
[----:B------:R-:W-:Y:S03]  /*450b0*/  LDS R141, [R3+UR12+0x44180] ;  /* 0x0441800c038d7984 */ /* 0x000fe60008000800 */
[----:B------:R-:W-:Y:S01]  /*450c0*/  HMMA.1688.F32.TF32 R192, R132, R16, R192 ;  /* 0x0000001084c0723c */ /* 0x000fe200000810c0 */
[----:B------:R-:W2:Y:S05]  /*450d0*/  LDS R143, [R3+UR12+0x44980] ;  /* 0x0449800c038f7984 */ /* 0x000eaa0008000800 */
[C---:B-1----:R-:W-:Y:S01]  /*450e0*/  HMMA.1688.F32.TF32 R64, R148.reuse, R52, R236 ;  /* 0x000000349440723c */ /* 0x042fe200000810ec */
[----:B------:R-:W-:Y:S04]  /*450f0*/  STL.64 [R1+0x5b0], R72 ;  /* 0x0005b04801007387 */ /* 0x000fe80000100a00 */
[----:B------:R-:W-:Y:S04]  /*45100*/  STL.64 [R1+0x5b8], R74 ;  /* 0x0005b84a01007387 */ /* 0x000fe80000100a00 */
[----:B------:R-:W3:Y:S04]  /*45110*/  LDL.LU R248, [R1+0x270] ;  /* 0x0002700001f87983 */ /* 0x000ee80000300800 */
[----:B------:R-:W-:Y:S04]  /*45120*/  STL.64 [R1+0x5c0], R68 ;  /* 0x0005c04401007387 */ /* 0x000fe80000100a00 */
[----:B------:R-:W-:Y:S06]  /*45130*/  STL.64 [R1+0x5c8], R70 ;  /* 0x0005c84601007387 */ /* 0x000fec0000100a00 */
[----:B------:R1:W-:Y:S04]  /*45140*/  STL.64 [R1+0x5d0], R64 ;  /* 0x0005d04001007387 */ /* 0x0003e80000100a00 */
[----:B------:R4:W-:Y:S04]  /*45150*/  STL.64 [R1+0x5d8], R66 ;  /* 0x0005d84201007387 */ /* 0x0009e80000100a00 */
        /* <DEDUP_REMOVED lines=39> */
[----:B-1----:R-:W3:Y:S04]  /*453d0*/  LDL.LU R64, [R1+0x390] ;  /* 0x0003900001407983 */ /* 0x002ee80000300800 */
[----:B------:R-:W3:Y:S04]  /*453e0*/  LDL.LU R65, [R1+0x394] ;  /* 0x0003940001417983 */ /* 0x000ee80000300800 */
[----:B----4-:R-:W4:Y:S04]  /*453f0*/  LDL.LU R66, [R1+0x398] ;  /* 0x0003980001427983 */ /* 0x010f280000300800 */
        /* <DEDUP_REMOVED lines=61> */
[C---:B--2---:R-:W-:Y:S06]  /*457d0*/  HMMA.1688.F32.TF32 R236, R148.reuse, R220, R236 ;  /* 0x000000dc94ec723c */ /* 0x044fec00000810ec */
[C---:B----4-:R-:W-:Y:S06]  /*457e0*/  HMMA.1688.F32.TF32 R172, R148.reuse, R56, R172 ;  /* 0x0000003894ac723c */ /* 0x050fec00000810ac */
[----:B---3--:R-:W-:-:S15]  /*457f0*/  HMMA.1688.F32.TF32 R240, R148, R60, R240 ;  /* 0x0000003c94f0723c */ /* 0x008fde00000810f0 */
[----:B------:R-:W-:-:S02]  /*45800*/  NOP ;  /* 0x0000000000007918 */ /* 0x000fc40000000000 */
[----:B------:R-:W-:Y:S04]  /*45810*/  STL.64 [R1+0x5e0], R172 ;  /* 0x0005e0ac01007387 */ /* 0x000fe80000100a00 */
[----:B------:R1:W-:Y:S04]  /*45820*/  STL.64 [R1+0x5e8], R174 ;  /* 0x0005e8ae01007387 */ /* 0x0003e80000100a00 */
[----:B-1----:R-:W2:Y:S04]  /*45830*/  LDL.LU.64 R174, [R1+0x3f48] ;  /* 0x003f480001ae7983 */ /* 0x002ea80000300a00 */
[----:B------:R-:W3:Y:S04]  /*45840*/  LDL.LU.64 R172, [R1+0x3f40] ;  /* 0x003f400001ac7983 */ /* 0x000ee80000300a00 */
[----:B------:R-:W-:Y:S04]  /*45850*/  STL.64 [R1+0x5f0], R240 ;  /* 0x0005f0f001007387 */ /* 0x000fe80000100a00 */
[----:B------:R1:W-:Y:S04]  /*45860*/  STL.64 [R1+0x5f8], R242 ;  /* 0x0005f8f201007387 */ /* 0x0003e80000100a00 */
[----:B-1----:R-:W4:Y:S04]  /*45870*/  LDL.LU.64 R242, [R1+0x3f38] ;  /* 0x003f380001f27983 */ /* 0x002f280000300a00 */
[----:B------:R-:W4:Y:S04]  /*45880*/  LDL.LU.64 R240, [R1+0x3f30] ;  /* 0x003f300001f07983 */ /* 0x000f280000300a00 */
[----:B------:R-:W2:Y:S04]  /*45890*/  LDL.LU R148, [R1+0x750] ;  /* 0x0007500001947983 */ /* 0x000ea80000300800 */
[----:B------:R-:W-:Y:S04]  /*458a0*/  STL.64 [R1+0x5a0], R236 ;  /* 0x0005a0ec01007387 */ /* 0x000fe80000100a00 */
[----:B------:R-:W-:Y:S04]  /*458b0*/  STL.64 [R1+0x5a8], R238 ;  /* 0x0005a8ee01007387 */ /* 0x000fe80000100a00 */
[----:B------:R-:W2:Y:S04]  /*458c0*/  LDL.LU R149, [R1+0x754] ;  /* 0x0007540001957983 */ /* 0x000ea80000300800 */
[----:B------:R-:W2:Y:S04]  /*458d0*/  LDL.LU R150, [R1+0x758] ;  /* 0x0007580001967983 */ /* 0x000ea80000300800 */
[----:B------:R-:W2:Y:S01]  /*458e0*/  LDL.LU R151, [R1+0x75c] ;  /* 0x00075c0001977983 */ /* 0x000ea20000300800 */
[C---:B------:R-:W-:Y:S06]  /*458f0*/  HMMA.1688.F32.TF32 R212, R132.reuse, R20, R212 ;  /* 0x0000001484d4723c */ /* 0x040fec00000810d4 */
[C---:B------:R-:W-:Y:S06]  /*45900*/  HMMA.1688.F32.TF32 R184, R132.reuse, R24, R184 ;  /* 0x0000001884b8723c */ /* 0x040fec00000810b8 */
[C---:B------:R-:W-:Y:S01]  /*45910*/  HMMA.1688.F32.TF32 R216, R132.reuse, R28, R216 ;  /* 0x0000001c84d8723c */ /* 0x040fe200000810d8 */
[----:B------:R-:W-:Y:S01]  /*45920*/  LOP3.LUT R2, R0, 0x40, RZ, 0x3c, !PT ;  /* 0x0000004000027812 */ /* 0x000fe200078e3cff */
[----:B------:R-:W-:Y:S04]  /*45930*/  LDS R237, [R252+UR12+0x44000] ;  /* 0x0440000cfced7984 */ /* 0x000fe80008000800 */
[----:B------:R-:W-:Y:S01]  /*45940*/  HMMA.1688.F32.TF32 R200, R132, R32, R200 ;  /* 0x0000002084c8723c */ /* 0x000fe200000810c8 */
[----:B------:R-:W-:Y:S04]  /*45950*/  LDS R132, [R0+UR12+0x44100] ;  /* 0x0441000c00847984 */ /* 0x000fe80008000800 */
[----:B------:R-:W-:Y:S04]  /*45960*/  LDS R134, [R0+UR12+0x44900] ;  /* 0x0449000c00867984 */ /* 0x000fe80008000800 */
[----:B------:R-:W-:Y:S04]  /*45970*/  LDS R133, [R3+UR12+0x44100] ;  /* 0x0441000c03857984 */ /* 0x000fe80008000800 */
[----:B------:R-:W1:Y:S01]  /*45980*/  LDS R135, [R3+UR12+0x44900] ;  /* 0x0449000c03877984 */ /* 0x000e620008000800 */
[----:B------:R-:W-:Y:S03]  /*45990*/  HMMA.1688.F32.TF32 R72, R140, R12, R72 ;  /* 0x0000000c8c48723c */ /* 0x000fe60000081048 */
[----:B------:R-:W-:Y:S04]  /*459a0*/  LDS R236, [R2+UR12+0x44000] ;  /* 0x0440000c02ec7984 */ /* 0x000fe80008000800 */
[----:B------:R-:W-:Y:S04]  /*459b0*/  LDS R238, [R2+UR12+0x44800] ;  /* 0x0448000c02ee7984 */ /* 0x000fe80008000800 */
[----:B------:R-:W4:Y:S01]  /*459c0*/  LDS R239, [R252+UR12+0x44800] ;  /* 0x0448000cfcef7984 */ /* 0x000f220008000800 */
[C---:B-1----:R-:W-:Y:S06]  /*459d0*/  HMMA.1688.F32.TF32 R152, R132.reuse, R16, R152 ;  /* 0x000000108498723c */ /* 0x042fec0000081098 */
[C---:B------:R-:W-:Y:S06]  /*459e0*/  HMMA.1688.F32.TF32 R68, R132.reuse, R44, R68 ;  /* 0x0000002c8444723c */ /* 0x040fec0000081044 */
[C---:B------:R-:W-:Y:S06]  /*459f0*/  HMMA.1688.F32.TF32 R112, R132.reuse, R52, R112 ;  /* 0x000000348470723c */ /* 0x040fec0000081070 */
[C---:B------:R-:W-:Y:S06]  /*45a00*/  HMMA.1688.F32.TF32 R84, R132.reuse, R220, R84 ;  /* 0x000000dc8454723c */ /* 0x040fec0000081054 */
        /* <DEDUP_REMOVED lines=8> */
[----:B------:R1:W-:Y:S02]  /*45a90*/  STL.64 [R1+0x608], R150 ;  /* 0x0006089601007387 */ /* 0x0003e40000100a00 */
[C---:B-1----:R-:W-:Y:S06]  /*45aa0*/  HMMA.1688.F32.TF32 R148, R132.reuse, R20, R144 ;  /* 0x000000148494723c */ /* 0x042fec0000081090 */
[C---:B------:R-:W-:Y:S06]  /*45ab0*/  HMMA.1688.F32.TF32 R144, R132.reuse, R24, R136 ;  /* 0x000000188490723c */ /* 0x040fec0000081088 */
[C---:B------:R-:W-:Y:S06]  /*45ac0*/  HMMA.1688.F32.TF32 R136, R132.reuse, R28, R128 ;  /* 0x0000001c8488723c */ /* 0x040fec0000081080 */
[C---:B------:R-:W-:Y:S06]  /*45ad0*/  HMMA.1688.F32.TF32 R128, R132.reuse, R32, R124 ;  /* 0x000000208480723c */ /* 0x040fec000008107c */
[C---:B------:R-:W-:Y:S06]  /*45ae0*/  HMMA.1688.F32.TF32 R124, R132.reuse, R36, R120 ;  /* 0x00000024847c723c */ /* 0x040fec0000081078 */
[C---:B------:R-:W-:Y:S01]  /*45af0*/  HMMA.1688.F32.TF32 R120, R132.reuse, R40, R64 ;  /* 0x000000288478723c */ /* 0x040fe20000081040 */
[----:B------:R-:W-:Y:S05]  /*45b00*/  STL.64 [R1+0x560], R188 ;  /* 0x000560bc01007387 */ /* 0x000fea0000100a00 */
[C---:B------:R-:W-:Y:S01]  /*45b10*/  HMMA.1688.F32.TF32 R64, R132.reuse, R48, R116 ;  /* 0x000000308440723c */ /* 0x040fe20000081074 */
        /* <DEDUP_REMOVED lines=19> */
[C---:B-1----:R-:W-:Y:S06]  /*45c50*/  HMMA.1688.F32.TF32 R68, R132.reuse, R56, R108 ;  /* 0x000000388444723c */ /* 0x042fec000008106c */
[----:B--2---:R-:W-:Y:S01]  /*45c60*/  HMMA.1688.F32.TF32 R64, R132, R60, R104 ;  /* 0x0000003c8440723c */ /* 0x004fe20000081068 */
[----:B------:R-:W-:Y:S04]  /*45c70*/  STL.64 [R1+0x6b0], R112 ;  /* 0x0006b07001007387 */ /* 0x000fe80000100a00 */
[----:B------:R-:W-:-:S12]  /*45c80*/  STL.64 [R1+0x6b8], R114 ;  /* 0x0006b87201007387 */ /* 0x000fd80000100a00 */
        /* <DEDUP_REMOVED lines=23> */
[----:B------:R1:W-:Y:S01]  /*45e00*/  STL.64 [R1+0x820], R72 ;  /* 0x0008204801007387 */ /* 0x0003e20000100a00 */
[----:B------:R-:W-:-:S03]  /*45e10*/  IMAD.MOV.U32 R92, RZ, RZ, R171 ;  /* 0x000000ffff5c7224 */ /* 0x000fc600078e00ab */
[----:B------:R2:W-:Y:S01]  /*45e20*/  STL.64 [R1+0x828], R74 ;  /* 0x0008284a01007387 */ /* 0x0005e20000100a00 */
[----:B------:R-:W-:Y:S01]  /*45e30*/  MOV R93, R170 ;  /* 0x000000aa005d7202 */ /* 0x000fe20000000f00 */
[----:B------:R-:W-:Y:S02]  /*45e40*/  IMAD.MOV.U32 R94, RZ, RZ, R169 ;  /* 0x000000ffff5e7224 */ /* 0x000fe400078e00a9 */
[----:B------:R-:W-:-:S04]  /*45e50*/  IMAD.MOV.U32 R95, RZ, RZ, R168 ;  /* 0x000000ffff5f7224 */ /* 0x000fc800078e00a8 */
[----:B------:R3:W-:Y:S04]  /*45e60*/  STL.64 [R1+0x840], R68 ;  /* 0x0008404401007387 */ /* 0x0007e80000100a00 */
[----:B------:R4:W-:Y:S04]  /*45e70*/  STL.64 [R1+0x848], R70 ;  /* 0x0008484601007387 */ /* 0x0009e80000100a00 */
[----:B------:R-:W4:Y:S04]  /*45e80*/  LDL.LU R171, [R1+0x3f2c] ;  /* 0x003f2c0001ab7983 */ /* 0x000f280000300800 */
[----:B------:R-:W-:Y:S04]  /*45e90*/  STL.64 [R1+0x860], R64 ;  /* 0x0008604001007387 */ /* 0x000fe80000100a00 */
[----:B------:R4:W-:Y:S04]  /*45ea0*/  STL.64 [R1+0x868], R66 ;  /* 0x0008684201007387 */ /* 0x0009e80000100a00 */
[----:B------:R-:W4:Y:S04]  /*45eb0*/  LDL.LU R170, [R1+0x3f28] ;  /* 0x003f280001aa7983 */ /* 0x000f280000300800 */
[----:B------:R-:W4:Y:S04]  /*45ec0*/  LDL.LU R169, [R1+0x3f24] ;  /* 0x003f240001a97983 */ /* 0x000f280000300800 */
[----:B------:R-:W4:Y:S01]  /*45ed0*/  LDL.LU R168, [R1+0x3f20] ;  /* 0x003f200001a87983 */ /* 0x000f220000300800 */
[----:B------:R-:W-:Y:S01]  /*45ee0*/  MOV R96, R180 ;  /* 0x000000b400607202 */ /* 0x000fe20000000f00 */
[----:B------:R-:W-:-:S02]  /*45ef0*/  IMAD.MOV.U32 R97, RZ, RZ, R181 ;  /* 0x000000ffff617224 */ /* 0x000fc400078e00b5 */
[----:B------:R-:W4:Y:S01]  /*45f00*/  LDL.LU R180, [R1+0x3f1c] ;  /* 0x003f1c0001b47983 */ /* 0x000f220000300800 */
[----:B------:R-:W-:Y:S01]  /*45f10*/  IMAD.MOV.U32 R98, RZ, RZ, R182 ;  /* 0x000000ffff627224 */ /* 0x000fe200078e00b6 */
[----:B------:R-:W-:Y:S02]  /*45f20*/  MOV R99, R183 ;  /* 0x000000b700637202 */ /* 0x000fe40000000f00 */
[----:B------:R-:W4:Y:S01]  /*45f30*/  LDL.LU R181, [R1+0x3f18] ;  /* 0x003f180001b57983 */ /* 0x000f220000300800 */
[----:B-1----:R-:W-:-:S03]  /*45f40*/  IMAD.MOV.U32 R72, RZ, RZ, R176 ;  /* 0x000000ffff487224 */ /* 0x002fc600078e00b0 */
[----:B------:R-:W4:Y:S01]  /*45f50*/  LDL.LU R182, [R1+0x3f14] ;  /* 0x003f140001b67983 */ /* 0x000f220000300800 */
[----:B------:R-:W-:Y:S01]  /*45f60*/  IMAD.MOV.U32 R73, RZ, RZ, R177 ;  /* 0x000000ffff497224 */ /* 0x000fe200078e00b1 */
[----:B--2---:R-:W-:Y:S02]  /*45f70*/  MOV R74, R178 ;  /* 0x000000b2004a7202 */ /* 0x004fe40000000f00 */
        /* <DEDUP_REMOVED lines=14> */
[----:B---3--:R-:W3:Y:S04]  /*46060*/  LDL.LU R68, [R1+0x260] ;  /* 0x0002600001447983 */ /* 0x008ee80000300800 */
[----:B------:R-:W3:Y:S04]  /*46070*/  LDL.LU R69, [R1+0x264] ;  /* 0x0002640001457983 */ /* 0x000ee80000300800 */
[----:B----4-:R-:W3:Y:S04]  /*46080*/  LDL.LU R70, [R1+0x268] ;  /* 0x0002680001467983 */ /* 0x010ee80000300800 */
[----:B------:R-:W3:Y:S01]  /*46090*/  LDL.LU R71, [R1+0x26c] ;  /* 0x00026c0001477983 */ /* 0x000ee20000300800 */
        /* <DEDUP_REMOVED lines=31> */
[----:B------:R-:W-:Y:S02]  /*46290*/  MOV R84, R168 ;  /* 0x000000a800547202 */ /* 0x000fe40000000f00 */
        /* <DEDUP_REMOVED lines=24> */
[C---:B---3--:R-:W-:Y:S06]  /*46420*/  HMMA.1688.F32.TF32 R68, R140.reuse, R36, R68 ;  /* 0x000000248c44723c */ /* 0x048fec0000081044 */
[C---:B--2---:R-:W-:Y:S06]  /*46430*/  HMMA.1688.F32.TF32 R64, R140.reuse, R40, R116 ;  /* 0x000000288c40723c */ /* 0x044fec0000081074 */
[C---:B----4-:R-:W-:Y:S11]  /*46440*/  HMMA.1688.F32.TF32 R112, R140.reuse, R44, R112 ;  /* 0x0000002c8c70723c */ /* 0x050ff60000081070 */
[----:B------:R-:W-:Y:S04]  /*46450*/  STL.64 [R1+0x870], R68 ;  /* 0x0008704401007387 */ /* 0x000fe80000100a00 */
[----:B------:R1:W-:Y:S04]  /*46460*/  STL.64 [R1+0x878], R70 ;  /* 0x0008784601007387 */ /* 0x0003e80000100a00 */
[----:B------:R-:W-:Y:S04]  /*46470*/  STL.64 [R1+0x850], R64 ;  /* 0x0008504001007387 */ /* 0x000fe80000100a00 */
[----:B------:R-:W-:Y:S01]  /*46480*/  STL.64 [R1+0x858], R66 ;  /* 0x0008584201007387 */ /* 0x000fe20000100a00 */
[----:B-1----:R-:W-:Y:S03]  /*46490*/  HMMA.1688.F32.TF32 R68, R140, R48, R108 ;  /* 0x000000308c44723c */ /* 0x002fe6000008106c */
[----:B------:R-:W-:Y:S04]  /*464a0*/  STL.64 [R1+0x830], R112 ;  /* 0x0008307001007387 */ /* 0x000fe80000100a00 */
[----:B------:R-:W-:-:S15]  /*464b0*/  STL.64 [R1+0x838], R114 ;  /* 0x0008387201007387 */ /* 0x000fde0000100a00 */
[----:B------:R-:W-:-:S01]  /*464c0*/  NOP ;  /* 0x0000000000007918 */ /* 0x000fc20000000000 */
[----:B------:R-:W-:Y:S04]  /*464d0*/  STL.64 [R1+0x810], R68 ;  /* 0x0008104401007387 */ /* 0x000fe80000100a00 */
[----:B------:R1:W-:Y:S01]  /*464e0*/  STL.64 [R1+0x818], R70 ;  /* 0x0008184601007387 */ /* 0x0003e20000100a00 */
[----:B------:R-:W-:Y:S06]  /*464f0*/  HMMA.1688.F32.TF32 R148, R236, R32, R76 ;  /* 0x00000020ec94723c */ /* 0x000fec000008104c */
[C---:B-1----:R-:W-:Y:S06]  /*46500*/  HMMA.1688.F32.TF32 R68, R140.reuse, R60, R156 ;  /* 0x0000003c8c44723c */ /* 0x042fec000008109c */
[C---:B------:R-:W-:Y:S06]  /*46510*/  HMMA.1688.F32.TF32 R64, R140.reuse, R52, R160 ;  /* 0x000000348c40723c */ /* 0x040fec00000810a0 */
[----:B------:R-:W-:-:S15]  /*46520*/  HMMA.1688.F32.TF32 R108, R140, R56, R232 ;  /* 0x000000388c6c723c */ /* 0x000fde00000810e8 */
[----:B------:R-:W-:-:S02]  /*46530*/  NOP ;  /* 0x0000000000007918 */ /* 0x000fc40000000000 */
[----:B------:R-:W-:Y:S04]  /*46540*/  STL.64 [R1+0x7f0], R64 ;  /* 0x0007f04001007387 */ /* 0x000fe80000100a00 */
[----:B------:R1:W-:Y:S02]  /*46550*/  STL.64 [R1+0x7f8], R66 ;  /* 0x0007f84201007387 */ /* 0x0003e40000100a00 */
[----:B-1----:R-:W-:Y:S02]  /*46560*/  HMMA.1688.F32.TF32 R64, R140, R220, R240 ;  /* 0x000000dc8c40723c */ /* 0x002fe400000810f0 */
[----:B------:R-:W-:Y:S04]  /*46570*/  STL.64 [R1+0x7d0], R108 ;  /* 0x0007d06c01007387 */ /* 0x000fe80000100a00 */
[----:B------:R-:W-:Y:S04]  /*46580*/  STL.64 [R1+0x7d8], R110 ;  /* 0x0007d86e01007387 */ /* 0x000fe80000100a00 */
[----:B------:R-:W-:Y:S04]  /*46590*/  STL.64 [R1+0x7b0], R68 ;  /* 0x0007b04401007387 */ /* 0x000fe80000100a00 */
[----:B------:R1:W-:Y:S01]  /*465a0*/  STL.64 [R1+0x7b8], R70 ;  /* 0x0007b84601007387 */ /* 0x0003e20000100a00 */
[C---:B------:R-:W-:Y:S03]  /*465b0*/  HMMA.1688.F32.TF32 R140, R236.reuse, R36, R72 ;  /* 0x00000024ec8c723c */ /* 0x040fe60000081048 */
[----:B------:R-:W-:Y:S03]  /*465c0*/  LDS R240, [R2+UR12+0x44080] ;  /* 0x0440800c02f07984 */ /* 0x000fe60008000800 */
[C---:B------:R-:W-:Y:S01]  /*465d0*/  HMMA.1688.F32.TF32 R156, R236.reuse, R28, R80 ;  /* 0x0000001cec9c723c */ /* 0x040fe20000081050 */
[----:B------:R-:W-:Y:S04]  /*465e0*/  LDS R242, [R2+UR12+0x44880] ;  /* 0x0448800c02f27984 */ /* 0x000fe80008000800 */
[----:B------:R-:W-:Y:S01]  /*465f0*/  STL.64 [R1+0x790], R64 ;  /* 0x0007904001007387 */ /* 0x000fe20000100a00 */
[C---:B-1----:R-:W-:Y:S03]  /*46600*/  HMMA.1688.F32.TF32 R68, R236.reuse, R44, R100 ;  /* 0x0000002cec44723c */ /* 0x042fe60000081064 */
[----:B------:R1:W-:Y:S03]  /*46610*/  STL.64 [R1+0x798], R66 ;  /* 0x0007984201007387 */ /* 0x0003e60000100a00 */
[C---:B------:R-:W-:Y:S01]  /*46620*/  HMMA.1688.F32.TF32 R232, R236.reuse, R20, R104 ;  /* 0x00000014ece8723c */ /* 0x040fe20000081068 */
[----:B------:R-:W-:Y:S04]  /*46630*/  LDS R241, [R252+UR12+0x44080] ;  /* 0x0440800cfcf17984 */ /* 0x000fe80008000800 */
[----:B------:R-:W2:Y:S01]  /*46640*/  LDS R243, [R252+UR12+0x44880] ;  /* 0x0448800cfcf37984 */ /* 0x000ea20008000800 */
[C---:B-1----:R-:W-:Y:S06]  /*46650*/  HMMA.1688.F32.TF32 R64, R236.reuse, R48, R88 ;  /* 0x00000030ec40723c */ /* 0x042fec0000081058 */
[C---:B------:R-:W-:Y:S05]  /*46660*/  HMMA.1688.F32.TF32 R72, R236.reuse, R52, R96 ;  /* 0x00000034ec48723c */ /* 0x040fea0000081060 */
[----:B------:R-:W-:Y:S04]  /*46670*/  STL.64 [R1+0x170], R68 ;  /* 0x0001704401007387 */ /* 0x000fe80000100a00 */
[----:B------:R1:W-:Y:S08]  /*46680*/  STL.64 [R1+0x178], R70 ;  /* 0x0001784601007387 */ /* 0x0003f00000100a00 */
[----:B------:R-:W-:Y:S01]  /*46690*/  STL.64 [R1+0x1a0], R64 ;  /* 0x0001a04001007387 */ /* 0x000fe20000100a00 */
[C---:B-1----:R-:W-:Y:S03]  /*466a0*/  HMMA.1688.F32.TF32 R68, R236.reuse, R56, R92 ;  /* 0x00000038ec44723c */ /* 0x042fe6000008105c */
[----:B------:R1:W-:Y:S03]  /*466b0*/  STL.64 [R1+0x1a8], R66 ;  /* 0x0001a84201007387 */ /* 0x0003e60000100a00 */
[C---:B-1----:R-:W-:Y:S01]  /*466c0*/  HMMA.1688.F32.TF32 R64, R236.reuse, R60, R248 ;  /* 0x0000003cec40723c */ /* 0x042fe200000810f8 */
[----:B------:R-:W-:Y:S04]  /*466d0*/  STL.64 [R1+0x1d0], R72 ;  /* 0x0001d04801007387 */ /* 0x000fe80000100a00 */
[----:B------:R-:W-:Y:S04]  /*466e0*/  STL.64 [R1+0x1d8], R74 ;  /* 0x0001d84a01007387 */ /* 0x000fe80000100a00 */
[----:B------:R-:W3:Y:S08]  /*466f0*/  LDL.LU R92, [R1+0x20] ;  /* 0x00002000015c7983 */ /* 0x000ef00000300800 */
[----:B------:R1:W-:Y:S04]  /*46700*/  STL.64 [R1+0x210], R68 ;  /* 0x0002104401007387 */ /* 0x0003e80000100a00 */
[----:B------:R4:W-:Y:S04]  /*46710*/  STL.64 [R1+0x218], R70 ;  /* 0x0002184601007387 */ /* 0x0009e80000100a00 */
        /* <DEDUP_REMOVED lines=95> */
[C---:B------:R-:W-:Y:S06]  /*46d10*/  HMMA.1688.F32.TF32 R172, R236.reuse, R8, R172 ;  /* 0x00000008ecac723c */ /* 0x040fec00000810ac */
[C---:B------:R-:W-:Y:S06]  /*46d20*/  HMMA.1688.F32.TF32 R176, R236.reuse, R12, R176 ;  /* 0x0000000cecb0723c */ /* 0x040fec00000810b0 */
[C---:B------:R-:W-:Y:S06]  /*46d30*/  HMMA.1688.F32.TF32 R180, R236.reuse, R16, R180 ;  /* 0x00000010ecb4723c */ /* 0x040fec00000810b4 */
[----:B------:R-:W-:Y:S01]  /*46d40*/  HMMA.1688.F32.TF32 R132, R236, R40, R244 ;  /* 0x00000028ec84723c */ /* 0x000fe200000810f4 */
[----:B------:R-:W-:Y:S04]  /*46d50*/  LDS R244, [R2+UR12+0x44100] ;  /* 0x0441000c02f47984 */ /* 0x000fe80008000800 */
[----:B------:R-:W-:Y:S04]  /*46d60*/  LDS R246, [R2+UR12+0x44900] ;  /* 0x0449000c02f67984 */ /* 0x000fe80008000800 */
[----:B------:R-:W-:Y:S04]  /*46d70*/  LDS R245, [R252+UR12+0x44100] ;  /* 0x0441000cfcf57984 */ /* 0x000fe80008000800 */
[----:B------:R-:W1:Y:S01]  /*46d80*/  LDS R247, [R252+UR12+0x44900] ;  /* 0x0449000cfcf77984 */ /* 0x000e620008000800 */
[C---:B---3--:R-:W-:Y:S06]  /*46d90*/  HMMA.1688.F32.TF32 R104, R240.reuse, R52, R104 ;  /* 0x00000034f068723c */ /* 0x048fec0000081068 */
[C---:B------:R-:W-:Y:S06]  /*46da0*/  HMMA.1688.F32.TF32 R108, R240.reuse, R48, R108 ;  /* 0x00000030f06c723c */ /* 0x040fec000008106c */
[C---:B------:R-:W-:Y:S06]  /*46db0*/  HMMA.1688.F32.TF32 R112, R240.reuse, R44, R112 ;  /* 0x0000002cf070723c */ /* 0x040fec0000081070 */
[C---:B----4-:R-:W-:Y:S06]  /*46dc0*/  HMMA.1688.F32.TF32 R68, R240.reuse, R36, R68 ;  /* 0x00000024f044723c */ /* 0x050fec0000081044 */
[C---:B--2---:R-:W-:Y:S06]  /*46dd0*/  HMMA.1688.F32.TF32 R64, R240.reuse, R32, R64 ;  /* 0x00000020f040723c */ /* 0x044fec0000081040 */
[C---:B------:R-:W-:Y:S06]  /*46de0*/  HMMA.1688.F32.TF32 R120, R240.reuse, R28, R120 ;  /* 0x0000001cf078723c */ /* 0x040fec0000081078 */
[C---:B------:R-:W-:Y:S06]  /*46df0*/  HMMA.1688.F32.TF32 R128, R240.reuse, R20, R128 ;  /* 0x00000014f080723c */ /* 0x040fec0000081080 */
[C---:B------:R-:W-:Y:S06]  /*46e00*/  HMMA.1688.F32.TF32 R136, R240.reuse, R16, R136 ;  /* 0x00000010f088723c */ /* 0x040fec0000081088 */
[----:B------:R-:W-:Y:S06]  /*46e10*/  HMMA.1688.F32.TF32 R144, R240, R12, R144 ;  /* 0x0000000cf090723c */ /* 0x000fec0000081090 */
[----:B------:R-:W-:Y:S01]  /*46e20*/  HMMA.1688.F32.TF32 R236, R236, R220, R188 ;  /* 0x000000dcecec723c */ /* 0x000fe200000810bc */
[----:B------:R-:W2:Y:S04]  /*46e30*/  LDL.LU.64 R190, [R1+0x3e98] ;  /* 0x003e980001be7983 */ /* 0x000ea80000300a00 */
[----:B------:R-:W2:Y:S01]  /*46e40*/  LDL.LU.64 R188, [R1+0x3e90] ;  /* 0x003e900001bc7983 */ /* 0x000ea20000300a00 */
[C---:B------:R-:W-:Y:S06]  /*46e50*/  HMMA.1688.F32.TF32 R204, R240.reuse, R4, R204 ;  /* 0x00000004f0cc723c */ /* 0x040fec00000810cc */
[C---:B------:R-:W-:Y:S11]  /*46e60*/  HMMA.1688.F32.TF32 R152, R240.reuse, R8, R152 ;  /* 0x00000008f098723c */ /* 0x040ff60000081098 */
[----:B------:R-:W-:Y:S04]  /*46e70*/  STL.64 [R1+0x200], R236 ;  /* 0x000200ec01007387 */ /* 0x000fe80000100a00 */
[----:B------:R-:W-:Y:S04]  /*46e80*/  STL.64 [R1+0x208], R238 ;  /* 0x000208ee01007387 */ /* 0x000fe80000100a00 */
[----:B------:R-:W-:Y:S01]  /*46e90*/  STL.64 [R1+0x3f0], R204 ;  /* 0x0003f0cc01007387 */ /* 0x000fe20000100a00 */
[C---:B------:R-:W-:Y:S03]  /*46ea0*/  HMMA.1688.F32.TF32 R124, R240.reuse, R24, R124 ;  /* 0x00000018f07c723c */ /* 0x040fe6000008107c */
[----:B------:R3:W-:Y:S04]  /*46eb0*/  STL.64 [R1+0x3f8], R206 ;  /* 0x0003f8ce01007387 */ /* 0x0007e80000100a00 */
[----:B------:R-:W-:Y:S01]  /*46ec0*/  LDS R236, [R2+UR12+0x44180] ;  /* 0x0441800c02ec7984 */ /* 0x000fe20008000800 */
[C---:B------:R-:W-:Y:S03]  /*46ed0*/  HMMA.1688.F32.TF32 R116, R240.reuse, R40, R116 ;  /* 0x00000028f074723c */ /* 0x040fe60000081074 */
[----:B---3--:R-:W3:Y:S04]  /*46ee0*/  LDL.LU.64 R206, [R1+0x3e88] ;  /* 0x003e880001ce7983 */ /* 0x008ee80000300a00 */
[----:B------:R-:W3:Y:S04]  /*46ef0*/  LDL.LU.64 R204, [R1+0x3e80] ;  /* 0x003e800001cc7983 */ /* 0x000ee80000300a00 */
[----:B------:R-:W-:Y:S04]  /*46f00*/  STL.64 [R1+0x3e0], R152 ;  /* 0x0003e09801007387 */ /* 0x000fe80000100a00 */
[----:B------:R4:W-:Y:S01]  /*46f10*/  STL.64 [R1+0x3e8], R154 ;  /* 0x0003e89a01007387 */ /* 0x0009e20000100a00 */
[C---:B------:R-:W-:Y:S03]  /*46f20*/  HMMA.1688.F32.TF32 R84, R240.reuse, R56, R84 ;  /* 0x00000038f054723c */ /* 0x040fe60000081054 */
[----:B------:R-:W-:Y:S04]  /*46f30*/  LDS R238, [R2+UR12+0x44980] ;  /* 0x0449800c02ee7984 */ /* 0x000fe80008000800 */
[----:B------:R-:W-:Y:S04]  /*46f40*/  LDS R237, [R252+UR12+0x44180] ;  /* 0x0441800cfced7984 */ /* 0x000fe80008000800 */
[----:B----4-:R-:W4:Y:S04]  /*46f50*/  LDL.LU.64 R154, [R1+0x3e78] ;  /* 0x003e7800019a7983 */ /* 0x010f280000300a00 */
[----:B------:R-:W4:Y:S04]  /*46f60*/  LDL.LU.64 R152, [R1+0x3e70] ;  /* 0x003e700001987983 */ /* 0x000f280000300a00 */
[----:B------:R-:W-:Y:S04]  /*46f70*/  STL.64 [R1+0x3d0], R144 ;  /* 0x0003d09001007387 */ /* 0x000fe80000100a00 */
[----:B------:R1:W-:Y:S01]  /*46f80*/  STL.64 [R1+0x3d8], R146 ;  /* 0x0003d89201007387 */ /* 0x0003e20000100a00 */
[C---:B------:R-:W-:Y:S03]  /*46f90*/  HMMA.1688.F32.TF32 R80, R240.reuse, R60, R80 ;  /* 0x0000003cf050723c */ /* 0x040fe60000081050 */
[----:B------:R-:W2:Y:S04]  /*46fa0*/  LDS R239, [R252+UR12+0x44980] ;  /* 0x0449800cfcef7984 */ /* 0x000ea80008000800 */
        /* <DEDUP_REMOVED lines=19> */
[----:B------:R1:W-:Y:S01]  /*470e0*/  STL.64 [R1+0x388], R66 ;  /* 0x0003884201007387 */ /* 0x0003e20000100a00 */
[----:B------:R-:W-:Y:S03]  /*470f0*/  HMMA.1688.F32.TF32 R240, R240, R220, R76 ;  /* 0x000000dcf0f0723c */ /* 0x000fe6000008104c */
[----:B-1----:R-:W4:Y:S04]  /*47100*/  LDL.LU.64 R66, [R1+0x3e18] ;  /* 0x003e180001427983 */ /* 0x002f280000300a00 */
[----:B------:R-:W4:Y:S04]  /*47110*/  LDL.LU.64 R64, [R1+0x3e10] ;  /* 0x003e100001407983 */ /* 0x000f280000300a00 */
[----:B------:R-:W-:Y:S04]  /*47120*/  STL.64 [R1+0x370], R68 ;  /* 0x0003704401007387 */ /* 0x000fe80000100a00 */
[----:B------:R1:W-:Y:S01]  /*47130*/  STL.64 [R1+0x378], R70 ;  /* 0x0003784601007387 */ /* 0x0003e20000100a00 */
[C---:B------:R-:W-:Y:S03]  /*47140*/  HMMA.1688.F32.TF32 R72, R244.reuse, R4, R72 ;  /* 0x00000004f448723c */ /* 0x040fe60000081048 */
[----:B-1----:R-:W3:Y:S04]  /*47150*/  LDL.LU.64 R70, [R1+0x3e08] ;  /* 0x003e080001467983 */ /* 0x002ee80000300a00 */
[----:B------:R-:W3:Y:S04]  /*47160*/  LDL.LU.64 R68, [R1+0x3e00] ;  /* 0x003e000001447983 */ /* 0x000ee80000300a00 */
[----:B------:R-:W-:Y:S04]  /*47170*/  STL.64 [R1+0x360], R116 ;  /* 0x0003607401007387 */ /* 0x000fe80000100a00 */
[----:B------:R1:W-:Y:S01]  /*47180*/  STL.64 [R1+0x368], R118 ;  /* 0x0003687601007387 */ /* 0x0003e20000100a00 */
[C---:B------:R-:W-:Y:S03]  /*47190*/  HMMA.1688.F32.TF32 R100, R244.reuse, R8, R100 ;  /* 0x00000008f464723c */ /* 0x040fe60000081064 */
        /* <DEDUP_REMOVED lines=19> */
[C---:B------:R-:W-:Y:S03]  /*472d0*/  HMMA.1688.F32.TF32 R248, R244.reuse, R24, R248 ;  /* 0x00000018f4f8723c */ /* 0x040fe600000810f8 */
[----:B-1----:R-:W3:Y:S04]  /*472e0*/  LDL.LU.64 R86, [R1+0x3db8] ;  /* 0x003db80001567983 */ /* 0x002ee80000300a00 */
[----:B------:R-:W3:Y:S04]  /*472f0*/  LDL.LU.64 R84, [R1+0x3db0] ;  /* 0x003db00001547983 */ /* 0x000ee80000300a00 */
[----:B------:R-:W-:Y:S04]  /*47300*/  STL.64 [R1+0x310], R80 ;  /* 0x0003105001007387 */ /* 0x000fe80000100a00 */
[----:B------:R1:W-:Y:S04]  /*47310*/  STL.64 [R1+0x318], R82 ;  /* 0x0003185201007387 */ /* 0x0003e80000100a00 */
[----:B-1----:R-:W4:Y:S04]  /*47320*/  LDL.LU.64 R82, [R1+0x3da8] ;  /* 0x003da80001527983 */ /* 0x002f280000300a00 */
[----:B------:R-:W4:Y:S04]  /*47330*/  LDL.LU.64 R80, [R1+0x3da0] ;  /* 0x003da00001507983 */ /* 0x000f280000300a00 */
[----:B------:R-:W2:Y:S04]  /*47340*/  LDL.LU.64 R78, [R1+0x3d98] ;  /* 0x003d9800014e7983 */ /* 0x000ea80000300a00 */
[----:B------:R-:W2:Y:S04]  /*47350*/  LDL.LU.64 R76, [R1+0x3d90] ;  /* 0x003d9000014c7983 */ /* 0x000ea80000300a00 */
[----:B------:R1:W-:Y:S04]  /*47360*/  STL.64 [R1+0x300], R240 ;  /* 0x000300f001007387 */ /* 0x0003e80000100a00 */
[----:B------:R1:W-:Y:S04]  /*47370*/  STL.64 [R1+0x308], R242 ;  /* 0x000308f201007387 */ /* 0x0003e80000100a00 */
[----:B-1----:R-:W3:Y:S04]  /*47380*/  LDL.LU R240, [R1] ;  /* 0x0000000001f07983 */ /* 0x002ee80000300800 */
[----:B------:R-:W3:Y:S04]  /*47390*/  LDL.LU R241, [R1+0x4] ;  /* 0x0000040001f17983 */ /* 0x000ee80000300800 */
[----:B------:R-:W3:Y:S04]  /*473a0*/  LDL.LU R242, [R1+0x8] ;  /* 0x0000080001f27983 */ /* 0x000ee80000300800 */
[----:B------:R-:W3:Y:S04]  /*473b0*/  LDL.LU R243, [R1+0xc] ;  /* 0x00000c0001f37983 */ /* 0x000ee80000300800 */
[----:B------:R-:W-:Y:S04]  /*473c0*/  STL.64 [R1+0x4f0], R72 ;  /* 0x0004f04801007387 */ /* 0x000fe80000100a00 */
[----:B------:R1:W-:Y:S04]  /*473d0*/  STL.64 [R1+0x4f8], R74 ;  /* 0x0004f84a01007387 */ /* 0x0003e80000100a00 */
[----:B-1----:R-:W4:Y:S04]  /*473e0*/  LDL.LU.64 R74, [R1+0x3d88] ;  /* 0x003d8800014a7983 */ /* 0x002f280000300a00 */
[----:B------:R-:W4:Y:S04]  /*473f0*/  LDL.LU.64 R72, [R1+0x3d80] ;  /* 0x003d800001487983 */ /* 0x000f280000300a00 */
        /* <DEDUP_REMOVED lines=19> */
[----:B------:R-:W4:Y:S01]  /*47530*/  LDL.LU.64 R248, [R1+0x3d30] ;  /* 0x003d300001f87983 */ /* 0x000f220000300a00 */
[C---:B---3--:R-:W-:Y:S06]  /*47540*/  HMMA.1688.F32.TF32 R240, R244.reuse, R28, R240 ;  /* 0x0000001cf4f0723c */ /* 0x048fec00000810f0 */
[----:B--2---:R-:W-:-:S15]  /*47550*/  HMMA.1688.F32.TF32 R76, R244, R56, R76 ;  /* 0x00000038f44c723c */ /* 0x004fde000008104c */
[----:B------:R-:W-:-:S02]  /*47560*/  NOP ;  /* 0x0000000000007918 */ /* 0x000fc40000000000 */
[----:B------:R-:W-:Y:S04]  /*47570*/  STL.64 [R1+0x2f0], R240 ;  /* 0x0002f0f001007387 */ /* 0x000fe80000100a00 */
[----:B------:R1:W-:Y:S01]  /*47580*/  STL.64 [R1+0x2f8], R242 ;  /* 0x0002f8f201007387 */ /* 0x0003e20000100a00 */
[----:B----4-:R-:W-:Y:S02]  /*47590*/  HMMA.1688.F32.TF32 R72, R244, R52, R72 ;  /* 0x00000034f448723c */ /* 0x010fe40000081048 */
[----:B------:R-:W-:-:S04]  /*475a0*/  IMAD.MOV.U32 R2, RZ, RZ, R79 ;  /* 0x000000ffff027224 */ /* 0x000fc800078e004f */
[C---:B------:R-:W-:Y:S06]  /*475b0*/  HMMA.1688.F32.TF32 R80, R244.reuse, R60, R80 ;  /* 0x0000003cf450723c */ /* 0x040fec0000081050 */
[C---:B------:R-:W-:Y:S06]  /*475c0*/  HMMA.1688.F32.TF32 R96, R244.reuse, R40, R96 ;  /* 0x00000028f460723c */ /* 0x040fec0000081060 */
[C---:B-1----:R-:W-:Y:S06]  /*475d0*/  HMMA.1688.F32.TF32 R240, R244.reuse, R36, R92 ;  /* 0x00000024f4f0723c */ /* 0x042fec000008105c */
[C---:B------:R-:W-:Y:S06]  /*475e0*/  HMMA.1688.F32.TF32 R92, R244.reuse, R44, R88 ;  /* 0x0000002cf45c723c */ /* 0x040fec0000081058 */
[C---:B------:R-:W-:Y:S06]  /*475f0*/  HMMA.1688.F32.TF32 R88, R244.reuse, R48, R100 ;  /* 0x00000030f458723c */ /* 0x040fec0000081064 */
[----:B------:R-:W-:-:S15]  /*47600*/  HMMA.1688.F32.TF32 R248, R244, R32, R248 ;  /* 0x00000020f4f8723c */ /* 0x000fde00000810f8 */
[----:B------:R-:W-:-:S08]  /*47610*/  NOP ;  /* 0x0000000000007918 */ /* 0x000fd00000000000 */
        /* <DEDUP_REMOVED lines=13> */
[----:B------:R1:W-:Y:S02]  /*476f0*/  STL [R1+0x288], R78 ;  /* 0x0002884e01007387 */ /* 0x0003e40000100800 */
[----:B-1----:R-:W-:Y:S02]  /*47700*/  HMMA.1688.F32.TF32 R76, R244, R220, R84 ;  /* 0x000000dcf44c723c */ /* 0x002fe40000081054 */
[----:B------:R-:W-:Y:S04]  /*47710*/  STL.64 [R1+0x270], R80 ;  /* 0x0002705001007387 */ /* 0x000fe80000100a00 */
[----:B------:R1:W-:Y:S01]  /*47720*/  STL.64 [R1+0x278], R82 ;  /* 0x0002785201007387 */ /* 0x0003e20000100a00 */
[C---:B------:R-:W-:Y:S06]  /*47730*/  HMMA.1688.F32.TF32 R72, R236.reuse, R4, R104 ;  /* 0x00000004ec48723c */ /* 0x040fec0000081068 */
[----:B-1----:R-:W-:Y:S01]  /*47740*/  HMMA.1688.F32.TF32 R80, R236, R8, R108 ;  /* 0x00000008ec50723c */ /* 0x002fe2000008106c */
[----:B------:R-:W-:Y:S01]  /*47750*/  MOV R92, R26 ;  /* 0x0000001a005c7202 */ /* 0x000fe20000000f00 */
[----:B------:R-:W-:Y:S01]  /*47760*/  IMAD.MOV.U32 R93, RZ, RZ, R27 ;  /* 0x000000ffff5d7224 */ /* 0x000fe200078e001b */
[----:B------:R-:W-:Y:S01]  /*47770*/  MOV R95, R23 ;  /* 0x00000017005f7202 */ /* 0x000fe20000000f00 */
[----:B------:R-:W-:-:S02]  /*47780*/  IMAD.MOV.U32 R94, RZ, RZ, R22 ;  /* 0x000000ffff5e7224 */ /* 0x000fc400078e0016 */
[----:B------:R-:W-:-:S04]  /*47790*/  IMAD.MOV.U32 R96, RZ, RZ, R18 ;  /* 0x000000ffff607224 */ /* 0x000fc800078e0012 */
[----:B------:R-:W-:Y:S04]  /*477a0*/  STL.64 [R1+0x260], R76 ;  /* 0x0002604c01007387 */ /* 0x000fe80000100a00 */
[----:B------:R1:W-:Y:S01]  /*477b0*/  STL.64 [R1+0x268], R78 ;  /* 0x0002684e01007387 */ /* 0x0003e20000100a00 */
[----:B------:R-:W-:Y:S01]  /*477c0*/  IMAD.MOV.U32 R97, RZ, RZ, R19 ;  /* 0x000000ffff617224 */ /* 0x000fe200078e0013 */
[----:B------:R-:W-:Y:S01]  /*477d0*/  MOV R98, R14 ;  /* 0x0000000e00627202 */ /* 0x000fe20000000f00 */
[----:B------:R-:W-:Y:S01]  /*477e0*/  IMAD.MOV.U32 R99, RZ, RZ, R15 ;  /* 0x000000ffff637224 */ /* 0x000fe200078e000f */
[----:B------:R-:W-:Y:S01]  /*477f0*/  MOV R89, R11 ;  /* 0x0000000b00597202 */ /* 0x000fe20000000f00 */
[----:B------:R-:W-:Y:S02]  /*47800*/  IMAD.MOV.U32 R88, RZ, RZ, R10 ;  /* 0x000000ffff587224 */ /* 0x000fe400078e000a */
[----:B------:R-:W-:-:S02]  /*47810*/  IMAD.MOV.U32 R90, RZ, RZ, R6 ;  /* 0x000000ffff5a7224 */ /* 0x000fc400078e0006 */
[----:B------:R-:W-:Y:S01]  /*47820*/  IMAD.MOV.U32 R91, RZ, RZ, R7 ;  /* 0x000000ffff5b7224 */ /* 0x000fe200078e0007 */
[----:B------:R-:W-:Y:S01]  /*47830*/  MOV R100, R228 ;  /* 0x000000e400647202 */ /* 0x000fe20000000f00 */
[----:B------:R-:W-:Y:S01]  /*47840*/  IMAD.MOV.U32 R101, RZ, RZ, R229 ;  /* 0x000000ffff657224 */ /* 0x000fe200078e00e5 */
[C---:B-1----:R-:W-:Y:S01]  /*47850*/  HMMA.1688.F32.TF32 R76, R236.reuse, R12, R112 ;  /* 0x0000000cec4c723c */ /* 0x042fe20000081070 */
[----:B------:R-:W-:Y:S04]  /*47860*/  STL.64 [R1+0x230], R72 ;  /* 0x0002304801007387 */ /* 0x000fe80000100a00 */
[----:B------:R-:W-:Y:S04]  /*47870*/  STL.64 [R1+0x238], R74 ;  /* 0x0002384a01007387 */ /* 0x000fe80000100a00 */
[----:B------:R-:W-:Y:S04]  /*47880*/  STL.64 [R1+0x1f0], R80 ;  /* 0x0001f05001007387 */ /* 0x000fe80000100a00 */
[----:B------:R-:W-:Y:S01]  /*47890*/  STL.64 [R1+0x1f8], R82 ;  /* 0x0001f85201007387 */ /* 0x000fe20000100a00 */
[----:B------:R-:W-:Y:S01]  /*478a0*/  IMAD.MOV.U32 R102, RZ, RZ, R230 ;  /* 0x000000ffff667224 */ /* 0x000fe200078e00e6 */
[----:B------:R-:W-:Y:S01]  /*478b0*/  MOV R103, R231 ;  /* 0x000000e700677202 */ /* 0x000fe20000000f00 */
[----:B------:R-:W-:Y:S01]  /*478c0*/  IMAD.MOV.U32 R85, RZ, RZ, R166 ;  /* 0x000000ffff557224 */ /* 0x000fe200078e00a6 */
[----:B------:R-:W-:Y:S01]  /*478d0*/  MOV R84, R165 ;  /* 0x000000a500547202 */ /* 0x000fe20000000f00 */
[----:B------:R-:W-:Y:S01]  /*478e0*/  IMAD.MOV.U32 R86, RZ, RZ, R167 ;  /* 0x000000ffff567224 */ /* 0x000fe200078e00a7 */
[----:B------:R-:W-:Y:S01]  /*478f0*/  MOV R87, R199 ;  /* 0x000000c700577202 */ /* 0x000fe20000000f00 */
[----:B------:R-:W-:Y:S04]  /*47900*/  LDS R72, [R0+UR12+0x45000] ;  /* 0x0450000c00487984 */ /* 0x000fe80008000800 */
[----:B------:R-:W-:Y:S04]  /*47910*/  STL.64 [R1+0x1c0], R76 ;  /* 0x0001c04c01007387 */ /* 0x000fe80000100a00 */
[----:B------:R1:W-:Y:S04]  /*47920*/  STL.64 [R1+0x1c8], R78 ;  /* 0x0001c84e01007387 */ /* 0x0003e80000100a00 */
[----:B------:R-:W-:Y:S04]  /*47930*/  LDS R74, [R0+UR12+0x45800] ;  /* 0x0458000c004a7984 */ /* 0x000fe80008000800 */
[----:B------:R-:W-:Y:S01]  /*47940*/  LDS R73, [R3+UR12+0x45000] ;  /* 0x0450000c03497984 */ /* 0x000fe20008000800 */
[----:B-1----:R-:W-:Y:S03]  /*47950*/  HMMA.1688.F32.TF32 R76, R236, R16, R116 ;  /* 0x00000010ec4c723c */ /* 0x002fe60000081074 */
[----:B------:R-:W1:Y:S01]  /*47960*/  LDS R75, [R3+UR12+0x45800] ;  /* 0x0458000c034b7984 */ /* 0x000e620008000800 */
[----:B------:R-:W-:-:S03]  /*47970*/  LOP3.LUT R243, R0, 0x40, RZ, 0x3c, !PT ;  /* 0x0000004000f37812 */ /* 0x000fc600078e3cff */
[----:B------:R-:W-:Y:S01]  /*47980*/  LDS R109, [R252+UR12+0x45000] ;  /* 0x0450000cfc6d7984 */ /* 0x000fe20008000800 */
[C---:B------:R-:W-:Y:S03]  /*47990*/  HMMA.1688.F32.TF32 R80, R236.reuse, R20, R68 ;  /* 0x00000014ec50723c */ /* 0x040fe60000081044 */
[----:B------:R-:W-:Y:S03]  /*479a0*/  LDS R108, [R243+UR12+0x45000] ;  /* 0x0450000cf36c7984 */ /* 0x000fe60008000800 */
[C---:B------:R-:W-:Y:S01]  /*479b0*/  HMMA.1688.F32.TF32 R68, R236.reuse, R28, R120 ;  /* 0x0000001cec44723c */ /* 0x040fe20000081078 */
[----:B------:R-:W-:Y:S04]  /*479c0*/  LDS R110, [R243+UR12+0x45800] ;  /* 0x0458000cf36e7984 */ /* 0x000fe80008000800 */
[----:B------:R-:W2:Y:S04]  /*479d0*/  LDS R111, [R252+UR12+0x45800] ;  /* 0x0458000cfc6f7984 */ /* 0x000ea80008000800 */
[----:B------:R-:W-:Y:S04]  /*479e0*/  STL.64 [R1+0x190], R76 ;  /* 0x0001904c01007387 */ /* 0x000fe80000100a00 */
[----:B------:R3:W-:Y:S02]  /*479f0*/  STL.64 [R1+0x198], R78 ;  /* 0x0001984e01007387 */ /* 0x0007e40000100a00 */
[C---:B---3--:R-:W-:Y:S06]  /*47a00*/  HMMA.1688.F32.TF32 R76, R236.reuse, R24, R64 ;  /* 0x00000018ec4c723c */ /* 0x048fec0000081040 */
[----:B------:R-:W-:Y:S01]  /*47a10*/  HMMA.1688.F32.TF32 R64, R236, R32, R124 ;  /* 0x00000020ec40723c */ /* 0x000fe2000008107c */
[----:B------:R-:W-:Y:S04]  /*47a20*/  STL.64 [R1+0x160], R80 ;  /* 0x0001605001007387 */ /* 0x000fe80000100a00 */
[----:B------:R-:W-:-:S12]  /*47a30*/  STL.64 [R1+0x168], R82 ;  /* 0x0001685201007387 */ /* 0x000fd80000100a00 */
[----:B------:R-:W-:Y:S04]  /*47a40*/  STL.64 [R1+0x140], R76 ;  /* 0x0001404c01007387 */ /* 0x000fe80000100a00 */
[----:B------:R3:W-:Y:S04]  /*47a50*/  STL.64 [R1+0x148], R78 ;  /* 0x0001484e01007387 */ /* 0x0007e80000100a00 */
[----:B------:R-:W-:Y:S04]  /*47a60*/  STL.64 [R1+0x120], R68 ;  /* 0x0001204401007387 */ /* 0x000fe80000100a00 */
[----:B------:R4:W-:Y:S01]  /*47a70*/  STL.64 [R1+0x128], R70 ;  /* 0x0001284601007387 */ /* 0x0009e20000100a00 */
[C---:B---3--:R-:W-:Y:S03]  /*47a80*/  HMMA.1688.F32.TF32 R76, R236.reuse, R36, R128 ;  /* 0x00000024ec4c723c */ /* 0x048fe60000081080 */
[----:B------:R-:W-:Y:S04]  /*47a90*/  STL.64 [R1+0x80], R64 ;  /* 0x0000804001007387 */ /* 0x000fe80000100a00 */
[----:B------:R3:W-:Y:S01]  /*47aa0*/  STL.64 [R1+0x88], R66 ;  /* 0x0000884201007387 */ /* 0x0007e20000100a00 */
[C---:B----4-:R-:W-:Y:S06]  /*47ab0*/  HMMA.1688.F32.TF32 R68, R236.reuse, R40, R136 ;  /* 0x00000028ec44723c */ /* 0x050fec0000081088 */
[----:B---3--:R-:W-:Y:S09]  /*47ac0*/  HMMA.1688.F32.TF32 R64, R236, R44, R144 ;  /* 0x0000002cec40723c */ /* 0x008ff20000081090 */
[----:B------:R3:W-:Y:S04]  /*47ad0*/  STL.64 [R1+0x70], R76 ;  /* 0x0000704c01007387 */ /* 0x0007e80000100a00 */
[----:B------:R4:W-:Y:S04]  /*47ae0*/  STL.64 [R1+0x78], R78 ;  /* 0x0000784e01007387 */ /* 0x0009e80000100a00 */
[----:B------:R-:W-:Y:S04]  /*47af0*/  STL.64 [R1+0x60], R68 ;  /* 0x0000604401007387 */ /* 0x000fe80000100a00 */
        /* <DEDUP_REMOVED lines=14> */
[----:B---3--:R-:W-:-:S03]  /*47be0*/  IMAD.MOV.U32 R76, RZ, RZ, R224 ;  /* 0x000000ffff4c7224 */ /* 0x008fc600078e00e0 */
[----:B------:R-:W3:Y:S01]  /*47bf0*/  LDL.LU R228, [R1+0x3cfc] ;  /* 0x003cfc0001e47983 */ /* 0x000ee20000300800 */
[----:B------:R-:W-:-:S03]  /*47c00*/  IMAD.MOV.U32 R77, RZ, RZ, R225 ;  /* 0x000000ffff4d7224 */ /* 0x000fc600078e00e1 */
[----:B------:R-:W3:Y:S01]  /*47c10*/  LDL.LU R229, [R1+0x3cf8] ;  /* 0x003cf80001e57983 */ /* 0x000ee20000300800 */
[----:B----4-:R-:W-:-:S03]  /*47c20*/  MOV R78, R226 ;  /* 0x000000e2004e7202 */ /* 0x010fc60000000f00 */
[----:B------:R-:W3:Y:S01]  /*47c30*/  LDL.LU R230, [R1+0x3cf4] ;  /* 0x003cf40001e67983 */ /* 0x000ee20000300800 */
[----:B------:R-:W-:-:S03]  /*47c40*/  IMAD.MOV.U32 R79, RZ, RZ, R227 ;  /* 0x000000ffff4f7224 */ /* 0x000fc600078e00e3 */
        /* <DEDUP_REMOVED lines=9> */
[----:B------:R-:W3:Y:S04]  /*47ce0*/  LDL.LU R196, [R1+0x3cdc] ;  /* 0x003cdc0001c47983 */ /* 0x000ee80000300800 */
[----:B------:R-:W3:Y:S04]  /*47cf0*/  LDL.LU R197, [R1+0x3cd8] ;  /* 0x003cd80001c57983 */ /* 0x000ee80000300800 */
[----:B------:R-:W3:Y:S04]  /*47d00*/  LDL.LU R198, [R1+0x3cd4] ;  /* 0x003cd40001c67983 */ /* 0x000ee80000300800 */
        /* <DEDUP_REMOVED lines=8> */
[----:B------:R-:W3:Y:S01]  /*47d90*/  LDL.LU R247, [R1+0x40c] ;  /* 0x00040c0001f77983 */ /* 0x000ee20000300800 */
[----:B------:R-:W-:Y:S01]  /*47da0*/  MOV R45, R66 ;  /* 0x00000042002d7202 */ /* 0x000fe20000000f00 */
[----:B------:R-:W-:-:S02]  /*47db0*/  IMAD.MOV.U32 R44, RZ, RZ, R67 ;  /* 0x000000ffff2c7224 */ /* 0x000fc400078e0043 */
[----:B-1----:R-:W-:-:S15]  /*47dc0*/  HMMA.1688.F32.TF32 R64, R236, R48, R152 ;  /* 0x00000030ec40723c */ /* 0x002fde0000081098 */
[----:B------:R-:W-:-:S09]  /*47dd0*/  NOP ;  /* 0x0000000000007918 */ /* 0x000fd20000000000 */
[----:B------:R-:W-:Y:S01]  /*47de0*/  IMAD.MOV.U32 R41, RZ, RZ, R64 ;  /* 0x000000ffff297224 */ /* 0x000fe200078e0040 */
[----:B------:R-:W-:Y:S01]  /*47df0*/  MOV R40, R65 ;  /* 0x0000004100287202 */ /* 0x000fe20000000f00 */
[----:B------:R-:W-:Y:S02]  /*47e00*/  IMAD.MOV.U32 R37, RZ, RZ, R66 ;  /* 0x000000ffff257224 */ /* 0x000fe400078e0042 */
[----:B------:R-:W-:Y:S01]  /*47e10*/  IMAD.MOV.U32 R36, RZ, RZ, R67 ;  /* 0x000000ffff247224 */ /* 0x000fe200078e0043 */
[C---:B------:R-:W-:Y:S06]  /*47e20*/  HMMA.1688.F32.TF32 R68, R72.reuse, R30, R216 ;  /* 0x0000001e4844723c */ /* 0x040fec00000810d8 */
[C---:B------:R-:W-:Y:S06]  /*47e30*/  HMMA.1688.F32.TF32 R76, R72.reuse, R50, R76 ;  /* 0x00000032484c723c */ /* 0x040fec000008104c */
[----:B--2---:R-:W-:-:S15]  /*47e40*/  HMMA.1688.F32.TF32 R64, R72, R6, R204 ;  /* 0x000000064840723c */ /* 0x004fde00000810cc */
[----:B------:R-:W-:-:S09]  /*47e50*/  NOP ;  /* 0x0000000000007918 */ /* 0x000fd20000000000 */
        /* <DEDUP_REMOVED lines=10> */
[----:B------:R-:W-:Y:S06]  /*47f00*/  HMMA.1688.F32.TF32 R64, R72, R14, R208 ;  /* 0x0000000e4840723c */ /* 0x000fec00000810d0 */
[----:B----4-:R-:W-:-:S15]  /*47f10*/  HMMA.1688.F32.TF32 R248, R236, R52, R164 ;  /* 0x00000034ecf8723c */ /* 0x010fde00000810a4 */
[----:B------:R-:W-:-:S03]  /*47f20*/  NOP ;  /* 0x0000000000007918 */ /* 0x000fc60000000000 */
[----:B------:R-:W-:Y:S01]  /*47f30*/  MOV R25, R64 ;  /* 0x0000004000197202 */ /* 0x000fe20000000f00 */
[----:B------:R-:W-:Y:S01]  /*47f40*/  IMAD.MOV.U32 R24, RZ, RZ, R65 ;  /* 0x000000ffff187224 */ /* 0x000fe200078e0041 */
[----:B------:R-:W-:Y:S01]  /*47f50*/  MOV R20, R67 ;  /* 0x0000004300147202 */ /* 0x000fe20000000f00 */
[----:B------:R-:W-:Y:S02]  /*47f60*/  IMAD.MOV.U32 R21, RZ, RZ, R66 ;  /* 0x000000ffff157224 */ /* 0x000fe400078e0042 */
[----:B------:R-:W-:Y:S06]  /*47f70*/  HMMA.1688.F32.TF32 R64, R72, R18, R192 ;  /* 0x000000124840723c */ /* 0x000fec00000810c0 */
[C---:B---3--:R-:W-:Y:S06]  /*47f80*/  HMMA.1688.F32.TF32 R240, R236.reuse, R56, R196 ;  /* 0x00000038ecf0723c */ /* 0x048fec00000810c4 */
[C---:B------:R-:W-:Y:S06]  /*47f90*/  HMMA.1688.F32.TF32 R224, R236.reuse, R60, R224 ;  /* 0x0000003cece0723c */ /* 0x040fec00000810e0 */
[----:B------:R-:W-:Y:S01]  /*47fa0*/  HMMA.1688.F32.TF32 R228, R236, R220, R228 ;  /* 0x000000dcece4723c */ /* 0x000fe200000810e4 */
[----:B------:R-:W-:Y:S05]  /*47fb0*/  STL.64 [R1+0x3b58], R250 ;  /* 0x003b58fa01007387 */ /* 0x000fea0000100a00 */
[----:B------:R-:W-:Y:S01]  /*47fc0*/  IMAD.MOV.U32 R33, RZ, RZ, R64 ;  /* 0x000000ffff217224 */ /* 0x000fe200078e0040 */
[----:B------:R-:W-:Y:S01]  /*47fd0*/  MOV R29, R66 ;  /* 0x00000042001d7202 */ /* 0x000fe20000000f00 */
[----:B------:R-:W-:-:S02]  /*47fe0*/  IMAD.MOV.U32 R32, RZ, RZ, R65 ;  /* 0x000000ffff207224 */ /* 0x000fc400078e0041 */
[----:B------:R-:W-:Y:S01]  /*47ff0*/  IMAD.MOV.U32 R28, RZ, RZ, R67 ;  /* 0x000000ffff1c7224 */ /* 0x000fe200078e0043 */
[C---:B------:R-:W-:Y:S01]  /*48000*/  HMMA.1688.F32.TF32 R104, R72.reuse, R26, R184 ;  /* 0x0000001a4868723c */ /* 0x040fe200000810b8 */
[----:B------:R-:W-:Y:S01]  /*48010*/  LOP3.LUT R49, R0, 0x40, RZ, 0x3c, !PT ;  /* 0x0000004000317812 */ /* 0x000fe200078e3cff */
[----:B------:R-:W-:Y:S04]  /*48020*/  LDS R237, [R252+UR12+0x45080] ;  /* 0x0450800cfced7984 */ /* 0x000fe80008000800 */
        /* <DEDUP_REMOVED lines=12> */
[C---:B-1----:R-:W-:Y:S03]  /*480f0*/  HMMA.1688.F32.TF32 R64, R72.reuse, R34, R200 ;  /* 0x000000224840723c */ /* 0x042fe600000810c8 */
        /* <DEDUP_REMOVED lines=9> */
[----:B------:R1:W-:Y:S04]  /*48190*/  STL.64 [R1+0x118], R66 ;  /* 0x0001184201007387 */ /* 0x0003e80000100a00 */
[----:B------:R-:W-:Y:S01]  /*481a0*/  LDS R221, [R3+UR12+0x46000] ;  /* 0x0460000c03dd7984 */ /* 0x000fe20008000800 */
[C---:B-1----:R-:W-:Y:S03]  /*481b0*/  HMMA.1688.F32.TF32 R64, R72.reuse, R46, R80 ;  /* 0x0000002e4840723c */ /* 0x042fe60000081050 */
[----:B------:R-:W-:Y:S04]  /*481c0*/  STL.64 [R1+0x100], R104 ;  /* 0x0001006801007387 */ /* 0x000fe80000100a00 */
[----:B------:R-:W-:Y:S04]  /*481d0*/  STL.64 [R1+0x108], R106 ;  /* 0x0001086a01007387 */ /* 0x000fe80000100a00 */
[----:B------:R-:W-:Y:S04]  /*481e0*/  STL.64 [R1+0xf0], R68 ;  /* 0x0000f04401007387 */ /* 0x000fe80000100a00 */
[----:B------:R1:W-:Y:S08]  /*481f0*/  STL.64 [R1+0xf8], R70 ;  /* 0x0000f84601007387 */ /* 0x0003f00000100a00 */
        /* <DEDUP_REMOVED lines=10> */
[----:B--2---:R-:W-:Y:S01]  /*482a0*/  HMMA.1688.F32.TF32 R68, R72, R222, R92 ;  /* 0x000000de4844723c */ /* 0x004fe2000008105c */
[----:B------:R1:W-:Y:S05]  /*482b0*/  STL.64 [R1+0xb8], R66 ;  /* 0x0000b84201007387 */ /* 0x0003ea0000100a00 */
[C---:B-1----:R-:W-:Y:S11]  /*482c0*/  HMMA.1688.F32.TF32 R64, R108.reuse, R6, R168 ;  /* 0x000000066c40723c */ /* 0x042ff600000810a8 */
        /* <DEDUP_REMOVED lines=9> */
[----:B------:R-:W2:Y:S01]  /*48360*/  LDL.LU R95, [R1+0x17c] ;  /* 0x00017c00015f7983 */ /* 0x000ea20000300800 */
[C---:B------:R-:W-:Y:S03]  /*48370*/  HMMA.1688.F32.TF32 R72, R108.reuse, R10, R172 ;  /* 0x0000000a6c48723c */ /* 0x040fe600000810ac */
[----:B------:R-:W-:Y:S03]  /*48380*/  LDS R172, [R0+UR12+0x45080] ;  /* 0x0450800c00ac7984 */ /* 0x000fe60008000800 */
[C---:B-1----:R-:W-:Y:S01]  /*48390*/  HMMA.1688.F32.TF32 R68, R108.reuse, R14, R176 ;  /* 0x0000000e6c44723c */ /* 0x042fe200000810b0 */
[----:B------:R-:W-:Y:S04]  /*483a0*/  LDS R174, [R0+UR12+0x45880] ;  /* 0x0458800c00ae7984 */ /* 0x000fe80008000800 */
[----:B------:R-:W-:Y:S01]  /*483b0*/  LDS R173, [R3+UR12+0x45080] ;  /* 0x0450800c03ad7984 */ /* 0x000fe20008000800 */
[C---:B---3--:R-:W-:Y:S03]  /*483c0*/  HMMA.1688.F32.TF32 R64, R108.reuse, R18, R180 ;  /* 0x000000126c40723c */ /* 0x048fe600000810b4 */
[----:B------:R-:W1:Y:S08]  /*483d0*/  LDS R175, [R3+UR12+0x45880] ;  /* 0x0458800c03af7984 */ /* 0x000e700008000800 */
[----:B------:R-:W-:Y:S04]  /*483e0*/  STL.64 [R1+0x30], R72 ;  /* 0x0000304801007387 */ /* 0x000fe80000100a00 */
[----:B------:R3:W-:Y:S04]  /*483f0*/  STL.64 [R1+0x38], R74 ;  /* 0x0000384a01007387 */ /* 0x0007e80000100a00 */
[----:B------:R-:W-:Y:S04]  /*48400*/  STL.64 [R1+0x10], R68 ;  /* 0x0000104401007387 */ /* 0x000fe80000100a00 */
[----:B------:R4:W-:Y:S04]  /*48410*/  STL.64 [R1+0x18], R70 ;  /* 0x0000184601007387 */ /* 0x0009e80000100a00 */
[----:B------:R-:W-:Y:S04]  /*48420*/  STL.64 [R1], R64 ;  /* 0x0000004001007387 */ /* 0x000fe80000100a00 */
[----:B------:R1:W-:Y:S01]  /*48430*/  STL.64 [R1+0x8], R66 ;  /* 0x0000084201007387 */ /* 0x0003e20000100a00 */
[C---:B---3--:R-:W-:Y:S06]  /*48440*/  HMMA.1688.F32.TF32 R72, R108.reuse, R30, R156 ;  /* 0x0000001e6c48723c */ /* 0x048fec000008109c */
[C---:B----4-:R-:W-:Y:S06]  /*48450*/  HMMA.1688.F32.TF32 R68, R108.reuse, R26, R160 ;  /* 0x0000001a6c44723c */ /* 0x050fec00000810a0 */
[C---:B-1----:R-:W-:Y:S01]  /*48460*/  HMMA.1688.F32.TF32 R64, R108.reuse, R22, R232 ;  /* 0x000000166c40723c */ /* 0x042fe200000810e8 */
[----:B------:R-:W-:Y:S04]  /*48470*/  LDS R232, [R0+UR12+0x45100] ;  /* 0x0451000c00e87984 */ /* 0x000fe80008000800 */
[----:B------:R-:W-:Y:S01]  /*48480*/  LDS R234, [R0+UR12+0x45900] ;  /* 0x0459000c00ea7984 */ /* 0x000fe20008000800 */
[C---:B------:R-:W-:Y:S03]  /*48490*/  HMMA.1688.F32.TF32 R76, R108.reuse, R34, R148 ;  /* 0x000000226c4c723c */ /* 0x040fe60000081094 */
[----:B------:R-:W-:Y:S03]  /*484a0*/  LDS R233, [R3+UR12+0x45100] ;  /* 0x0451000c03e97984 */ /* 0x000fe60008000800 */
[C---:B------:R-:W-:Y:S01]  /*484b0*/  HMMA.1688.F32.TF32 R80, R108.reuse, R38, R140 ;  /* 0x000000266c50723c */ /* 0x040fe2000008108c */
[----:B------:R-:W1:Y:S05]  /*484c0*/  LDS R235, [R3+UR12+0x45900] ;  /* 0x0459000c03eb7984 */ /* 0x000e6a0008000800 */
[C---:B------:R-:W-:Y:S05]  /*484d0*/  HMMA.1688.F32.TF32 R84, R108.reuse, R42, R132 ;  /* 0x0000002a6c54723c */ /* 0x040fea0000081084 */
[----:B------:R-:W-:Y:S04]  /*484e0*/  STL.64 [R1+0x3b08], R66 ;  /* 0x003b084201007387 */ /* 0x000fe80000100a00 */
[----:B------:R-:W-:Y:S04]  /*484f0*/  STL.64 [R1+0x3b00], R64 ;  /* 0x003b004001007387 */ /* 0x000fe80000100a00 */
[----:B------:R-:W-:Y:S04]  /*48500*/  STL.64 [R1+0x3b18], R70 ;  /* 0x003b184601007387 */ /* 0x000fe80000100a00 */
[----:B------:R3:W-:Y:S04]  /*48510*/  STL.64 [R1+0x3b10], R68 ;  /* 0x003b104401007387 */ /* 0x0007e80000100a00 */
        /* <DEDUP_REMOVED lines=8> */
[----:B------:R-:W4:Y:S04]  /*485a0*/  LDL.LU R96, [R1+0x1d0] ;  /* 0x0001d00001607983 */ /* 0x000f280000300800 */
[----:B------:R-:W4:Y:S04]  /*485b0*/  LDL.LU R97, [R1+0x1d4] ;  /* 0x0001d40001617983 */ /* 0x000f280000300800 */
[----:B------:R-:W4:Y:S04]  /*485c0*/  LDL.LU R98, [R1+0x1d8] ;  /* 0x0001d80001627983 */ /* 0x000f280000300800 */
[----:B------:R-:W4:Y:S01]  /*485d0*/  LDL.LU R99, [R1+0x1dc] ;  /* 0x0001dc0001637983 */ /* 0x000f220000300800 */
[C---:B--2---:R-:W-:Y:S03]  /*485e0*/  HMMA.1688.F32.TF32 R88, R108.reuse, R46, R92 ;  /* 0x0000002e6c58723c */ /* 0x044fe6000008105c */
        /* <DEDUP_REMOVED lines=32> */
[C---:B----4-:R-:W-:Y:S03]  /*487f0*/  HMMA.1688.F32.TF32 R96, R108.reuse, R54, R96 ;  /* 0x000000366c60723c */ /* 0x050fe60000081060 */
[----:B------:R-:W-:Y:S04]  /*48800*/  STL.64 [R1+0x3ba8], R90 ;  /* 0x003ba85a01007387 */ /* 0x000fe80000100a00 */
[----:B------:R-:W-:Y:S01]  /*48810*/  STL.64 [R1+0x3ba0], R88 ;  /* 0x003ba05801007387 */ /* 0x000fe20000100a00 */
[C---:B--2---:R-:W-:Y:S06]  /*48820*/  HMMA.1688.F32.TF32 R92, R108.reuse, R50, R92 ;  /* 0x000000326c5c723c */ /* 0x044fec000008105c */
[C---:B---3--:R-:W-:Y:S06]  /*48830*/  HMMA.1688.F32.TF32 R100, R108.reuse, R58, R100 ;  /* 0x0000003a6c64723c */ /* 0x048fec0000081064 */
[C---:B------:R-:W-:Y:S11]  /*48840*/  HMMA.1688.F32.TF32 R104, R108.reuse, R62, R104 ;  /* 0x0000003e6c68723c */ /* 0x040ff60000081068 */
[----:B------:R-:W-:Y:S01]  /*48850*/  STL.64 [R1+0x3bb8], R94 ;  /* 0x003bb85e01007387 */ /* 0x000fe20000100a00 */
[----:B------:R-:W-:Y:S03]  /*48860*/  HMMA.1688.F32.TF32 R108, R108, R222, R124 ;  /* 0x000000de6c6c723c */ /* 0x000fe6000008107c */
[----:B------:R-:W-:Y:S03]  /*48870*/  STL.64 [R1+0x3bb0], R92 ;  /* 0x003bb05c01007387 */ /* 0x000fe60000100a00 */
[C---:B------:R-:W-:Y:S01]  /*48880*/  HMMA.1688.F32.TF32 R112, R172.reuse, R6, R112 ;  /* 0x00000006ac70723c */ /* 0x040fe20000081070 */
[----:B------:R-:W-:Y:S05]  /*48890*/  STL.64 [R1+0x3bc8], R98 ;  /* 0x003bc86201007387 */ /* 0x000fea0000100a00 */
        /* <DEDUP_REMOVED lines=47> */
[----:B------:R-:W4:Y:S08]  /*48b90*/  LDL.LU R247, [R1+0x5cc] ;  /* 0x0005cc0001f77983 */ /* 0x000f300000300800 */
[----:B------:R-:W-:Y:S04]  /*48ba0*/  STL [R1+0x3ad0], R124 ;  /* 0x003ad07c01007387 */ /* 0x000fe80000100800 */
[----:B------:R1:W-:Y:S04]  /*48bb0*/  STL [R1+0x3acc], R125 ;  /* 0x003acc7d01007387 */ /* 0x0003e80000100800 */
[----:B------:R1:W-:Y:S04]  /*48bc0*/  STL [R1+0x3ac8], R126 ;  /* 0x003ac87e01007387 */ /* 0x0003e80000100800 */
[----:B------:R1:W-:Y:S01]  /*48bd0*/  STL [R1+0x3ac4], R127 ;  /* 0x003ac47f01007387 */ /* 0x0003e20000100800 */
[C---:B--2---:R-:W-:Y:S06]  /*48be0*/  HMMA.1688.F32.TF32 R128, R172.reuse, R22, R128 ;  /* 0x00000016ac80723c */ /* 0x044fec0000081080 */
[----:B---3--:R-:W-:-:S15]  /*48bf0*/  HMMA.1688.F32.TF32 R132, R172, R26, R196 ;  /* 0x0000001aac84723c */ /* 0x008fde00000810c4 */
[----:B------:R-:W-:-:S02]  /*48c00*/  NOP ;  /* 0x0000000000007918 */ /* 0x000fc40000000000 */
[----:B------:R-:W-:Y:S01]  /*48c10*/  STL [R1+0x3ad8], R128 ;  /* 0x003ad88001007387 */ /* 0x000fe20000100800 */
[C---:B----4-:R-:W-:Y:S06]  /*48c20*/  HMMA.1688.F32.TF32 R148, R172.reuse, R42, R164 ;  /* 0x0000002aac94723c */ /* 0x050fec00000810a4 */
[C---:B------:R-:W-:Y:S01]  /*48c30*/  HMMA.1688.F32.TF32 R136, R172.reuse, R30, R136 ;  /* 0x0000001eac88723c */ /* 0x040fe20000081088 */
[----:B------:R-:W-:Y:S05]  /*48c40*/  STL [R1+0x3ad4], R129 ;  /* 0x003ad48101007387 */ /* 0x000fea0000100800 */
[C---:B------:R-:W-:Y:S01]  /*48c50*/  HMMA.1688.F32.TF32 R140, R172.reuse, R34, R248 ;  /* 0x00000022ac8c723c */ /* 0x040fe200000810f8 */
[----:B------:R2:W-:Y:S04]  /*48c60*/  STL [R1+0x3ac0], R130 ;  /* 0x003ac08201007387 */ /* 0x0005e80000100800 */
[----:B------:R-:W-:Y:S01]  /*48c70*/  STL [R1+0x3abc], R131 ;  /* 0x003abc8301007387 */ /* 0x000fe20000100800 */
[C---:B------:R-:W-:Y:S03]  /*48c80*/  HMMA.1688.F32.TF32 R144, R172.reuse, R38, R144 ;  /* 0x00000026ac90723c */ /* 0x040fe60000081090 */
[----:B------:R-:W-:Y:S04]  /*48c90*/  STL [R1+0x3ae8], R132 ;  /* 0x003ae88401007387 */ /* 0x000fe80000100800 */
[----:B------:R-:W-:Y:S01]  /*48ca0*/  STL [R1+0x3ae4], R133 ;  /* 0x003ae48501007387 */ /* 0x000fe20000100800 */
[C---:B------:R-:W-:Y:S03]  /*48cb0*/  HMMA.1688.F32.TF32 R152, R172.reuse, R46, R152 ;  /* 0x0000002eac98723c */ /* 0x040fe60000081098 */
        /* <DEDUP_REMOVED lines=74> */
[-C--:B------:R-:W-:Y:S03]  /*49160*/  HMMA.1688.F32.TF32 R156, R172, R50.reuse, R244 ;  /* 0x00000032ac9c723c */ /* 0x080fe600000810f4 */
        /* <DEDUP_REMOVED lines=8> */
[----:B------:R-:W-:Y:S04]  /*491f0*/  STL.64 [R1+0x3c58], R158 ;  /* 0x003c589e01007387 */ /* 0x000fe80000100a00 */
[----:B------:R-:W-:Y:S01]  /*49200*/  STL.64 [R1+0x3c50], R156 ;  /* 0x003c509c01007387 */ /* 0x000fe20000100a00 */
[C---:B---3--:R-:W-:Y:S06]  /*49210*/  HMMA.1688.F32.TF32 R68, R236.reuse, R50, R248 ;  /* 0x00000032ec44723c */ /* 0x048fec00000810f8 */
[----:B----4-:R-:W-:Y:S06]  /*49220*/  HMMA.1688.F32.TF32 R180, R236, R10, R184 ;  /* 0x0000000aecb4723c */ /* 0x010fec00000810b8 */
[C---:B--2---:R-:W-:Y:S06]  /*49230*/  HMMA.1688.F32.TF32 R164, R172.reuse, R58, R164 ;  /* 0x0000003aaca4723c */ /* 0x044fec00000810a4 */
[C---:B------:R-:W-:Y:S06]  /*49240*/  HMMA.1688.F32.TF32 R160, R172.reuse, R54, R176 ;  /* 0x00000036aca0723c */ /* 0x040fec00000810b0 */
[C---:B------:R-:W-:Y:S06]  /*49250*/  HMMA.1688.F32.TF32 R168, R172.reuse, R62, R168 ;  /* 0x0000003eaca8723c */ /* 0x040fec00000810a8 */
[----:B------:R-:W-:Y:S11]  /*49260*/  HMMA.1688.F32.TF32 R172, R172, R222, R200 ;  /* 0x000000deacac723c */ /* 0x000ff600000810c8 */
[----:B------:R-:W-:Y:S01]  /*49270*/  STL.64 [R1+0x3c68], R162 ;  /* 0x003c68a201007387 */ /* 0x000fe20000100a00 */
[C---:B------:R-:W-:Y:S03]  /*49280*/  HMMA.1688.F32.TF32 R176, R236.reuse, R6, R216 ;  /* 0x00000006ecb0723c */ /* 0x040fe600000810d8 */
        /* <DEDUP_REMOVED lines=13> */
[C---:B------:R-:W-:Y:S03]  /*49360*/  HMMA.1688.F32.TF32 R64, R236.reuse, R54, R244 ;  /* 0x00000036ec40723c */ /* 0x040fe600000810f4 */
[----:B------:R-:W4:Y:S04]  /*49370*/  LDL.LU R248, [R1+0x630] ;  /* 0x0006300001f87983 */ /* 0x000f280000300800 */
[----:B------:R-:W4:Y:S01]  /*49380*/  LDL.LU R249, [R1+0x634] ;  /* 0x0006340001f97983 */ /* 0x000f220000300800 */
[C---:B------:R-:W-:Y:S03]  /*49390*/  HMMA.1688.F32.TF32 R216, R236.reuse, R46, R240 ;  /* 0x0000002eecd8723c */ /* 0x040fe600000810f0 */
[----:B------:R-:W4:Y:S04]  /*493a0*/  LDL.LU R250, [R1+0x638] ;  /* 0x0006380001fa7983 */ /* 0x000f280000300800 */
[----:B------:R-:W4:Y:S01]  /*493b0*/  LDL.LU R251, [R1+0x63c] ;  /* 0x00063c0001fb7983 */ /* 0x000f220000300800 */
[C---:B------:R-:W-:Y:S03]  /*493c0*/  HMMA.1688.F32.TF32 R200, R236.reuse, R30, R208 ;  /* 0x0000001eecc8723c */ /* 0x040fe600000810d0 */
[----:B------:R-:W4:Y:S04]  /*493d0*/  LDL.LU R240, [R1+0x640] ;  /* 0x0006400001f07983 */ /* 0x000f280000300800 */
[----:B------:R-:W4:Y:S01]  /*493e0*/  LDL.LU R241, [R1+0x644] ;  /* 0x0006440001f17983 */ /* 0x000f220000300800 */
[----:B------:R-:W-:Y:S03]  /*493f0*/  HMMA.1688.F32.TF32 R208, R236, R38, R228 ;  /* 0x00000026ecd0723c */ /* 0x000fe600000810e4 */
[----:B------:R-:W4:Y:S04]  /*49400*/  LDL.LU R242, [R1+0x648] ;  /* 0x0006480001f27983 */ /* 0x000f280000300800 */
[----:B------:R-:W4:Y:S01]  /*49410*/  LDL.LU R243, [R1+0x64c] ;  /* 0x00064c0001f37983 */ /* 0x000f220000300800 */
[----:B-1----:R-:W-:-:S03]  /*49420*/  IMAD.MOV.U32 R125, RZ, RZ, R64 ;  /* 0x000000ffff7d7224 */ /* 0x002fc600078e0040 */
        /* <DEDUP_REMOVED lines=42> */
[----:B------:R-:W2:Y:S01]  /*496d0*/  LDL.LU R71, [R1+0x68c] ;  /* 0x00068c0001477983 */ /* 0x000ea20000300800 */
[C---:B------:R-:W-:Y:S06]  /*496e0*/  HMMA.1688.F32.TF32 R184, R236.reuse, R14, R212 ;  /* 0x0000000eecb8723c */ /* 0x040fec00000810d4 */
[----:B------:R-:W-:Y:S01]  /*496f0*/  HMMA.1688.F32.TF32 R212, R236, R42, R224 ;  /* 0x0000002aecd4723c */ /* 0x000fe200000810e0 */
[----:B------:R-:W3:Y:S04]  /*49700*/  LDL.LU R224, [R1+0x650] ;  /* 0x0006500001e07983 */ /* 0x000ee80000300800 */
[----:B------:R-:W3:Y:S04]  /*49710*/  LDL.LU R225, [R1+0x654] ;  /* 0x0006540001e17983 */ /* 0x000ee80000300800 */
[----:B------:R-:W3:Y:S04]  /*49720*/  LDL.LU R226, [R1+0x658] ;  /* 0x0006580001e27983 */ /* 0x000ee80000300800 */
[----:B------:R-:W3:Y:S01]  /*49730*/  LDL.LU R227, [R1+0x65c] ;  /* 0x00065c0001e37983 */ /* 0x000ee20000300800 */
[----:B----4-:R-:W-:-:S15]  /*49740*/  HMMA.1688.F32.TF32 R80, R232, R6, R80 ;  /* 0x00000006e850723c */ /* 0x010fde0000081050 */
[----:B------:R-:W-:-:S09]  /*49750*/  NOP ;  /* 0x0000000000007918 */ /* 0x000fd20000000000 */
[----:B------:R-:W-:Y:S01]  /*49760*/  MOV R131, R80 ;  /* 0x0000005000837202 */ /* 0x000fe20000000f00 */
[----:B------:R-:W-:Y:S01]  /*49770*/  IMAD.MOV.U32 R139, RZ, RZ, R81 ;  /* 0x000000ffff8b7224 */ /* 0x000fe200078e0051 */
[----:B------:R-:W-:Y:S01]  /*49780*/  MOV R147, R83 ;  /* 0x0000005300937202 */ /* 0x000fe20000000f00 */
[----:B------:R-:W-:Y:S02]  /*49790*/  IMAD.MOV.U32 R143, RZ, RZ, R82 ;  /* 0x000000ffff8f7224 */ /* 0x000fe400078e0052 */
[C---:B------:R-:W-:Y:S06]  /*497a0*/  HMMA.1688.F32.TF32 R80, R232.reuse, R10, R76 ;  /* 0x0000000ae850723c */ /* 0x040fec000008104c */
[C---:B------:R-:W-:Y:S06]  /*497b0*/  HMMA.1688.F32.TF32 R76, R232.reuse, R14, R72 ;  /* 0x0000000ee84c723c */ /* 0x040fec0000081048 */
[----:B------:R-:W-:Y:S01]  /*497c0*/  HMMA.1688.F32.TF32 R72, R232, R18, R244 ;  /* 0x00000012e848723c */ /* 0x000fe200000810f4 */
[----:B------:R-:W-:Y:S04]  /*497d0*/  LDS R244, [R49+UR12+0x45100] ;  /* 0x0451000c31f47984 */ /* 0x000fe80008000800 */
[----:B------:R-:W-:Y:S01]  /*497e0*/  LDS R246, [R49+UR12+0x45900] ;  /* 0x0459000c31f67984 */ /* 0x000fe20008000800 */
[C---:B------:R-:W-:Y:S03]  /*497f0*/  HMMA.1688.F32.TF32 R88, R236.reuse, R62, R88 ;  /* 0x0000003eec58723c */ /* 0x040fe60000081058 */
[----:B------:R-:W-:Y:S04]  /*49800*/  LDS R245, [R252+UR12+0x45100] ;  /* 0x0451000cfcf57984 */ /* 0x000fe80008000800 */
[----:B------:R-:W-:Y:S04]  /*49810*/  STL.64 [R1+0x440], R80 ;  /* 0x0004405001007387 */ /* 0x000fe80000100a00 */
[----:B------:R-:W-:Y:S04]  /*49820*/  STL.64 [R1+0x448], R82 ;  /* 0x0004485201007387 */ /* 0x000fe80000100a00 */
[----:B------:R-:W-:Y:S04]  /*49830*/  STL.64 [R1+0x460], R76 ;  /* 0x0004604c01007387 */ /* 0x000fe80000100a00 */
[----:B------:R-:W-:Y:S04]  /*49840*/  STL.64 [R1+0x468], R78 ;  /* 0x0004684e01007387 */ /* 0x000fe80000100a00 */
[----:B------:R-:W-:Y:S04]  /*49850*/  STL.64 [R1+0x480], R72 ;  /* 0x0004804801007387 */ /* 0x000fe80000100a00 */
[----:B------:R2:W-:Y:S01]  /*49860*/  STL.64 [R1+0x488], R74 ;  /* 0x0004884a01007387 */ /* 0x0005e20000100a00 */
[----:B------:R-:W-:Y:S03]  /*49870*/  HMMA.1688.F32.TF32 R92, R236, R58, R92 ;  /* 0x0000003aec5c723c */ /* 0x000fe6000008105c */
[----:B------:R-:W1:Y:S03]  /*49880*/  LDS R247, [R252+UR12+0x45900] ;  /* 0x0459000cfcf77984 */ /* 0x000e660008000800 */
[C---:B--2---:R-:W-:Y:S06]  /*49890*/  HMMA.1688.F32.TF32 R72, R232.reuse, R22, R68 ;  /* 0x00000016e848723c */ /* 0x044fec0000081044 */
[C---:B------:R-:W-:Y:S06]  /*498a0*/  HMMA.1688.F32.TF32 R68, R232.reuse, R26, R64 ;  /* 0x0000001ae844723c */ /* 0x040fec0000081040 */
[C---:B------:R-:W-:Y:S11]  /*498b0*/  HMMA.1688.F32.TF32 R64, R232.reuse, R30, R228 ;  /* 0x0000001ee840723c */ /* 0x040ff600000810e4 */
[----:B------:R-:W-:Y:S04]  /*498c0*/  STL.64 [R1+0x4c0], R72 ;  /* 0x0004c04801007387 */ /* 0x000fe80000100a00 */
[----:B------:R3:W-:Y:S04]  /*498d0*/  STL.64 [R1+0x4c8], R74 ;  /* 0x0004c84a01007387 */ /* 0x0007e80000100a00 */
[----:B------:R-:W-:Y:S04]  /*498e0*/  STL.64 [R1+0x4d0], R68 ;  /* 0x0004d04401007387 */ /* 0x000fe80000100a00 */
[----:B------:R2:W-:Y:S01]  /*498f0*/  STL.64 [R1+0x4d8], R70 ;  /* 0x0004d84601007387 */ /* 0x0005e20000100a00 */
[C---:B---3--:R-:W-:Y:S03]  /*49900*/  HMMA.1688.F32.TF32 R72, R232.reuse, R34, R224 ;  /* 0x00000022e848723c */ /* 0x048fe600000810e0 */
[----:B------:R-:W-:Y:S04]  /*49910*/  STL.64 [R1+0x500], R64 ;  /* 0x0005004001007387 */ /* 0x000fe80000100a00 */
[----:B------:R3:W-:Y:S01]  /*49920*/  STL.64 [R1+0x508], R66 ;  /* 0x0005084201007387 */ /* 0x0007e20000100a00 */
[C---:B--2---:R-:W-:Y:S06]  /*49930*/  HMMA.1688.F32.TF32 R68, R232.reuse, R38, R240 ;  /* 0x00000026e844723c */ /* 0x044fec00000810f0 */
[----:B---3--:R-:W-:Y:S09]  /*49940*/  HMMA.1688.F32.TF32 R64, R232, R42, R248 ;  /* 0x0000002ae840723c */ /* 0x008ff200000810f8 */
[----:B------:R-:W-:Y:S04]  /*49950*/  STL.64 [R1+0x520], R72 ;  /* 0x0005204801007387 */ /* 0x000fe80000100a00 */
[----:B------:R-:W-:Y:S04]  /*49960*/  STL.64 [R1+0x528], R74 ;  /* 0x0005284a01007387 */ /* 0x000fe80000100a00 */
[----:B------:R-:W2:Y:S04]  /*49970*/  LDL.LU R240, [R1+0x290] ;  /* 0x0002900001f07983 */ /* 0x000ea80000300800 */
[----:B------:R-:W-:Y:S04]  /*49980*/  STL.64 [R1+0x580], R68 ;  /* 0x0005804401007387 */ /* 0x000fe80000100a00 */
[----:B------:R-:W-:Y:S04]  /*49990*/  STL.64 [R1+0x588], R70 ;  /* 0x0005884601007387 */ /* 0x000fe80000100a00 */
[----:B------:R3:W-:Y:S04]  /*499a0*/  STL.64 [R1+0x5a0], R64 ;  /* 0x0005a04001007387 */ /* 0x0007e80000100a00 */
        /* <DEDUP_REMOVED lines=19> */
[----:B------:R-:W2:Y:S01]  /*49ae0*/  LDL.LU R79, [R1+0x2fc] ;  /* 0x0002fc00014f7983 */ /* 0x000ea20000300800 */
[----:B------:R-:W-:-:S03]  /*49af0*/  IMAD.MOV.U32 R138, RZ, RZ, R88 ;  /* 0x000000ffff8a7224 */ /* 0x000fc600078e0058 */
[----:B------:R-:W3:Y:S01]  /*49b00*/  LDL.LU R248, [R1+0x4a0] ;  /* 0x0004a00001f87983 */ /* 0x000ee20000300800 */
[----:B------:R-:W-:-:S03]  /*49b10*/  IMAD.MOV.U32 R132, RZ, RZ, R89 ;  /* 0x000000ffff847224 */ /* 0x000fc600078e0059 */
[----:B------:R-:W3:Y:S01]  /*49b20*/  LDL.LU R249, [R1+0x4a4] ;  /* 0x0004a40001f97983 */ /* 0x000ee20000300800 */
[----:B------:R-:W-:-:S03]  /*49b30*/  MOV R133, R90 ;  /* 0x0000005a00857202 */ /* 0x000fc60000000f00 */
[----:B------:R-:W3:Y:S01]  /*49b40*/  LDL.LU R250, [R1+0x4a8] ;  /* 0x0004a80001fa7983 */ /* 0x000ee20000300800 */
[----:B------:R-:W-:-:S03]  /*49b50*/  IMAD.MOV.U32 R134, RZ, RZ, R91 ;  /* 0x000000ffff867224 */ /* 0x000fc600078e005b */
        /* <DEDUP_REMOVED lines=42> */
[----:B------:R-:W1:Y:S04]  /*49e00*/  LDL.LU R80, [R1+0x430] ;  /* 0x0004300001507983 */ /* 0x000e680000300800 */
[----:B------:R-:W1:Y:S04]  /*49e10*/  LDL.LU R81, [R1+0x434] ;  /* 0x0004340001517983 */ /* 0x000e680000300800 */
[----:B------:R-:W1:Y:S04]  /*49e20*/  LDL.LU R82, [R1+0x438] ;  /* 0x0004380001527983 */ /* 0x000e680000300800 */
[----:B------:R-:W1:Y:S09]  /*49e30*/  LDL.LU R83, [R1+0x43c] ;  /* 0x00043c0001537983 */ /* 0x000e720000300800 */
[----:B------:R-:W-:Y:S01]  /*49e40*/  IMAD.MOV.U32 R141, RZ, RZ, R84 ;  /* 0x000000ffff8d7224 */ /* 0x000fe200078e0054 */
[----:B------:R-:W-:Y:S01]  /*49e50*/  MOV R142, R85 ;  /* 0x00000055008e7202 */ /* 0x000fe20000000f00 */
[----:B------:R-:W4:Y:S01]  /*49e60*/  LDL.LU R84, [R1+0x450] ;  /* 0x0004500001547983 */ /* 0x000f220000300800 */
[----:B------:R-:W-:-:S02]  /*49e70*/  IMAD.MOV.U32 R136, RZ, RZ, R86 ;  /* 0x000000ffff887224 */ /* 0x000fc400078e0056 */
[----:B------:R-:W-:Y:S01]  /*49e80*/  IMAD.MOV.U32 R137, RZ, RZ, R87 ;  /* 0x000000ffff897224 */ /* 0x000fe200078e0057 */
        /* <DEDUP_REMOVED lines=13> */
[C---:B----4-:R-:W-:Y:S06]  /*49f60*/  HMMA.1688.F32.TF32 R108, R232.reuse, R58, R108 ;  /* 0x0000003ae86c723c */ /* 0x050fec000008106c */
[C---:B------:R-:W-:Y:S06]  /*49f70*/  HMMA.1688.F32.TF32 R116, R232.reuse, R50, R116 ;  /* 0x00000032e874723c */ /* 0x040fec0000081074 */
[C---:B------:R-:W-:Y:S06]  /*49f80*/  HMMA.1688.F32.TF32 R120, R232.reuse, R46, R120 ;  /* 0x0000002ee878723c */ /* 0x040fec0000081078 */
[----:B------:R-:W-:Y:S01]  /*49f90*/  HMMA.1688.F32.TF32 R112, R232, R54, R112 ;  /* 0x00000036e870723c */ /* 0x000fe20000081070 */
[----:B------:R-:W-:Y:S04]  /*49fa0*/  LDS R232, [R49+UR12+0x45180] ;  /* 0x0451800c31e87984 */ /* 0x000fe80008000800 */
[----:B------:R-:W-:-:S12]  /*49fb0*/  LDS R234, [R49+UR12+0x45980] ;  /* 0x0459800c31ea7984 */ /* 0x000fd80008000800 */
        /* <DEDUP_REMOVED lines=11> */
[----:B------:R2:W-:Y:S01]  /*4a070*/  STL.64 [R1+0x678], R102 ;  /* 0x0006786601007387 */ /* 0x0005e20000100a00 */
[C---:B-1----:R-:W-:Y:S03]  /*4a080*/  HMMA.1688.F32.TF32 R80, R244.reuse, R26, R80 ;  /* 0x0000001af450723c */ /* 0x042fe60000081050 */
[----:B------:R-:W-:Y:S03]  /*4a090*/  LDS R233, [R252+UR12+0x45180] ;  /* 0x0451800cfce97984 */ /* 0x000fe60008000800 */
[C---:B------:R-:W-:Y:S01]  /*4a0a0*/  HMMA.1688.F32.TF32 R76, R244.reuse, R30, R76 ;  /* 0x0000001ef44c723c */ /* 0x040fe2000008104c */
[----:B------:R-:W-:Y:S05]  /*4a0b0*/  LDS R235, [R252+UR12+0x45980] ;  /* 0x0459800cfceb7984 */ /* 0x000fea0008000800 */
[C---:B--2---:R-:W-:Y:S06]  /*4a0c0*/  HMMA.1688.F32.TF32 R100, R244.reuse, R6, R96 ;  /* 0x00000006f464723c */ /* 0x044fec0000081060 */
[C---:B------:R-:W-:Y:S06]  /*4a0d0*/  HMMA.1688.F32.TF32 R96, R244.reuse, R10, R92 ;  /* 0x0000000af460723c */ /* 0x040fec000008105c */
[C---:B------:R-:W-:Y:S06]  /*4a0e0*/  HMMA.1688.F32.TF32 R92, R244.reuse, R14, R88 ;  /* 0x0000000ef45c723c */ /* 0x040fec0000081058 */
[C---:B------:R-:W-:Y:S05]  /*4a0f0*/  HMMA.1688.F32.TF32 R88, R244.reuse, R18, R248 ;  /* 0x00000012f458723c */ /* 0x040fea00000810f8 */
[----:B------:R-:W-:Y:S04]  /*4a100*/  STL.64 [R1+0x780], R100 ;  /* 0x0007806401007387 */ /* 0x000fe80000100a00 */
[----:B------:R-:W-:Y:S04]  /*4a110*/  STL.64 [R1+0x788], R102 ;  /* 0x0007886601007387 */ /* 0x000fe80000100a00 */
[----:B------:R-:W-:Y:S04]  /*4a120*/  STL.64 [R1+0x770], R96 ;  /* 0x0007706001007387 */ /* 0x000fe80000100a00 */
[----:B------:R-:W-:Y:S04]  /*4a130*/  STL.64 [R1+0x778], R98 ;  /* 0x0007786201007387 */ /* 0x000fe80000100a00 */
[----:B------:R-:W2:Y:S04]  /*4a140*/  LDL.LU R248, [R1+0x280] ;  /* 0x0002800001f87983 */ /* 0x000ea80000300800 */
[----:B------:R-:W-:Y:S04]  /*4a150*/  STL.64 [R1+0x760], R92 ;  /* 0x0007605c01007387 */ /* 0x000fe80000100a00 */
[----:B------:R-:W-:Y:S04]  /*4a160*/  STL.64 [R1+0x768], R94 ;  /* 0x0007685e01007387 */ /* 0x000fe80000100a00 */
[----:B------:R-:W-:Y:S04]  /*4a170*/  STL.64 [R1+0x750], R88 ;  /* 0x0007505801007387 */ /* 0x000fe80000100a00 */
[----:B------:R-:W-:Y:S04]  /*4a180*/  STL.64 [R1+0x758], R90 ;  /* 0x0007585a01007387 */ /* 0x000fe80000100a00 */
[----:B------:R-:W2:Y:S04]  /*4a190*/  LDL.LU R249, [R1+0x284] ;  /* 0x0002840001f97983 */ /* 0x000ea80000300800 */
[----:B------:R-:W2:Y:S01]  /*4a1a0*/  LDL.LU R250, [R1+0x288] ;  /* 0x0002880001fa7983 */ /* 0x000ea20000300800 */
[C---:B------:R-:W-:Y:S06]  /*4a1b0*/  HMMA.1688.F32.TF32 R84, R244.reuse, R22, R84 ;  /* 0x00000016f454723c */ /* 0x040fec0000081054 */
[C---:B------:R-:W-:Y:S06]  /*4a1c0*/  HMMA.1688.F32.TF32 R72, R244.reuse, R34, R72 ;  /* 0x00000022f448723c */ /* 0x040fec0000081048 */
[C---:B------:R-:W-:Y:S06]  /*4a1d0*/  HMMA.1688.F32.TF32 R64, R244.reuse, R42, R64 ;  /* 0x0000002af440723c */ /* 0x040fec0000081040 */
[C---:B------:R-:W-:Y:S05]  /*4a1e0*/  HMMA.1688.F32.TF32 R68, R244.reuse, R38, R68 ;  /* 0x00000026f444723c */ /* 0x040fea0000081044 */
        /* <DEDUP_REMOVED lines=9> */
[----:B------:R-:W-:Y:S04]  /*4a280*/  STL.64 [R1+0x700], R68 ;  /* 0x0007004401007387 */ /* 0x000fe80000100a00 */
[----:B------:R3:W-:Y:S01]  /*4a290*/  STL.64 [R1+0x708], R70 ;  /* 0x0007084601007387 */ /* 0x0007e20000100a00 */
[----:B------:R-:W-:Y:S01]  /*4a2a0*/  IMAD.MOV.U32 R251, RZ, RZ, R2 ;  /* 0x000000fffffb7224 */ /* 0x000fe200078e0002 */
[C---:B-1----:R-:W-:Y:S01]  /*4a2b0*/  HMMA.1688.F32.TF32 R72, R244.reuse, R50, R224 ;  /* 0x00000032f448723c */ /* 0x042fe200000810e0 */
[----:B------:R-:W-:Y:S01]  /*4a2c0*/  IMAD.MOV.U32 R2, RZ, RZ, R67 ;  /* 0x000000ffff027224 */ /* 0x000fe200078e0043 */
[----:B------:R1:W-:Y:S04]  /*4a2d0*/  STL [R1+0x6f8], R66 ;  /* 0x0006f84201007387 */ /* 0x0003e80000100800 */
[C---:B---3--:R-:W-:Y:S06]  /*4a2e0*/  HMMA.1688.F32.TF32 R68, R244.reuse, R46, R228 ;  /* 0x0000002ef444723c */ /* 0x048fec00000810e4 */
[----:B-1----:R-:W-:-:S15]  /*4a2f0*/  HMMA.1688.F32.TF32 R64, R244, R54, R240 ;  /* 0x00000036f440723c */ /* 0x002fde00000810f0 */
[----:B------:R-:W-:-:S02]  /*4a300*/  NOP ;  /* 0x0000000000007918 */ /* 0x000fc40000000000 */
[----:B------:R1:W-:Y:S04]  /*4a310*/  STL.64 [R1+0x6e0], R68 ;  /* 0x0006e04401007387 */ /* 0x0003e80000100a00 */
[----:B------:R-:W-:Y:S04]  /*4a320*/  STL.64 [R1+0x6e8], R70 ;  /* 0x0006e84601007387 */ /* 0x000fe80000100a00 */
[----:B-1----:R-:W3:Y:S04]  /*4a330*/  LDL.LU R68, [R1+0x40] ;  /* 0x0000400001447983 */ /* 0x002ee80000300800 */
[----:B------:R1:W-:Y:S04]  /*4a340*/  STL.64 [R1+0x6d0], R72 ;  /* 0x0006d04801007387 */ /* 0x0003e80000100a00 */
[----:B------:R4:W-:Y:S04]  /*4a350*/  STL.64 [R1+0x6d8], R74 ;  /* 0x0006d84a01007387 */ /* 0x0009e80000100a00 */
[----:B------:R-:W-:Y:S04]  /*4a360*/  STL.64 [R1+0x6c0], R64 ;  /* 0x0006c04001007387 */ /* 0x000fe80000100a00 */
[----:B------:R-:W-:Y:S04]  /*4a370*/  STL.64 [R1+0x6c8], R66 ;  /* 0x0006c84201007387 */ /* 0x000fe80000100a00 */
[----:B------:R-:W3:Y:S04]  /*4a380*/  LDL.LU R69, [R1+0x44] ;  /* 0x0000440001457983 */ /* 0x000ee80000300800 */
[----:B-1----:R-:W3:Y:S04]  /*4a390*/  LDL.LU R72, [R1+0x60] ;  /* 0x0000600001487983 */ /* 0x002ee80000300800 */
[----:B------:R-:W3:Y:S04]  /*4a3a0*/  LDL.LU R73, [R1+0x64] ;  /* 0x0000640001497983 */ /* 0x000ee80000300800 */
[----:B----4-:R-:W3:Y:S04]  /*4a3b0*/  LDL.LU R74, [R1+0x68] ;  /* 0x00006800014a7983 */ /* 0x010ee80000300800 */
        /* <DEDUP_REMOVED lines=9> */
[----:B------:R-:W4:Y:S01]  /*4a450*/  LDL.LU R240, [R1+0x190] ;  /* 0x0001900001f07983 */ /* 0x000f220000300800 */
[----:B--2---:R-:W-:-:S15]  /*4a460*/  HMMA.1688.F32.TF32 R84, R244, R58, R248 ;  /* 0x0000003af454723c */ /* 0x004fde00000810f8 */
[----:B------:R-:W-:-:S08]  /*4a470*/  NOP ;  /* 0x0000000000007918 */ /* 0x000fd00000000000 */
[----:B------:R1:W-:Y:S04]  /*4a480*/  STL.64 [R1+0x6b0], R84 ;  /* 0x0006b05401007387 */ /* 0x0003e80000100a00 */
[----:B------:R2:W-:Y:S04]  /*4a490*/  STL.64 [R1+0x6b8], R86 ;  /* 0x0006b85601007387 */ /* 0x0005e80000100a00 */
        /* <DEDUP_REMOVED lines=94> */
[-C--:B------:R-:W-:Y:S01]  /*4aa80*/  HMMA.1688.F32.TF32 R204, R236, R34.reuse, R204 ;  /* 0x00000022eccc723c */ /* 0x080fe200000810cc */
[----:B------:R-:W-:Y:S04]  /*4aa90*/  LDS R236, [R0+UR12+0x45180] ;  /* 0x0451800c00ec7984 */ /* 0x000fe80008000800 */
[----:B------:R-:W-:Y:S04]  /*4aaa0*/  LDS R238, [R0+UR12+0x45980] ;  /* 0x0459800c00ee7984 */ /* 0x000fe80008000800 */
[----:B------:R-:W-:Y:S04]  /*4aab0*/  LDS R237, [R3+UR12+0x45180] ;  /* 0x0451800c03ed7984 */ /* 0x000fe80008000800 */
[----:B------:R-:W4:Y:S02]  /*4aac0*/  LDS R239, [R3+UR12+0x45980] ;  /* 0x0459800c03ef7984 */ /* 0x000f240008000800 */
[C---:B----4-:R-:W-:Y:S06]  /*4aad0*/  HMMA.1688.F32.TF32 R120, R236.reuse, R34, R120 ;  /* 0x00000022ec78723c */ /* 0x050fec0000081078 */
[C---:B---3--:R-:W-:Y:S06]  /*4aae0*/  HMMA.1688.F32.TF32 R148, R236.reuse, R30, R148 ;  /* 0x0000001eec94723c */ /* 0x048fec0000081094 */
[C---:B------:R-:W-:Y:S06]  /*4aaf0*/  HMMA.1688.F32.TF32 R152, R236.reuse, R26, R152 ;  /* 0x0000001aec98723c */ /* 0x040fec0000081098 */
[C---:B------:R-:W-:Y:S06]  /*4ab00*/  HMMA.1688.F32.TF32 R160, R236.reuse, R18, R160 ;  /* 0x00000012eca0723c */ /* 0x040fec00000810a0 */
[----:B------:R-:W-:Y:S06]  /*4ab10*/  HMMA.1688.F32.TF32 R164, R236, R14, R164 ;  /* 0x0000000eeca4723c */ /* 0x000fec00000810a4 */
[C---:B------:R-:W-:Y:S06]  /*4ab20*/  HMMA.1688.F32.TF32 R180, R244.reuse, R62, R180 ;  /* 0x0000003ef4b4723c */ /* 0x040fec00000810b4 */
[----:B------:R-:W-:Y:S06]  /*4ab30*/  HMMA.1688.F32.TF32 R244, R244, R222, R176 ;  /* 0x000000def4f4723c */ /* 0x000fec00000810b0 */
[C---:B------:R-:W-:Y:S06]  /*4ab40*/  HMMA.1688.F32.TF32 R168, R236.reuse, R10, R168 ;  /* 0x0000000aeca8723c */ /* 0x040fec00000810a8 */
[C---:B------:R-:W-:Y:S05]  /*4ab50*/  HMMA.1688.F32.TF32 R172, R236.reuse, R6, R172 ;  /* 0x00000006ecac723c */ /* 0x040fea00000810ac */
[----:B------:R-:W-:Y:S04]  /*4ab60*/  STL.64 [R1+0x6a0], R180 ;  /* 0x0006a0b401007387 */ /* 0x000fe80000100a00 */
[----:B------:R1:W-:Y:S04]  /*4ab70*/  STL.64 [R1+0x6a8], R182 ;  /* 0x0006a8b601007387 */ /* 0x0003e80000100a00 */
[----:B-1----:R-:W3:Y:S01]  /*4ab80*/  LDL.LU.64 R182, [R1+0x3cb8] ;  /* 0x003cb80001b67983 */ /* 0x002ee20000300a00 */
[C---:B------:R-:W-:Y:S03]  /*4ab90*/  HMMA.1688.F32.TF32 R156, R236.reuse, R22, R156 ;  /* 0x00000016ec9c723c */ /* 0x040fe6000008109c */
[----:B------:R-:W3:Y:S04]  /*4aba0*/  LDL.LU.64 R180, [R1+0x3cb0] ;  /* 0x003cb00001b47983 */ /* 0x000ee80000300a00 */
[----:B------:R-:W4:Y:S04]  /*4abb0*/  LDL.LU.64 R178, [R1+0x3ca8] ;  /* 0x003ca80001b27983 */ /* 0x000f280000300a00 */
[----:B------:R-:W4:Y:S04]  /*4abc0*/  LDL.LU.64 R176, [R1+0x3ca0] ;  /* 0x003ca00001b07983 */ /* 0x000f280000300a00 */
[----:B------:R1:W-:Y:S04]  /*4abd0*/  STL.64 [R1+0x660], R244 ;  /* 0x000660f401007387 */ /* 0x0003e80000100a00 */
[----:B------:R1:W-:Y:S04]  /*4abe0*/  STL.64 [R1+0x668], R246 ;  /* 0x000668f601007387 */ /* 0x0003e80000100a00 */
[----:B-1----:R-:W3:Y:S04]  /*4abf0*/  LDL.LU R244, [R1+0x120] ;  /* 0x0001200001f47983 */ /* 0x002ee80000300800 */
[----:B------:R-:W3:Y:S04]  /*4ac00*/  LDL.LU R245, [R1+0x124] ;  /* 0x0001240001f57983 */ /* 0x000ee80000300800 */
[----:B------:R-:W3:Y:S04]  /*4ac10*/  LDL.LU R246, [R1+0x128] ;  /* 0x0001280001f67983 */ /* 0x000ee80000300800 */
[----:B------:R-:W3:Y:S04]  /*4ac20*/  LDL.LU R247, [R1+0x12c] ;  /* 0x00012c0001f77983 */ /* 0x000ee80000300800 */
        /* <DEDUP_REMOVED lines=37> */
[----:B------:R-:W-:Y:S03]  /*4ae80*/  HMMA.1688.F32.TF32 R236, R236, R222, R88 ;  /* 0x000000deecec723c */ /* 0x000fe60000081058 */
        /* <DEDUP_REMOVED lines=30> */
[----:B------:R-:W4:Y:S04]  /*4b070*/  LDL.LU.64 R90, [R1+0x3ba8] ;  /* 0x003ba800015a7983 */ /* 0x000f280000300a00 */
[----:B------:R-:W4:Y:S04]  /*4b080*/  LDL.LU.64 R88, [R1+0x3ba0] ;  /* 0x003ba00001587983 */ /* 0x000f280000300a00 */
[----:B------:R1:W-:Y:S04]  /*4b090*/  STL.64 [R1+0x950], R236 ;  /* 0x000950ec01007387 */ /* 0x0003e80000100a00 */
[----:B------:R2:W-:Y:S04]  /*4b0a0*/  STL.64 [R1+0x958], R238 ;  /* 0x000958ee01007387 */ /* 0x0005e80000100a00 */
[----:B-1----:R-:W3:Y:S04]  /*4b0b0*/  LDL.LU R236, [R1+0x140] ;  /* 0x0001400001ec7983 */ /* 0x002ee80000300800 */
[----:B------:R-:W3:Y:S04]  /*4b0c0*/  LDL.LU R237, [R1+0x144] ;  /* 0x0001440001ed7983 */ /* 0x000ee80000300800 */
[----:B--2---:R-:W3:Y:S04]  /*4b0d0*/  LDL.LU R238, [R1+0x148] ;  /* 0x0001480001ee7983 */ /* 0x004ee80000300800 */
[----:B------:R-:W3:Y:S01]  /*4b0e0*/  LDL.LU R239, [R1+0x14c] ;  /* 0x00014c0001ef7983 */ /* 0x000ee20000300800 */
[C---:B------:R-:W-:Y:S06]  /*4b0f0*/  HMMA.1688.F32.TF32 R84, R232.reuse, R6, R84 ;  /* 0x00000006e854723c */ /* 0x040fec0000081054 */
[C---:B------:R-:W-:Y:S06]  /*4b100*/  HMMA.1688.F32.TF32 R228, R232.reuse, R10, R228 ;  /* 0x0000000ae8e4723c */ /* 0x040fec00000810e4 */
[C---:B------:R-:W-:Y:S06]  /*4b110*/  HMMA.1688.F32.TF32 R224, R232.reuse, R14, R224 ;  /* 0x0000000ee8e0723c */ /* 0x040fec00000810e0 */
[C---:B------:R-:W-:Y:S06]  /*4b120*/  HMMA.1688.F32.TF32 R240, R232.reuse, R18, R240 ;  /* 0x00000012e8f0723c */ /* 0x040fec00000810f0 */
[C---:B------:R-:W-:Y:S01]  /*4b130*/  HMMA.1688.F32.TF32 R248, R232.reuse, R22, R248 ;  /* 0x00000016e8f8723c */ /* 0x040fe200000810f8 */
[----:B------:R-:W-:Y:S04]  /*4b140*/  STL.64 [R1+0x930], R84 ;  /* 0x0009305401007387 */ /* 0x000fe80000100a00 */
[----:B------:R1:W-:Y:S04]  /*4b150*/  STL.64 [R1+0x938], R86 ;  /* 0x0009385601007387 */ /* 0x0003e80000100a00 */
[----:B-1----:R-:W2:Y:S04]  /*4b160*/  LDL.LU.64 R86, [R1+0x3b98] ;  /* 0x003b980001567983 */ /* 0x002ea80000300a00 */
[----:B------:R-:W2:Y:S04]  /*4b170*/  LDL.LU.64 R84, [R1+0x3b90] ;  /* 0x003b900001547983 */ /* 0x000ea80000300a00 */
        /* <DEDUP_REMOVED lines=15> */
[----:B------:R-:W2:Y:S01]  /*4b270*/  LDL.LU.64 R248, [R1+0x3b50] ;  /* 0x003b500001f87983 */ /* 0x000ea20000300a00 */
[----:B------:R-:W-:Y:S01]  /*4b280*/  MOV R70, R45 ;  /* 0x0000002d00467202 */ /* 0x000fe20000000f00 */
[----:B------:R-:W-:Y:S01]  /*4b290*/  IMAD.MOV.U32 R71, RZ, RZ, R44 ;  /* 0x000000ffff477224 */ /* 0x000fe200078e002c */
[----:B------:R-:W-:Y:S01]  /*4b2a0*/  HMMA.1688.F32.TF32 R80, R232, R34, R80 ;  /* 0x00000022e850723c */ /* 0x000fe20000081050 */
[----:B------:R-:W-:-:S02]  /*4b2b0*/  IMAD.MOV.U32 R66, RZ, RZ, R37 ;  /* 0x000000ffff427224 */ /* 0x000fc400078e0025 */
[----:B------:R-:W-:-:S03]  /*4b2c0*/  IMAD.MOV.U32 R67, RZ, RZ, R36 ;  /* 0x000000ffff437224 */ /* 0x000fc600078e0024 */
[----:B------:R-:W-:Y:S01]  /*4b2d0*/  HMMA.1688.F32.TF32 R36, R232, R38, R76 ;  /* 0x00000026e824723c */ /* 0x000fe2000008104c */
[----:B------:R-:W-:Y:S01]  /*4b2e0*/  IMAD.MOV.U32 R64, RZ, RZ, R41 ;  /* 0x000000ffff407224 */ /* 0x000fe200078e0029 */
[----:B------:R-:W-:-:S04]  /*4b2f0*/  MOV R65, R40 ;  /* 0x0000002800417202 */ /* 0x000fc80000000f00 */
[C---:B------:R-:W-:Y:S06]  /*4b300*/  HMMA.1688.F32.TF32 R72, R232.reuse, R42, R72 ;  /* 0x0000002ae848723c */ /* 0x040fec0000081048 */
[C---:B------:R-:W-:Y:S06]  /*4b310*/  HMMA.1688.F32.TF32 R40, R232.reuse, R46, R68 ;  /* 0x0000002ee828723c */ /* 0x040fec0000081044 */
[----:B---3--:R-:W-:-:S15]  /*4b320*/  HMMA.1688.F32.TF32 R236, R232, R26, R236 ;  /* 0x0000001ae8ec723c */ /* 0x008fde00000810ec */
[----:B------:R-:W-:-:S08]  /*4b330*/  NOP ;  /* 0x0000000000007918 */ /* 0x000fd00000000000 */
[----:B------:R-:W-:Y:S04]  /*4b340*/  STL.64 [R1+0x8b0], R236 ;  /* 0x0008b0ec01007387 */ /* 0x000fe80000100a00 */
[----:B------:R1:W-:Y:S02]  /*4b350*/  STL.64 [R1+0x8b8], R238 ;  /* 0x0008b8ee01007387 */ /* 0x0003e40000100a00 */
[----:B-1----:R-:W-:-:S15]  /*4b360*/  HMMA.1688.F32.TF32 R236, R232, R30, R244 ;  /* 0x0000001ee8ec723c */ /* 0x002fde00000810f4 */
[----:B------:R-:W-:-:S08]  /*4b370*/  NOP ;  /* 0x0000000000007918 */ /* 0x000fd00000000000 */
[----:B------:R-:W-:Y:S04]  /*4b380*/  STL.64 [R1+0x890], R236 ;  /* 0x000890ec01007387 */ /* 0x000fe80000100a00 */
[----:B------:R-:W-:Y:S04]  /*4b390*/  STL.64 [R1+0x898], R238 ;  /* 0x000898ee01007387 */ /* 0x000fe80000100a00 */
[----:B------:R-:W-:Y:S04]  /*4b3a0*/  STL.64 [R1+0x870], R80 ;  /* 0x0008705001007387 */ /* 0x000fe80000100a00 */
[----:B------:R-:W-:Y:S04]  /*4b3b0*/  STL.64 [R1+0x878], R82 ;  /* 0x0008785201007387 */ /* 0x000fe80000100a00 */
[----:B------:R-:W-:Y:S04]  /*4b3c0*/  STL.64 [R1+0x850], R36 ;  /* 0x0008502401007387 */ /* 0x000fe80000100a00 */
[----:B------:R1:W-:Y:S04]  /*4b3d0*/  STL.64 [R1+0x858], R38 ;  /* 0x0008582601007387 */ /* 0x0003e80000100a00 */
[----:B------:R-:W-:Y:S04]  /*4b3e0*/  STL.64 [R1+0x830], R72 ;  /* 0x0008304801007387 */ /* 0x000fe80000100a00 */
[----:B------:R-:W-:Y:S01]  /*4b3f0*/  STL.64 [R1+0x838], R74 ;  /* 0x0008384a01007387 */ /* 0x000fe20000100a00 */
[C---:B-1----:R-:W-:Y:S03]  /*4b400*/  HMMA.1688.F32.TF32 R36, R232.reuse, R50, R64 ;  /* 0x00000032e824723c */ /* 0x042fe60000081040 */
[----:B------:R-:W-:Y:S04]  /*4b410*/  STL.64 [R1+0x810], R40 ;  /* 0x0008102801007387 */ /* 0x000fe80000100a00 */
[----:B------:R4:W-:Y:S02]  /*4b420*/  STL.64 [R1+0x818], R42 ;  /* 0x0008182a01007387 */ /* 0x0009e40000100a00 */
[----:B----4-:R-:W-:-:S14]  /*4b430*/  HMMA.1688.F32.TF32 R40, R232, R58, R240 ;  /* 0x0000003ae828723c */ /* 0x010fdc00000810f0 */
[----:B------:R-:W-:Y:S01]  /*4b440*/  STL.64 [R1+0x7f0], R36 ;  /* 0x0007f02401007387 */ /* 0x000fe20000100a00 */
[----:B--2---:R-:W-:Y:S03]  /*4b450*/  HMMA.1688.F32.TF32 R44, R232, R54, R248 ;  /* 0x00000036e82c723c */ /* 0x004fe600000810f8 */
[----:B------:R1:W-:-:S15]  /*4b460*/  STL.64 [R1+0x7f8], R38 ;  /* 0x0007f82601007387 */ /* 0x0003de0000100a00 */
[----:B------:R-:W-:-:S05]  /*4b470*/  NOP ;  /* 0x0000000000007918 */ /* 0x000fca0000000000 */
[----:B------:R-:W-:Y:S04]  /*4b480*/  STL.64 [R1+0x7d0], R44 ;  /* 0x0007d02c01007387 */ /* 0x000fe80000100a00 */
[----:B------:R-:W-:Y:S04]  /*4b490*/  STL.64 [R1+0x7d8], R46 ;  /* 0x0007d82e01007387 */ /* 0x000fe80000100a00 */
[----:B------:R-:W-:Y:S04]  /*4b4a0*/  STL.64 [R1+0x7b0], R40 ;  /* 0x0007b02801007387 */ /* 0x000fe80000100a00 */
[----:B------:R-:W-:Y:S04]  /*4b4b0*/  STL.64 [R1+0x7b8], R42 ;  /* 0x0007b82a01007387 */ /* 0x000fe80000100a00 */
[----:B------:R-:W2:Y:S01]  /*4b4c0*/  LDL R83, [R1+0x1210] ;  /* 0x0012100001537983 */ /* 0x000ea20000100800 */
[----:B-1----:R-:W-:Y:S01]  /*4b4d0*/  HMMA.1688.F32.TF32 R36, R232, R62, R224 ;  /* 0x0000003ee824723c */ /* 0x002fe200000810e0 */
[----:B------:R-:W-:Y:S01]  /*4b4e0*/  IMAD.MOV.U32 R72, RZ, RZ, R33 ;  /* 0x000000ffff487224 */ /* 0x000fe200078e0021 */
[----:B------:R-:W-:Y:S01]  /*4b4f0*/  MOV R73, R32 ;  /* 0x0000002000497202 */ /* 0x000fe20000000f00 */
[----:B------:R-:W-:-:S02]  /*4b500*/  IMAD.MOV.U32 R74, RZ, RZ, R29 ;  /* 0x000000ffff4a7224 */ /* 0x000fc400078e001d */
[----:B------:R-:W-:Y:S01]  /*4b510*/  IMAD.MOV.U32 R75, RZ, RZ, R28 ;  /* 0x000000ffff4b7224 */ /* 0x000fe200078e001c */
[----:B------:R-:W-:Y:S01]  /*4b520*/  MOV R64, R25 ;  /* 0x0000001900407202 */ /* 0x000fe20000000f00 */
[----:B------:R-:W-:Y:S01]  /*4b530*/  IMAD.MOV.U32 R65, RZ, RZ, R24 ;  /* 0x000000ffff417224 */ /* 0x000fe200078e0018 */
[----:B------:R-:W-:Y:S01]  /*4b540*/  MOV R67, R20 ;  /* 0x0000001400437202 */ /* 0x000fe20000000f00 */
[----:B------:R-:W-:Y:S02]  /*4b550*/  IMAD.MOV.U32 R66, RZ, RZ, R21 ;  /* 0x000000ffff427224 */ /* 0x000fe400078e0015 */
[----:B------:R-:W-:Y:S02]  /*4b560*/  IMAD.MOV.U32 R68, RZ, RZ, R17 ;  /* 0x000000ffff447224 */ /* 0x000fe400078e0011 */
[----:B------:R-:W-:Y:S01]  /*4b570*/  IMAD.MOV.U32 R69, RZ, RZ, R16 ;  /* 0x000000ffff457224 */ /* 0x000fe200078e0010 */
[----:B------:R-:W-:Y:S01]  /*4b580*/  MOV R70, R13 ;  /* 0x0000000d00467202 */ /* 0x000fe20000000f00 */
[----:B------:R-:W-:Y:S01]  /*4b590*/  IMAD.MOV.U32 R71, RZ, RZ, R12 ;  /* 0x000000ffff477224 */ /* 0x000fe200078e000c */
[----:B------:R-:W-:Y:S01]  /*4b5a0*/  MOV R77, R8 ;  /* 0x00000008004d7202 */ /* 0x000fe20000000f00 */
[----:B------:R-:W-:Y:S01]  /*4b5b0*/  IMAD.MOV.U32 R76, RZ, RZ, R9 ;  /* 0x000000ffff4c7224 */ /* 0x000fe200078e0009 */
[----:B------:R-:W-:Y:S01]  /*4b5c0*/  LDS R225, [R252+UR12+0x46000] ;  /* 0x0460000cfce17984 */ /* 0x000fe20008000800 */
[----:B------:R-:W-:-:S02]  /*4b5d0*/  IMAD.MOV.U32 R78, RZ, RZ, R5 ;  /* 0x000000ffff4e7224 */ /* 0x000fc400078e0005 */
[----:B------:R-:W-:Y:S01]  /*4b5e0*/  IMAD.MOV.U32 R79, RZ, RZ, R4 ;  /* 0x000000ffff4f7224 */ /* 0x000fe200078e0004 */
[----:B------:R-:W-:Y:S02]  /*4b5f0*/  LDS R227, [R252+UR12+0x46800] ;  /* 0x0468000cfce37984 */ /* 0x000fe40008000800 */
[----:B------:R-:W-:Y:S01]  /*4b600*/  MOV R243, R36 ;  /* 0x0000002400f37202 */ /* 0x000fe20000000f00 */
[----:B------:R-:W-:Y:S01]  /*4b610*/  IMAD.MOV.U32 R242, RZ, RZ, R37 ;  /* 0x000000fffff27224 */ /* 0x000fe200078e0025 */
[----:B------:R-:W-:Y:S01]  /*4b620*/  MOV R240, R39 ;  /* 0x0000002700f07202 */ /* 0x000fe20000000f00 */
[----:B------:R-:W-:Y:S02]  /*4b630*/  IMAD.MOV.U32 R241, RZ, RZ, R38 ;  /* 0x000000fffff17224 */ /* 0x000fe400078e0026 */
[----:B------:R-:W-:Y:S01]  /*4b640*/  HMMA.1688.F32.TF32 R36, R232, R222, R228 ;  /* 0x000000dee824723c */ /* 0x000fe200000810e4 */
[----:B------:R-:W-:Y:S04]  /*4b650*/  LDS R222, [R0+UR12+0x46800] ;  /* 0x0468000c00de7984 */ /* 0x000fe80008000800 */
[----:B------:R-:W-:-:S15]  /*4b660*/  LDS R223, [R3+UR12+0x46800] ;  /* 0x0468000c03df7984 */ /* 0x000fde0008000800 */
[----:B------:R-:W-:-:S04]  /*4b670*/  NOP ;  /* 0x0000000000007918 */ /* 0x000fc80000000000 */
[----:B------:R-:W-:Y:S01]  /*4b680*/  IMAD.MOV.U32 R235, RZ, RZ, R36 ;  /* 0x000000ffffeb7224 */ /* 0x000fe200078e0024 */
[----:B------:R-:W-:Y:S01]  /*4b690*/  MOV R233, R38 ;  /* 0x0000002600e97202 */ /* 0x000fe20000000f00 */
[----:B------:R-:W-:Y:S02]  /*4b6a0*/  IMAD.MOV.U32 R234, RZ, RZ, R37 ;  /* 0x000000ffffea7224 */ /* 0x000fe400078e0025 */
[----:B------:R-:W-:Y:S01]  /*4b6b0*/  IMAD.MOV.U32 R232, RZ, RZ, R39 ;  /* 0x000000ffffe87224 */ /* 0x000fe200078e0027 */
[----:B--2---:R-:W1:Y:S04]  /*4b6c0*/  LDSM.16.M88.4 R60, [R83+UR13+0x80] ;  /* 0x0000800d533c783b */ /* 0x004e680008000200 */
[----:B------:R-:W2:Y:S04]  /*4b6d0*/  LDSM.16.M88.4 R56, [R83+UR13+0x2080] ;  /* 0x0020800d5338783b */ /* 0x000ea80008000200 */
[----:B------:R-:W3:Y:S04]  /*4b6e0*/  LDSM.16.M88.4 R52, [R83+UR13+0x4080] ;  /* 0x0040800d5334783b */ /* 0x000ee80008000200 */
[----:B------:R-:W4:Y:S04]  /*4b6f0*/  LDSM.16.M88.4 R48, [R83+UR13+0x6080] ;  /* 0x0060800d5330783b */ /* 0x000f280008000200 */
        /* <DEDUP_REMOVED lines=12> */
[----:B-1----:R-:W-:Y:S04]  /*4b7c0*/  STL [R1+0x39b8], R62 ;  /* 0x0039b83e01007387 */ /* 0x002fe80000100800 */
[----:B------:R-:W-:Y:S04]  /*4b7d0*/  STL [R1+0x39b4], R63 ;  /* 0x0039b43f01007387 */ /* 0x000fe80000100800 */
[----:B--2---:R-:W-:Y:S04]  /*4b7e0*/  STL [R1+0x39b0], R58 ;  /* 0x0039b03a01007387 */ /* 0x004fe80000100800 */
[----:B------:R-:W-:Y:S04]  /*4b7f0*/  STL [R1+0x39ac], R59 ;  /* 0x0039ac3b01007387 */ /* 0x000fe80000100800 */
[----:B---3--:R-:W-:Y:S04]  /*4b800*/  STL [R1+0x39a4], R54 ;  /* 0x0039a43601007387 */ /* 0x008fe80000100800 */
[----:B------:R-:W-:Y:S01]  /*4b810*/  STL [R1+0x39a0], R55 ;  /* 0x0039a03701007387 */ /* 0x000fe20000100800 */
[C---:B------:R-:W-:Y:S03]  /*4b820*/  HMMA.1688.F32.TF32 R76, R220.reuse, R60, R76 ;  /* 0x0000003cdc4c723c */ /* 0x040fe6000008104c */
[----:B----4-:R-:W-:Y:S04]  /*4b830*/  STL [R1+0x39bc], R50 ;  /* 0x0039bc3201007387 */ /* 0x010fe80000100800 */
[----:B------:R-:W-:Y:S01]  /*4b840*/  STL [R1+0x39a8], R51 ;  /* 0x0039a83301007387 */ /* 0x000fe20000100800 */
[----:B------:R-:W-:Y:S03]  /*4b850*/  HMMA.1688.F32.TF32 R68, R220, R56, R68 ;  /* 0x00000038dc44723c */ /* 0x000fe60000081044 */
        /* <DEDUP_REMOVED lines=21> */
[----:B------:R-:W-:Y:S04]  /*4b9b0*/  STL [R1+0x3a10], R7 ;  /* 0x003a100701007387 */ /* 0x000fe80000100800 */
[----:B------:R2:W-:Y:S04]  /*4b9c0*/  STL [R1+0x3a1c], R250 ;  /* 0x003a1cfa01007387 */ /* 0x0005e80000100800 */
[----:B------:R3:W-:Y:S01]  /*4b9d0*/  STL [R1+0x3a18], R251 ;  /* 0x003a18fb01007387 */ /* 0x0007e20000100800 */
[----:B-1----:R-:W-:-:S03]  /*4b9e0*/  IMAD.MOV.U32 R6, RZ, RZ, R70 ;  /* 0x000000ffff067224 */ /* 0x002fc600078e0046 */
[----:B------:R-:W-:Y:S01]  /*4b9f0*/  STL.64 [R1+0x640], R76 ;  /* 0x0006404c01007387 */ /* 0x000fe20000100a00 */
[----:B--2---:R-:W-:-:S03]  /*4ba00*/  MOV R250, R68 ;  /* 0x0000004400fa7202 */ /* 0x004fc60000000f00 */
[----:B------:R-:W-:Y:S01]  /*4ba10*/  STL.64 [R1+0x648], R78 ;  /* 0x0006484e01007387 */ /* 0x000fe20000100a00 */
[----:B---3--:R-:W-:-:S03]  /*4ba20*/  IMAD.MOV.U32 R251, RZ, RZ, R69 ;  /* 0x000000fffffb7224 */ /* 0x008fc600078e0045 */
[----:B------:R-:W2:Y:S01]  /*4ba30*/  LDL.LU R68, [R1+0x180] ;  /* 0x0001800001447983 */ /* 0x000ea20000300800 */
[----:B------:R-:W-:-:S03]  /*4ba40*/  MOV R7, R71 ;  /* 0x0000004700077202 */ /* 0x000fc60000000f00 */
[----:B------:R-:W2:Y:S04]  /*4ba50*/  LDL.LU R69, [R1+0x184] ;  /* 0x0001840001457983 */ /* 0x000ea80000300800 */
[----:B------:R-:W2:Y:S04]  /*4ba60*/  LDL.LU R70, [R1+0x188] ;  /* 0x0001880001467983 */ /* 0x000ea80000300800 */
[----:B------:R-:W2:Y:S01]  /*4ba70*/  LDL.LU R71, [R1+0x18c] ;  /* 0x00018c0001477983 */ /* 0x000ea20000300800 */
[----:B------:R-:W-:Y:S03]  /*4ba80*/  HMMA.1688.F32.TF32 R64, R220, R52, R64 ;  /* 0x00000034dc40723c */ /* 0x000fe60000081040 */
[----:B------:R1:W-:Y:S04]  /*4ba90*/  STL [R1+0x3a2c], R7 ;  /* 0x003a2c0701007387 */ /* 0x0003e80000100800 */
[----:B------:R3:W-:Y:S04]  /*4baa0*/  STL [R1+0x3a28], R6 ;  /* 0x003a280601007387 */ /* 0x0007e80000100800 */
[----:B------:R4:W-:Y:S04]  /*4bab0*/  STL [R1+0x3a24], R250 ;  /* 0x003a24fa01007387 */ /* 0x0009e80000100800 */
[----:B------:R4:W-:Y:S09]  /*4bac0*/  STL [R1+0x3a20], R251 ;  /* 0x003a20fb01007387 */ /* 0x0009f20000100800 */
[----:B------:R-:W-:Y:S01]  /*4bad0*/  IMAD.MOV.U32 R18, RZ, RZ, R64 ;  /* 0x000000ffff127224 */ /* 0x000fe200078e0040 */
[----:B------:R-:W-:Y:S01]  /*4bae0*/  MOV R22, R66 ;  /* 0x0000004200167202 */ /* 0x000fe20000000f00 */
[----:B------:R-:W-:Y:S01]  /*4baf0*/  IMAD.MOV.U32 R19, RZ, RZ, R65 ;  /* 0x000000ffff137224 */ /* 0x000fe200078e0041 */
[----:B------:R-:W3:Y:S01]  /*4bb00*/  LDL.LU R64, [R1+0x150] ;  /* 0x0001500001407983 */ /* 0x000ee20000300800 */
[----:B------:R-:W-:-:S03]  /*4bb10*/  IMAD.MOV.U32 R23, RZ, RZ, R67 ;  /* 0x000000ffff177224 */ /* 0x000fc600078e0043 */
[----:B------:R-:W3:Y:S04]  /*4bb20*/  LDL.LU R65, [R1+0x154] ;  /* 0x0001540001417983 */ /* 0x000ee80000300800 */
[----:B------:R-:W3:Y:S04]  /*4bb30*/  LDL.LU R66, [R1+0x158] ;  /* 0x0001580001427983 */ /* 0x000ee80000300800 */
[----:B------:R-:W3:Y:S01]  /*4bb40*/  LDL.LU R67, [R1+0x15c] ;  /* 0x00015c0001437983 */ /* 0x000ee20000300800 */
[----:B------:R-:W-:Y:S03]  /*4bb50*/  HMMA.1688.F32.TF32 R72, R220, R48, R72 ;  /* 0x00000030dc48723c */ /* 0x000fe60000081048 */
[----:B------:R4:W-:Y:S04]  /*4bb60*/  STL [R1+0x3a3c], R23 ;  /* 0x003a3c1701007387 */ /* 0x0009e80000100800 */
[----:B------:R-:W-:Y:S04]  /*4bb70*/  STL [R1+0x3a38], R22 ;  /* 0x003a381601007387 */ /* 0x000fe80000100800 */
[----:B------:R4:W-:Y:S04]  /*4bb80*/  STL [R1+0x3a34], R19 ;  /* 0x003a341301007387 */ /* 0x0009e80000100800 */
[----:B------:R4:W-:Y:S09]  /*4bb90*/  STL [R1+0x3a30], R18 ;  /* 0x003a301201007387 */ /* 0x0009f20000100800 */
        /* <DEDUP_REMOVED lines=8> */
[----:B------:R-:W-:Y:S04]  /*4bc20*/  STL [R1+0x3a4c], R31 ;  /* 0x003a4c1f01007387 */ /* 0x000fe80000100800 */
[----:B------:R-:W-:Y:S04]  /*4bc30*/  STL [R1+0x3a48], R30 ;  /* 0x003a481e01007387 */ /* 0x000fe80000100800 */
[----:B------:R-:W-:Y:S04]  /*4bc40*/  STL [R1+0x3a44], R27 ;  /* 0x003a441b01007387 */ /* 0x000fe80000100800 */
[----:B------:R1:W-:Y:S01]  /*4bc50*/  STL [R1+0x3a40], R26 ;  /* 0x003a401a01007387 */ /* 0x0003e20000100800 */
[----:B--2---:R-:W-:-:S15]  /*4bc60*/  HMMA.1688.F32.TF32 R68, R220, R44, R68 ;  /* 0x0000002cdc44723c */ /* 0x004fde0000081044 */
[----:B------:R-:W-:-:S09]  /*4bc70*/  NOP ;  /* 0x0000000000007918 */ /* 0x000fd20000000000 */
[----:B------:R-:W-:Y:S01]  /*4bc80*/  MOV R34, R68 ;  /* 0x0000004400227202 */ /* 0x000fe20000000f00 */
[----:B------:R-:W-:Y:S01]  /*4bc90*/  IMAD.MOV.U32 R35, RZ, RZ, R69 ;  /* 0x000000ffff237224 */ /* 0x000fe200078e0045 */
[----:B------:R-:W2:Y:S01]  /*4bca0*/  LDL.LU R68, [R1+0x110] ;  /* 0x0001100001447983 */ /* 0x000ea20000300800 */
[----:B------:R-:W-:Y:S01]  /*4bcb0*/  IMAD.MOV.U32 R38, RZ, RZ, R70 ;  /* 0x000000ffff267224 */ /* 0x000fe200078e0046 */
[----:B------:R-:W-:Y:S02]  /*4bcc0*/  MOV R39, R71 ;  /* 0x0000004700277202 */ /* 0x000fe40000000f00 */
[----:B------:R-:W2:Y:S04]  /*4bcd0*/  LDL.LU R69, [R1+0x114] ;  /* 0x0001140001457983 */ /* 0x000ea80000300800 */
[----:B------:R-:W2:Y:S04]  /*4bce0*/  LDL.LU R70, [R1+0x118] ;  /* 0x0001180001467983 */ /* 0x000ea80000300800 */
[----:B------:R-:W2:Y:S01]  /*4bcf0*/  LDL.LU R71, [R1+0x11c] ;  /* 0x00011c0001477983 */ /* 0x000ea20000300800 */
[----:B---3--:R-:W-:Y:S03]  /*4bd00*/  HMMA.1688.F32.TF32 R64, R220, R40, R64 ;  /* 0x00000028dc40723c */ /* 0x008fe60000081040 */
[----:B------:R3:W-:Y:S04]  /*4bd10*/  STL [R1+0x3a5c], R39 ;  /* 0x003a5c2701007387 */ /* 0x0007e80000100800 */
[----:B------:R-:W-:Y:S04]  /*4bd20*/  STL [R1+0x3a58], R38 ;  /* 0x003a582601007387 */ /* 0x000fe80000100800 */
        /* <DEDUP_REMOVED lines=10> */
[----:B----4-:R-:W-:Y:S03]  /*4bdd0*/  HMMA.1688.F32.TF32 R72, R220, R36, R72 ;  /* 0x00000024dc48723c */ /* 0x010fe60000081048 */
[----:B------:R-:W-:Y:S04]  /*4bde0*/  STL [R1+0x3a6c], R15 ;  /* 0x003a6c0f01007387 */ /* 0x000fe80000100800 */
        /* <DEDUP_REMOVED lines=13> */
[----:B------:R4:W-:Y:S04]  /*4bec0*/  STL [R1+0x3a74], R43 ;  /* 0x003a742b01007387 */ /* 0x0009e80000100800 */
[----:B------:R4:W-:Y:S01]  /*4bed0*/  STL [R1+0x3a70], R42 ;  /* 0x003a702a01007387 */ /* 0x0009e20000100800 */
[----:B--2---:R-:W-:-:S15]  /*4bee0*/  HMMA.1688.F32.TF32 R68, R220, R32, R68 ;  /* 0x00000020dc44723c */ /* 0x004fde0000081044 */
[----:B------:R-:W-:-:S09]  /*4bef0*/  NOP ;  /* 0x0000000000007918 */ /* 0x000fd20000000000 */
[----:B-1----:R-:W-:Y:S01]  /*4bf00*/  MOV R7, R68 ;  /* 0x0000004400077202 */ /* 0x002fe20000000f00 */
        /* <DEDUP_REMOVED lines=23> */
[----:B------:R-:W-:Y:S04]  /*4c080*/  STL [R1+0x3a94], R22 ;  /* 0x003a941601007387 */ /* 0x000fe80000100800 */
[----:B------:R-:W-:Y:S04]  /*4c090*/  STL [R1+0x3a90], R23 ;  /* 0x003a901701007387 */ /* 0x000fe80000100800 */
[----:B------:R-:W4:Y:S04]  /*4c0a0*/  LDL.LU R80, [R1+0xc0] ;  /* 0x0000c00001507983 */ /* 0x000f280000300800 */
[----:B------:R-:W4:Y:S01]  /*4c0b0*/  LDL.LU R81, [R1+0xc4] ;  /* 0x0000c40001517983 */ /* 0x000f220000300800 */
[----:B------:R-:W-:Y:S01]  /*4c0c0*/  IMAD.MOV.U32 R26, RZ, RZ, R75 ;  /* 0x000000ffff1a7224 */ /* 0x000fe200078e004b */
[----:B------:R-:W-:Y:S01]  /*4c0d0*/  MOV R30, R73 ;  /* 0x00000049001e7202 */ /* 0x000fe20000000f00 */
[----:B------:R-:W-:Y:S01]  /*4c0e0*/  IMAD.MOV.U32 R27, RZ, RZ, R74 ;  /* 0x000000ffff1b7224 */ /* 0x000fe200078e004a */
[----:B------:R-:W4:Y:S01]  /*4c0f0*/  LDL.LU R82, [R1+0xc8] ;  /* 0x0000c80001527983 */ /* 0x000f220000300800 */
[----:B------:R-:W-:-:S03]  /*4c100*/  IMAD.MOV.U32 R31, RZ, RZ, R72 ;  /* 0x000000ffff1f7224 */ /* 0x000fc600078e0048 */
[----:B------:R-:W4:Y:S04]  /*4c110*/  LDL.LU R83, [R1+0xcc] ;  /* 0x0000cc0001537983 */ /* 0x000f280000300800 */
[----:B------:R-:W-:Y:S04]  /*4c120*/  STL [R1+0x3aac], R26 ;  /* 0x003aac1a01007387 */ /* 0x000fe80000100800 */
[----:B------:R-:W-:Y:S04]  /*4c130*/  STL [R1+0x3aa8], R27 ;  /* 0x003aa81b01007387 */ /* 0x000fe80000100800 */
[----:B------:R-:W-:Y:S04]  /*4c140*/  STL [R1+0x3aa4], R30 ;  /* 0x003aa41e01007387 */ /* 0x000fe80000100800 */
[----:B------:R-:W-:Y:S04]  /*4c150*/  STL [R1+0x3aa0], R31 ;  /* 0x003aa01f01007387 */ /* 0x000fe80000100800 */
        /* <DEDUP_REMOVED lines=18> */
[----:B---3--:R-:W-:-:S15]  /*4c280*/  HMMA.1688.F32.TF32 R64, R220, R16, R64 ;  /* 0x00000010dc40723c */ /* 0x008fde0000081040 */
[----:B------:R-:W-:-:S09]  /*4c290*/  NOP ;  /* 0x0000000000007918 */ /* 0x000fd20000000000 */
        /* <DEDUP_REMOVED lines=8> */
[----:B----4-:R-:W-:Y:S01]  /*4c320*/  HMMA.1688.F32.TF32 R80, R220, R12, R80 ;  /* 0x0000000cdc50723c */ /* 0x010fe20000081050 */
[----:B------:R-:W-:-:S02]  /*4c330*/  LOP3.LUT R231, R0, 0x40, RZ, 0x3c, !PT ;  /* 0x0000004000e77812 */ /* 0x000fc400078e3cff */
[----:B------:R-:W4:Y:S04]  /*4c340*/  LDL.LU R244, [R1] ;  /* 0x0000000001f47983 */ /* 0x000f280000300800 */
[----:B------:R-:W4:Y:S04]  /*4c350*/  LDL.LU R245, [R1+0x4] ;  /* 0x0000040001f57983 */ /* 0x000f280000300800 */
[----:B------:R-:W4:Y:S04]  /*4c360*/  LDL.LU R246, [R1+0x8] ;  /* 0x0000080001f67983 */ /* 0x000f280000300800 */
[----:B------:R-:W4:Y:S04]  /*4c370*/  LDL.LU R247, [R1+0xc] ;  /* 0x00000c0001f77983 */ /* 0x000f280000300800 */
[----:B------:R-:W4:Y:S04]  /*4c380*/  LDL.LU R236, [R1+0x10] ;  /* 0x0000100001ec7983 */ /* 0x000f280000300800 */
[----:B------:R-:W4:Y:S01]  /*4c390*/  LDL.LU R237, [R1+0x14] ;  /* 0x0000140001ed7983 */ /* 0x000f220000300800 */
[C---:B------:R-:W-:Y:S06]  /*4c3a0*/  HMMA.1688.F32.TF32 R76, R220.reuse, R8, R76 ;  /* 0x00000008dc4c723c */ /* 0x040fec000008104c */
[----:B------:R-:W-:Y:S01]  /*4c3b0*/  HMMA.1688.F32.TF32 R72, R220, R4, R72 ;  /* 0x00000004dc48723c */ /* 0x000fe20000081048 */
[----:B------:R-:W-:Y:S01]  /*4c3c0*/  LDS R224, [R231+UR12+0x46000] ;  /* 0x0460000ce7e07984 */ /* 0x000fe20008000800 */
[----:B------:R-:W-:Y:S01]  /*4c3d0*/  IMAD.MOV.U32 R11, RZ, RZ, R82 ;  /* 0x000000ffff0b7224 */ /* 0x000fe200078e0052 */
[----:B------:R-:W-:Y:S01]  /*4c3e0*/  MOV R14, R81 ;  /* 0x00000051000e7202 */ /* 0x000fe20000000f00 */
[----:B------:R-:W-:Y:S01]  /*4c3f0*/  IMAD.MOV.U32 R10, RZ, RZ, R83 ;  /* 0x000000ffff0a7224 */ /* 0x000fe200078e0053 */
[----:B------:R-:W3:Y:S01]  /*4c400*/  LDS R226, [R231+UR12+0x46800] ;  /* 0x0468000ce7e27984 */ /* 0x000ee20008000800 */
[----:B------:R-:W-:-:S03]  /*4c410*/  IMAD.MOV.U32 R15, RZ, RZ, R80 ;  /* 0x000000ffff0f7224 */ /* 0x000fc600078e0050 */
[----:B------:R-:W4:Y:S09]  /*4c420*/  LDL.LU R238, [R1+0x18] ;  /* 0x0000180001ee7983 */ /* 0x000f320000300800 */
[----:B------:R-:W-:Y:S01]  /*4c430*/  IMAD.MOV.U32 R43, RZ, RZ, R78 ;  /* 0x000000ffff2b7224 */ /* 0x000fe200078e004e */
[----:B------:R-:W-:Y:S01]  /*4c440*/  MOV R42, R79 ;  /* 0x0000004f002a7202 */ /* 0x000fe20000000f00 */
[----:B------:R-:W4:Y:S01]  /*4c450*/  LDL.LU R239, [R1+0x1c] ;  /* 0x00001c0001ef7983 */ /* 0x000f220000300800 */
[----:B------:R-:W-:Y:S01]  /*4c460*/  MOV R47, R76 ;  /* 0x0000004c002f7202 */ /* 0x000fe20000000f00 */
[----:B------:R-:W-:-:S02]  /*4c470*/  IMAD.MOV.U32 R46, RZ, RZ, R77 ;  /* 0x000000ffff2e7224 */ /* 0x000fc400078e004d */
[----:B------:R-:W4:Y:S04]  /*4c480*/  LDL.LU.64 R82, [R1+0x3b48] ;  /* 0x003b480001527983 */ /* 0x000f280000300a00 */
[----:B------:R-:W4:Y:S01]  /*4c490*/  LDL.LU.64 R80, [R1+0x3b40] ;  /* 0x003b400001507983 */ /* 0x000f220000300a00 */
[----:B------:R-:W-:-:S03]  /*4c4a0*/  MOV R54, R74 ;  /* 0x0000004a00367202 */ /* 0x000fc60000000f00 */
[----:B------:R-:W4:Y:S01]  /*4c4b0*/  LDL.LU.64 R78, [R1+0x3b38] ;  /* 0x003b3800014e7983 */ /* 0x000f220000300a00 */
[----:B------:R-:W-:Y:S02]  /*4c4c0*/  IMAD.MOV.U32 R55, RZ, RZ, R75 ;  /* 0x000000ffff377224 */ /* 0x000fe400078e004b */
[----:B------:R-:W-:Y:S01]  /*4c4d0*/  IMAD.MOV.U32 R59, RZ, RZ, R72 ;  /* 0x000000ffff3b7224 */ /* 0x000fe200078e0048 */
[----:B------:R-:W4:Y:S01]  /*4c4e0*/  LDL.LU.64 R76, [R1+0x3b30] ;  /* 0x003b3000014c7983 */ /* 0x000f220000300a00 */
[----:B------:R-:W-:-:S03]  /*4c4f0*/  IMAD.MOV.U32 R51, RZ, RZ, R73 ;  /* 0x000000ffff337224 */ /* 0x000fc600078e0049 */
[----:B------:R-:W4:Y:S04]  /*4c500*/  LDL.LU.64 R74, [R1+0x3b28] ;  /* 0x003b2800014a7983 */ /* 0x000f280000300a00 */
[----:B------:R-:W4:Y:S01]  /*4c510*/  LDL.LU.64 R72, [R1+0x3b20] ;  /* 0x003b200001487983 */ /* 0x000f220000300a00 */
[----:B--2---:R-:W-:Y:S03]  /*4c520*/  HMMA.1688.F32.TF32 R220, R220, R248, R68 ;  /* 0x000000f8dcdc723c */ /* 0x004fe60000081044 */
[----:B------:R-:W2:Y:S04]  /*4c530*/  LDL.LU.64 R70, [R1+0x3b18] ;  /* 0x003b180001467983 */ /* 0x000ea80000300a00 */
[----:B------:R-:W2:-:S15]  /*4c540*/  LDL.LU.64 R68, [R1+0x3b10] ;  /* 0x003b100001447983 */ /* 0x000e9e0000300a00 */
[----:B------:R-:W-:-:S02]  /*4c550*/  NOP ;  /* 0x0000000000007918 */ /* 0x000fc40000000000 */
[----:B-1----:R-:W-:Y:S01]  /*4c560*/  IMAD.MOV.U32 R251, RZ, RZ, R220 ;  /* 0x000000fffffb7224 */ /* 0x002fe200078e00dc */
[----:B------:R-:W-:Y:S01]  /*4c570*/  MOV R250, R221 ;  /* 0x000000dd00fa7202 */ /* 0x000fe20000000f00 */
[----:B------:R-:W4:Y:S01]  /*4c580*/  LDL.LU R220, [R1+0x30] ;  /* 0x0000300001dc7983 */ /* 0x000f220000300800 */
[----:B------:R-:W-:Y:S02]  /*4c590*/  IMAD.MOV.U32 R6, RZ, RZ, R222 ;  /* 0x000000ffff067224 */ /* 0x000fe400078e00de */
[----:B------:R-:W-:Y:S01]  /*4c5a0*/  IMAD.MOV.U32 R7, RZ, RZ, R223 ;  /* 0x000000ffff077224 */ /* 0x000fe200078e00df */
[----:B------:R-:W4:Y:S04]  /*4c5b0*/  LDL.LU R221, [R1+0x34] ;  /* 0x0000340001dd7983 */ /* 0x000f280000300800 */
[----:B------:R-:W4:Y:S04]  /*4c5c0*/  LDL.LU R222, [R1+0x38] ;  /* 0x0000380001de7983 */ /* 0x000f280000300800 */
[----:B------:R-:W4:Y:S01]  /*4c5d0*/  LDL.LU R223, [R1+0x3c] ;  /* 0x00003c0001df7983 */ /* 0x000f220000300800 */
[----:B---3--:R-:W-:-:S15]  /*4c5e0*/  HMMA.1688.F32.TF32 R64, R224, R60, R64 ;  /* 0x0000003ce040723c */ /* 0x008fde0000081040 */
[----:B------:R-:W-:-:S09]  /*4c5f0*/  NOP ;  /* 0x0000000000007918 */ /* 0x000fd20000000000 */
[----:B------:R-:W-:Y:S01]  /*4c600*/  IMAD.MOV.U32 R22, RZ, RZ, R66 ;  /* 0x000000ffff167224 */ /* 0x000fe200078e0042 */
[----:B------:R-:W-:Y:S01]  /*4c610*/  MOV R23, R67 ;  /* 0x0000004300177202 */ /* 0x000fe20000000f00 */
[----:B------:R-:W-:Y:S01]  /*4c620*/  IMAD.MOV.U32 R19, RZ, RZ, R65 ;  /* 0x000000ffff137224 */ /* 0x000fe200078e0041 */
[----:B------:R-:W-:Y:S01]  /*4c630*/  MOV R18, R64 ;  /* 0x0000004000127202 */ /* 0x000fe20000000f00 */
[----:B------:R-:W3:Y:S04]  /*4c640*/  LDL.LU.64 R66, [R1+0x3b08] ;  /* 0x003b080001427983 */ /* 0x000ee80000300a00 */
[----:B------:R-:W3:Y:S01]  /*4c650*/  LDL.LU.64 R64, [R1+0x3b00] ;  /* 0x003b000001407983 */ /* 0x000ee20000300a00 */
[----:B----4-:R-:W-:-:S15]  /*4c660*/  HMMA.1688.F32.TF32 R220, R224, R56, R220 ;  /* 0x00000038e0dc723c */ /* 0x010fde00000810dc */
[----:B------:R-:W-:-:S09]  /*4c670*/  NOP ;  /* 0x0000000000007918 */ /* 0x000fd20000000000 */
[----:B------:R-:W-:Y:S01]  /*4c680*/  IMAD.MOV.U32 R26, RZ, RZ, R220 ;  /* 0x000000ffff1a7224 */ /* 0x000fe200078e00dc */
[----:B------:R-:W-:Y:S01]  /*4c690*/  MOV R30, R222 ;  /* 0x000000de001e7202 */ /* 0x000fe20000000f00 */
[----:B------:R-:W-:Y:S02]  /*4c6a0*/  IMAD.MOV.U32 R27, RZ, RZ, R221 ;  /* 0x000000ffff1b7224 */ /* 0x000fe400078e00dd */
[----:B------:R-:W-:Y:S02]  /*4c6b0*/  IMAD.MOV.U32 R31, RZ, RZ, R223 ;  /* 0x000000ffff1f7224 */ /* 0x000fe400078e00df */
[C---:B------:R-:W-:Y:S06]  /*4c6c0*/  HMMA.1688.F32.TF32 R220, R224.reuse, R52, R236 ;  /* 0x00000034e0dc723c */ /* 0x040fec00000810ec */
[C---:B------:R-:W-:Y:S06]  /*4c6d0*/  HMMA.1688.F32.TF32 R236, R224.reuse, R48, R244 ;  /* 0x00000030e0ec723c */ /* 0x040fec00000810f4 */
[C---:B---3--:R-:W-:Y:S06]  /*4c6e0*/  HMMA.1688.F32.TF32 R244, R224.reuse, R44, R64 ;  /* 0x0000002ce0f4723c */ /* 0x048fec0000081040 */
[C---:B------:R-:W-:Y:S11]  /*4c6f0*/  HMMA.1688.F32.TF32 R64, R224.reuse, R36, R72 ;  /* 0x00000024e040723c */ /* 0x040ff60000081048 */
[----:B------:R-:W-:Y:S04]  /*4c700*/  STL [R1+0x398c], R236 ;  /* 0x00398cec01007387 */ /* 0x000fe80000100800 */
[----:B------:R-:W-:Y:S04]  /*4c710*/  STL.64 [R1+0x470], R220 ;  /* 0x000470dc01007387 */ /* 0x000fe80000100a00 */
[----:B------:R-:W-:Y:S04]  /*4c720*/  STL.64 [R1+0x478], R222 ;  /* 0x000478de01007387 */ /* 0x000fe80000100a00 */
[----:B------:R-:W-:Y:S04]  /*4c730*/  STL [R1+0x3988], R237 ;  /* 0x003988ed01007387 */ /* 0x000fe80000100800 */
[----:B------:R-:W-:Y:S04]  /*4c740*/  STL [R1+0x3984], R238 ;  /* 0x003984ee01007387 */ /* 0x000fe80000100800 */
[----:B------:R2:W-:Y:S01]  /*4c750*/  STL [R1+0x3980], R239 ;  /* 0x003980ef01007387 */ /* 0x0005e20000100800 */
[C---:B------:R-:W-:Y:S03]  /*4c760*/  HMMA.1688.F32.TF32 R72, R224.reuse, R28, R80 ;  /* 0x0000001ce048723c */ /* 0x040fe60000081050 */
[----:B------:R-:W-:Y:S04]  /*4c770*/  LDS R220, [R0+UR12+0x46080] ;  /* 0x0460800c00dc7984 */ /* 0x000fe80008000800 */
[----:B------:R-:W-:Y:S01]  /*4c780*/  LDS R222, [R0+UR12+0x46880] ;  /* 0x0468800c00de7984 */ /* 0x000fe20008000800 */
[C---:B--2---:R-:W-:Y:S03]  /*4c790*/  HMMA.1688.F32.TF32 R236, R224.reuse, R40, R68 ;  /* 0x00000028e0ec723c */ /* 0x044fe60000081044 */
[----:B------:R-:W-:Y:S04]  /*4c7a0*/  STL.64 [R1+0x450], R244 ;  /* 0x000450f401007387 */ /* 0x000fe80000100a00 */
[----:B------:R-:W-:Y:S01]  /*4c7b0*/  STL.64 [R1+0x458], R246 ;  /* 0x000458f601007387 */ /* 0x000fe20000100a00 */
[C---:B------:R-:W-:Y:S03]  /*4c7c0*/  HMMA.1688.F32.TF32 R68, R224.reuse, R32, R76 ;  /* 0x00000020e044723c */ /* 0x040fe6000008104c */
[----:B------:R-:W-:Y:S04]  /*4c7d0*/  LDS R221, [R3+UR12+0x46080] ;  /* 0x0460800c03dd7984 */ /* 0x000fe80008000800 */
[----:B------:R-:W1:Y:S08]  /*4c7e0*/  LDS R223, [R3+UR12+0x46880] ;  /* 0x0468800c03df7984 */ /* 0x000e700008000800 */
[----:B------:R-:W-:Y:S04]  /*4c7f0*/  STL.64 [R1+0x430], R236 ;  /* 0x000430ec01007387 */ /* 0x000fe80000100a00 */
[----:B------:R-:W-:Y:S04]  /*4c800*/  STL.64 [R1+0x438], R238 ;  /* 0x000438ee01007387 */ /* 0x000fe80000100a00 */
[----:B------:R-:W-:Y:S04]  /*4c810*/  STL.64 [R1+0x3e0], R64 ;  /* 0x0003e04001007387 */ /* 0x000fe80000100a00 */
[----:B------:R2:W-:Y:S02]  /*4c820*/  STL.64 [R1+0x3e8], R66 ;  /* 0x0003e84201007387 */ /* 0x0005e40000100a00 */
[C---:B--2---:R-:W-:Y:S02]  /*4c830*/  HMMA.1688.F32.TF32 R64, R224.reuse, R24, R84 ;  /* 0x00000018e040723c */ /* 0x044fe40000081054 */
[----:B------:R-:W-:Y:S04]  /*4c840*/  STL.64 [R1+0x3d0], R68 ;  /* 0x0003d04401007387 */ /* 0x000fe80000100a00 */
[----:B------:R-:W-:Y:S04]  /*4c850*/  STL.64 [R1+0x3d8], R70 ;  /* 0x0003d84601007387 */ /* 0x000fe80000100a00 */
[----:B------:R-:W-:Y:S04]  /*4c860*/  STL.64 [R1+0x3c0], R72 ;  /* 0x0003c04801007387 */ /* 0x000fe80000100a00 */
[----:B------:R2:W-:Y:S01]  /*4c870*/  STL.64 [R1+0x3c8], R74 ;  /* 0x0003c84a01007387 */ /* 0x0005e20000100a00 */
[----:B------:R-:W-:Y:S01]  /*4c880*/  HMMA.1688.F32.TF32 R76, R224, R16, R92 ;  /* 0x00000010e04c723c */ /* 0x000fe2000008105c */
[----:B------:R-:W-:Y:S01]  /*4c890*/  IMAD.MOV.U32 R80, RZ, RZ, R135 ;  /* 0x000000ffff507224 */ /* 0x000fe200078e0087 */
[----:B------:R-:W-:Y:S01]  /*4c8a0*/  MOV R81, R128 ;  /* 0x0000008000517202 */ /* 0x000fe20000000f00 */
[----:B------:R-:W-:-:S02]  /*4c8b0*/  IMAD.MOV.U32 R82, RZ, RZ, R129 ;  /* 0x000000ffff527224 */ /* 0x000fc400078e0081 */
[----:B------:R-:W-:Y:S01]  /*4c8c0*/  IMAD.MOV.U32 R83, RZ, RZ, R124 ;  /* 0x000000ffff537224 */ /* 0x000fe200078e007c */
[----:B------:R-:W-:Y:S01]  /*4c8d0*/  MOV R84, R125 ;  /* 0x0000007d00547202 */ /* 0x000fe20000000f00 */
[----:B------:R-:W-:Y:S02]  /*4c8e0*/  IMAD.MOV.U32 R85, RZ, RZ, R126 ;  /* 0x000000ffff557224 */ /* 0x000fe400078e007e */
[----:B------:R-:W-:Y:S01]  /*4c8f0*/  IMAD.MOV.U32 R86, RZ, RZ, R127 ;  /* 0x000000ffff567224 */ /* 0x000fe200078e007f */
[----:B------:R-:W-:Y:S04]  /*4c900*/  STL.64 [R1+0x3b0], R64 ;  /* 0x0003b04001007387 */ /* 0x000fe80000100a00 */
[----:B------:R3:W-:Y:S01]  /*4c910*/  STL.64 [R1+0x3b8], R66 ;  /* 0x0003b84201007387 */ /* 0x0007e20000100a00 */
[----:B--2---:R-:W-:Y:S01]  /*4c920*/  HMMA.1688.F32.TF32 R72, R224, R12, R96 ;  /* 0x0000000ce048723c */ /* 0x004fe20000081060 */
[----:B------:R-:W-:Y:S01]  /*4c930*/  MOV R87, R130 ;  /* 0x0000008200577202 */ /* 0x000fe20000000f00 */
[----:B------:R-:W-:-:S02]  /*4c940*/  IMAD.MOV.U32 R244, RZ, RZ, R131 ;  /* 0x000000fffff47224 */ /* 0x000fc400078e0083 */
[----:B------:R-:W-:Y:S01]  /*4c950*/  IMAD.MOV.U32 R245, RZ, RZ, R139 ;  /* 0x000000fffff57224 */ /* 0x000fe200078e008b */
[----:B------:R-:W-:Y:S01]  /*4c960*/  MOV R246, R143 ;  /* 0x0000008f00f67202 */ /* 0x000fe20000000f00 */
[----:B------:R-:W-:Y:S01]  /*4c970*/  IMAD.MOV.U32 R247, RZ, RZ, R147 ;  /* 0x000000fffff77224 */ /* 0x000fe200078e0093 */
[----:B------:R-:W-:Y:S01]  /*4c980*/  LDS R68, [R231+UR12+0x46080] ;  /* 0x0460800ce7447984 */ /* 0x000fe20008000800 */
[----:B---3--:R-:W-:Y:S03]  /*4c990*/  HMMA.1688.F32.TF32 R64, R224, R20, R88 ;  /* 0x00000014e040723c */ /* 0x008fe60000081058 */
[----:B------:R-:W-:Y:S04]  /*4c9a0*/  LDS R70, [R231+UR12+0x46880] ;  /* 0x0468800ce7467984 */ /* 0x000fe80008000800 */
[----:B------:R-:W-:Y:S04]  /*4c9b0*/  LDS R69, [R252+UR12+0x46080] ;  /* 0x0460800cfc457984 */ /* 0x000fe80008000800 */
[----:B------:R-:W2:-:S12]  /*4c9c0*/  LDS R71, [R252+UR12+0x46880] ;  /* 0x0468800cfc477984 */ /* 0x000e980008000800 */
        /* <DEDUP_REMOVED lines=9> */
[----:B------:R-:W-:Y:S04]  /*4ca60*/  STL.64 [R1+0x370], R64 ;  /* 0x0003704001007387 */ /* 0x000fe80000100a00 */
[----:B------:R-:W-:Y:S04]  /*4ca70*/  STL.64 [R1+0x378], R66 ;  /* 0x0003784201007387 */ /* 0x000fe80000100a00 */
[----:B------:R-:W-:Y:S04]  /*4ca80*/  STL.64 [R1+0x360], R76 ;  /* 0x0003604c01007387 */ /* 0x000fe80000100a00 */
[----:B------:R-:W-:Y:S04]  /*4ca90*/  STL.64 [R1+0x368], R78 ;  /* 0x0003684e01007387 */ /* 0x000fe80000100a00 */
[----:B------:R-:W-:Y:S04]  /*4caa0*/  LDS R64, [R0+UR12+0x46100] ;  /* 0x0461000c00407984 */ /* 0x000fe80008000800 */
[----:B------:R-:W-:Y:S04]  /*4cab0*/  STL.64 [R1+0x350], R72 ;  /* 0x0003504801007387 */ /* 0x000fe80000100a00 */
[----:B------:R1:W-:Y:S04]  /*4cac0*/  STL.64 [R1+0x358], R74 ;  /* 0x0003584a01007387 */ /* 0x0003e80000100a00 */
[----:B------:R-:W-:Y:S04]  /*4cad0*/  LDS R66, [R0+UR12+0x46900] ;  /* 0x0469000c00427984 */ /* 0x000fe80008000800 */
[----:B------:R-:W-:Y:S01]  /*4cae0*/  LDS R65, [R3+UR12+0x46100] ;  /* 0x0461000c03417984 */ /* 0x000fe20008000800 */
[----:B-1----:R-:W-:Y:S03]  /*4caf0*/  HMMA.1688.F32.TF32 R72, R220, R60, R112 ;  /* 0x0000003cdc48723c */ /* 0x002fe60000081070 */
[----:B------:R-:W1:-:S15]  /*4cb00*/  LDS R67, [R3+UR12+0x46900] ;  /* 0x0469000c03437984 */ /* 0x000e5e0008000800 */
[----:B------:R-:W-:-:S05]  /*4cb10*/  NOP ;  /* 0x0000000000007918 */ /* 0x000fca0000000000 */
[----:B------:R3:W-:Y:S01]  /*4cb20*/  STL [R1+0x34c], R75 ;  /* 0x00034c4b01007387 */ /* 0x0007e20000100800 */
[----:B------:R-:W-:Y:S01]  /*4cb30*/  IMAD.MOV.U32 R237, RZ, RZ, R72 ;  /* 0x000000ffffed7224 */ /* 0x000fe200078e0048 */
[----:B------:R-:W-:Y:S01]  /*4cb40*/  MOV R238, R73 ;  /* 0x0000004900ee7202 */ /* 0x000fe20000000f00 */
[----:B------:R-:W-:Y:S02]  /*4cb50*/  IMAD.MOV.U32 R239, RZ, RZ, R74 ;  /* 0x000000ffffef7224 */ /* 0x000fe400078e004a */
[----:B---3--:R-:W-:Y:S03]  /*4cb60*/  HMMA.1688.F32.TF32 R72, R220, R56, R116 ;  /* 0x00000038dc48723c */ /* 0x008fe60000081074 */
[----:B------:R-:W-:Y:S04]  /*4cb70*/  STL [R1+0x3998], R239 ;  /* 0x003998ef01007387 */ /* 0x000fe80000100800 */
[----:B------:R-:W-:Y:S04]  /*4cb80*/  STL [R1+0x3994], R238 ;  /* 0x003994ee01007387 */ /* 0x000fe80000100800 */
[----:B------:R-:W-:-:S12]  /*4cb90*/  STL [R1+0x3990], R237 ;  /* 0x003990ed01007387 */ /* 0x000fd80000100800 */
[----:B------:R-:W-:Y:S01]  /*4cba0*/  STL.64 [R1+0x330], R72 ;  /* 0x0003304801007387 */ /* 0x000fe20000100a00 */
[----:B------:R-:W-:-:S03]  /*4cbb0*/  IMAD.MOV.U32 R236, RZ, RZ, R75 ;  /* 0x000000ffffec7224 */ /* 0x000fc600078e004b */
[----:B------:R3:W-:Y:S02]  /*4cbc0*/  STL [R1+0x338], R74 ;  /* 0x0003384a01007387 */ /* 0x0007e40000100800 */
[----:B---3--:R-:W-:Y:S02]  /*4cbd0*/  HMMA.1688.F32.TF32 R72, R220, R52, R120 ;  /* 0x00000034dc48723c */ /* 0x008fe40000081078 */
[----:B------:R-:W-:Y:S01]  /*4cbe0*/  STL [R1+0x399c], R236 ;  /* 0x00399cec01007387 */ /* 0x000fe20000100800 */
[----:B------:R-:W-:Y:S01]  /*4cbf0*/  IMAD.MOV.U32 R76, RZ, RZ, R138 ;  /* 0x000000ffff4c7224 */ /* 0x000fe200078e008a */
[----:B------:R-:W-:Y:S01]  /*4cc00*/  MOV R78, R133 ;  /* 0x00000085004e7202 */ /* 0x000fe20000000f00 */
[----:B------:R-:W-:Y:S02]  /*4cc10*/  IMAD.MOV.U32 R77, RZ, RZ, R132 ;  /* 0x000000ffff4d7224 */ /* 0x000fe400078e0084 */
[----:B------:R-:W-:-:S15]  /*4cc20*/  IMAD.MOV.U32 R79, RZ, RZ, R134 ;  /* 0x000000ffff4f7224 */ /* 0x000fde00078e0086 */
[----:B------:R-:W-:-:S01]  /*4cc30*/  NOP ;  /* 0x0000000000007918 */ /* 0x000fc20000000000 */
[----:B------:R3:W-:Y:S01]  /*4cc40*/  STL [R1+0x320], R72 ;  /* 0x0003204801007387 */ /* 0x0007e20000100800 */
[----:B------:R-:W-:Y:S01]  /*4cc50*/  MOV R239, R73 ;  /* 0x0000004900ef7202 */ /* 0x000fe20000000f00 */
[----:B------:R-:W-:Y:S02]  /*4cc60*/  IMAD.MOV.U32 R238, RZ, RZ, R74 ;  /* 0x000000ffffee7224 */ /* 0x000fe400078e004a */
[----:B------:R-:W-:Y:S02]  /*4cc70*/  IMAD.MOV.U32 R73, RZ, RZ, R142 ;  /* 0x000000ffff497224 */ /* 0x000fe400078e008e */
[----:B------:R-:W-:Y:S01]  /*4cc80*/  IMAD.MOV.U32 R237, RZ, RZ, R75 ;  /* 0x000000ffffed7224 */ /* 0x000fe200078e004b */
[----:B------:R-:W-:Y:S01]  /*4cc90*/  MOV R75, R137 ;  /* 0x00000089004b7202 */ /* 0x000fe20000000f00 */
[----:B------:R-:W-:Y:S01]  /*4cca0*/  IMAD.MOV.U32 R74, RZ, RZ, R136 ;  /* 0x000000ffff4a7224 */ /* 0x000fe200078e0088 */
[----:B---3--:R-:W-:Y:S02]  /*4ccb0*/  MOV R72, R141 ;  /* 0x0000008d00487202 */ /* 0x008fe40000000f00 */
[----:B------:R-:W3:Y:S04]  /*4ccc0*/  LDL.LU R141, [R1+0x3afc] ;  /* 0x003afc00018d7983 */ /* 0x000ee80000300800 */
[----:B------:R-:W3:Y:S04]  /*4ccd0*/  LDL.LU R142, [R1+0x3af8] ;  /* 0x003af800018e7983 */ /* 0x000ee80000300800 */
        /* <DEDUP_REMOVED lines=21> */
[----:B------:R-:W4:Y:S01]  /*4ce30*/  LDL.LU R147, [R1+0x3ab0] ;  /* 0x003ab00001937983 */ /* 0x000f220000300800 */
[C---:B--2---:R-:W-:Y:S06]  /*4ce40*/  HMMA.1688.F32.TF32 R84, R68.reuse, R12, R84 ;  /* 0x0000000c4454723c */ /* 0x044fec0000081054 */
[C---:B------:R-:W-:Y:S06]  /*4ce50*/  HMMA.1688.F32.TF32 R80, R68.reuse, R8, R80 ;  /* 0x000000084450723c */ /* 0x040fec0000081050 */
[C---:B------:R-:W-:Y:S06]  /*4ce60*/  HMMA.1688.F32.TF32 R76, R68.reuse, R4, R76 ;  /* 0x00000004444c723c */ /* 0x040fec000008104c */
[----:B------:R-:W-:Y:S06]  /*4ce70*/  HMMA.1688.F32.TF32 R72, R68, R248, R72 ;  /* 0x000000f84448723c */ /* 0x000fec0000081048 */
[C---:B---3--:R-:W-:Y:S06]  /*4ce80*/  HMMA.1688.F32.TF32 R92, R220.reuse, R48, R124 ;  /* 0x00000030dc5c723c */ /* 0x048fec000008107c */
[----:B----4-:R-:W-:-:S15]  /*4ce90*/  HMMA.1688.F32.TF32 R96, R220, R44, R128 ;  /* 0x0000002cdc60723c */ /* 0x010fde0000081080 */
[----:B------:R-:W-:-:S02]  /*4cea0*/  NOP ;  /* 0x0000000000007918 */ /* 0x000fc40000000000 */
[----:B------:R-:W-:Y:S01]  /*4ceb0*/  STL.64 [R1+0x310], R92 ;  /* 0x0003105c01007387 */ /* 0x000fe20000100a00 */
[----:B------:R-:W-:-:S03]  /*4cec0*/  IMAD.MOV.U32 R236, RZ, RZ, R95 ;  /* 0x000000ffffec7224 */ /* 0x000fc600078e005f */
[----:B------:R2:W-:Y:S02]  /*4ced0*/  STL [R1+0x318], R94 ;  /* 0x0003185e01007387 */ /* 0x0005e40000100800 */
[C---:B--2---:R-:W-:Y:S02]  /*4cee0*/  HMMA.1688.F32.TF32 R92, R220.reuse, R40, R132 ;  /* 0x00000028dc5c723c */ /* 0x044fe40000081084 */
[----:B------:R-:W-:Y:S04]  /*4cef0*/  STL.64 [R1+0x300], R96 ;  /* 0x0003006001007387 */ /* 0x000fe80000100a00 */
[----:B------:R2:W-:Y:S01]  /*4cf00*/  STL.64 [R1+0x308], R98 ;  /* 0x0003086201007387 */ /* 0x0005e20000100a00 */
[C---:B------:R-:W-:Y:S06]  /*4cf10*/  HMMA.1688.F32.TF32 R100, R220.reuse, R36, R136 ;  /* 0x00000024dc64723c */ /* 0x040fec0000081088 */
[C---:B--2---:R-:W-:Y:S10]  /*4cf20*/  HMMA.1688.F32.TF32 R96, R220.reuse, R32, R140 ;  /* 0x00000020dc60723c */ /* 0x044ff4000008108c */
[----:B------:R-:W-:Y:S04]  /*4cf30*/  STL.64 [R1+0x2f0], R92 ;  /* 0x0002f05c01007387 */ /* 0x000fe80000100a00 */
[----:B------:R2:W-:Y:S02]  /*4cf40*/  STL.64 [R1+0x2f8], R94 ;  /* 0x0002f85e01007387 */ /* 0x0005e40000100a00 */
[C---:B--2---:R-:W-:Y:S02]  /*4cf50*/  HMMA.1688.F32.TF32 R92, R220.reuse, R28, R144 ;  /* 0x0000001cdc5c723c */ /* 0x044fe40000081090 */
[----:B------:R-:W-:Y:S04]  /*4cf60*/  STL.64 [R1+0x2e0], R100 ;  /* 0x0002e06401007387 */ /* 0x000fe80000100a00 */
[----:B------:R2:W-:Y:S04]  /*4cf70*/  STL.64 [R1+0x2e8], R102 ;  /* 0x0002e86601007387 */ /* 0x0005e80000100a00 */
[----:B------:R-:W-:Y:S04]  /*4cf80*/  STL.64 [R1+0x2d0], R96 ;  /* 0x0002d06001007387 */ /* 0x000fe80000100a00 */
[----:B------:R3:W-:Y:S01]  /*4cf90*/  STL.64 [R1+0x2d8], R98 ;  /* 0x0002d86201007387 */ /* 0x0007e20000100a00 */
[C---:B--2---:R-:W-:Y:S08]  /*4cfa0*/  HMMA.1688.F32.TF32 R100, R220.reuse, R24, R148 ;  /* 0x00000018dc64723c */ /* 0x044ff00000081094 */
[----:B------:R-:W-:Y:S01]  /*4cfb0*/  STL.64 [R1+0x2c0], R92 ;  /* 0x0002c05c01007387 */ /* 0x000fe20000100a00 */
[C---:B---3--:R-:W-:Y:S03]  /*4cfc0*/  HMMA.1688.F32.TF32 R96, R220.reuse, R20, R152 ;  /* 0x00000014dc60723c */ /* 0x048fe60000081098 */
[----:B------:R2:W-:Y:S03]  /*4cfd0*/  STL.64 [R1+0x2c8], R94 ;  /* 0x0002c85e01007387 */ /* 0x0005e60000100a00 */
[C---:B--2---:R-:W-:Y:S08]  /*4cfe0*/  HMMA.1688.F32.TF32 R92, R220.reuse, R16, R156 ;  /* 0x00000010dc5c723c */ /* 0x044ff0000008109c */
[----:B------:R-:W-:Y:S04]  /*4cff0*/  STL.64 [R1+0x2b0], R100 ;  /* 0x0002b06401007387 */ /* 0x000fe80000100a00 */
[----:B------:R2:W-:Y:S05]  /*4d000*/  STL.64 [R1+0x2b8], R102 ;  /* 0x0002b86601007387 */ /* 0x0005ea0000100a00 */
[----:B------:R-:W-:Y:S04]  /*4d010*/  STL.64 [R1+0x2a0], R96 ;  /* 0x0002a06001007387 */ /* 0x000fe80000100a00 */
[----:B------:R3:W-:Y:S01]  /*4d020*/  STL.64 [R1+0x2a8], R98 ;  /* 0x0002a86201007387 */ /* 0x0007e20000100a00 */
[C---:B--2---:R-:W-:Y:S03]  /*4d030*/  HMMA.1688.F32.TF32 R100, R220.reuse, R12, R160 ;  /* 0x0000000cdc64723c */ /* 0x044fe600000810a0 */
[----:B------:R-:W-:Y:S03]  /*4d040*/  STL.64 [R1+0x290], R92 ;  /* 0x0002905c01007387 */ /* 0x000fe60000100a00 */
[C---:B---3--:R-:W-:Y:S01]  /*4d050*/  HMMA.1688.F32.TF32 R96, R220.reuse, R8, R164 ;  /* 0x00000008dc60723c */ /* 0x048fe200000810a4 */
[----:B------:R2:W-:Y:S05]  /*4d060*/  STL.64 [R1+0x298], R94 ;  /* 0x0002985e01007387 */ /* 0x0005ea0000100a00 */
[C---:B--2---:R-:W-:Y:S11]  /*4d070*/  HMMA.1688.F32.TF32 R92, R220.reuse, R4, R168 ;  /* 0x00000004dc5c723c */ /* 0x044ff600000810a8 */
[----:B------:R-:W-:Y:S04]  /*4d080*/  STL.64 [R1+0x280], R100 ;  /* 0x0002806401007387 */ /* 0x000fe80000100a00 */
[----:B------:R2:W-:Y:S04]  /*4d090*/  STL.64 [R1+0x288], R102 ;  /* 0x0002886601007387 */ /* 0x0005e80000100a00 */
[----:B------:R-:W-:Y:S04]  /*4d0a0*/  STL.64 [R1+0x270], R96 ;  /* 0x0002706001007387 */ /* 0x000fe80000100a00 */
[----:B------:R3:W-:Y:S01]  /*4d0b0*/  STL.64 [R1+0x278], R98 ;  /* 0x0002786201007387 */ /* 0x0007e20000100a00 */
[----:B--2---:R-:W-:Y:S03]  /*4d0c0*/  HMMA.1688.F32.TF32 R100, R220, R248, R172 ;  /* 0x000000f8dc64723c */ /* 0x004fe600000810ac */
[----:B------:R-:W-:Y:S04]  /*4d0d0*/  LDS R172, [R0+UR12+0x46180] ;  /* 0x0461800c00ac7984 */ /* 0x000fe80008000800 */
[----:B------:R-:W-:Y:S01]  /*4d0e0*/  LDS R174, [R0+UR12+0x46980] ;  /* 0x0469800c00ae7984 */ /* 0x000fe20008000800 */
[C---:B---3--:R-:W-:Y:S03]  /*4d0f0*/  HMMA.1688.F32.TF32 R96, R68.reuse, R60, R176 ;  /* 0x0000003c4460723c */ /* 0x048fe600000810b0 */
[----:B------:R-:W-:Y:S04]  /*4d100*/  STL.64 [R1+0x260], R92 ;  /* 0x0002605c01007387 */ /* 0x000fe80000100a00 */
[----:B------:R2:W-:Y:S01]  /*4d110*/  STL.64 [R1+0x268], R94 ;  /* 0x0002685e01007387 */ /* 0x0005e20000100a00 */
[C---:B------:R-:W-:Y:S03]  /*4d120*/  HMMA.1688.F32.TF32 R88, R68.reuse, R16, R88 ;  /* 0x000000104458723c */ /* 0x040fe60000081058 */
[----:B------:R-:W-:Y:S04]  /*4d130*/  LDS R173, [R3+UR12+0x46180] ;  /* 0x0461800c03ad7984 */ /* 0x000fe80008000800 */
[----:B------:R-:W-:Y:S01]  /*4d140*/  LDS R175, [R3+UR12+0x46980] ;  /* 0x0469800c03af7984 */ /* 0x000fe20008000800 */
[C---:B--2---:R-:W-:Y:S03]  /*4d150*/  HMMA.1688.F32.TF32 R92, R68.reuse, R56, R180 ;  /* 0x00000038445c723c */ /* 0x044fe600000810b4 */
[----:B------:R-:W-:Y:S04]  /*4d160*/  STL.64 [R1+0x250], R100 ;  /* 0x0002506401007387 */ /* 0x000fe80000100a00 */
[----:B------:R2:W-:Y:S04]  /*4d170*/  STL.64 [R1+0x258], R102 ;  /* 0x0002586601007387 */ /* 0x0005e80000100a00 */
[----:B------:R-:W-:Y:S04]  /*4d180*/  STL.64 [R1+0x240], R96 ;  /* 0x0002406001007387 */ /* 0x000fe80000100a00 */
[----:B------:R3:W-:Y:S01]  /*4d190*/  STL.64 [R1+0x248], R98 ;  /* 0x0002486201007387 */ /* 0x0007e20000100a00 */
[C---:B--2---:R-:W-:Y:S07]  /*4d1a0*/  HMMA.1688.F32.TF32 R100, R68.reuse, R52, R184 ;  /* 0x000000344464723c */ /* 0x044fee00000810b8 */
[----:B------:R-:W-:Y:S01]  /*4d1b0*/  STL.64 [R1+0x230], R92 ;  /* 0x0002305c01007387 */ /* 0x000fe20000100a00 */
[C---:B---3--:R-:W-:Y:S03]  /*4d1c0*/  HMMA.1688.F32.TF32 R96, R68.reuse, R48, R188 ;  /* 0x000000304460723c */ /* 0x048fe600000810bc */
[----:B------:R2:W-:Y:S03]  /*4d1d0*/  STL.64 [R1+0x238], R94 ;  /* 0x0002385e01007387 */ /* 0x0005e60000100a00 */
[C---:B--2---:R-:W-:Y:S09]  /*4d1e0*/  HMMA.1688.F32.TF32 R92, R68.reuse, R44, R192 ;  /* 0x0000002c445c723c */ /* 0x044ff200000810c0 */
[----:B------:R-:W-:Y:S04]  /*4d1f0*/  STL.64 [R1+0x220], R100 ;  /* 0x0002206401007387 */ /* 0x000fe80000100a00 */
[----:B------:R2:W-:Y:S04]  /*4d200*/  STL.64 [R1+0x228], R102 ;  /* 0x0002286601007387 */ /* 0x0005e80000100a00 */
        /* <DEDUP_REMOVED lines=15> */
[----:B--2---:R-:W-:Y:S06]  /*4d300*/  HMMA.1688.F32.TF32 R92, R68, R20, R216 ;  /* 0x00000014445c723c */ /* 0x004fec00000810d8 */
[C---:B-1----:R-:W-:Y:S05]  /*4d310*/  HMMA.1688.F32.TF32 R68, R64.reuse, R60, R244 ;  /* 0x0000003c4044723c */ /* 0x042fea00000810f4 */
        /* <DEDUP_REMOVED lines=12> */
[----:B------:R-:W-:Y:S04]  /*4d3e0*/  STL.64 [R1+0x50], R76 ;  /* 0x0000504c01007387 */ /* 0x000fe80000100a00 */
[----:B------:R-:W-:Y:S04]  /*4d3f0*/  STL.64 [R1+0x58], R78 ;  /* 0x0000584e01007387 */ /* 0x000fe80000100a00 */
[----:B-1----:R-:W3:Y:S04]  /*4d400*/  LDL.LU R84, [R1+0x610] ;  /* 0x0006100001547983 */ /* 0x002ee80000300800 */
[----:B------:R1:W-:Y:S04]  /*4d410*/  STL.64 [R1+0x40], R72 ;  /* 0x0000404801007387 */ /* 0x0003e80000100a00 */
[----:B------:R4:W-:Y:S04]  /*4d420*/  STL.64 [R1+0x48], R74 ;  /* 0x0000484a01007387 */ /* 0x0009e80000100a00 */
[----:B------:R-:W-:Y:S04]  /*4d430*/  STL.64 [R1+0x30], R68 ;  /* 0x0000304401007387 */ /* 0x000fe80000100a00 */
[----:B------:R3:W-:Y:S04]  /*4d440*/  STL.64 [R1+0x38], R70 ;  /* 0x0000384601007387 */ /* 0x0007e80000100a00 */
[----:B------:R-:W3:Y:S04]  /*4d450*/  LDL.LU R85, [R1+0x614] ;  /* 0x0006140001557983 */ /* 0x000ee80000300800 */
        /* <DEDUP_REMOVED lines=51> */
[----:B----4-:R-:W-:Y:S01]  /*4d790*/  HMMA.1688.F32.TF32 R116, R64, R56, R76 ;  /* 0x000000384074723c */ /* 0x010fe2000008104c */
[----:B------:R-:W3:-:S15]  /*4d7a0*/  LDL.LU R76, [R1+0x680] ;  /* 0x00068000014c7983 */ /* 0x000ede0000300800 */
[----:B------:R-:W-:-:S07]  /*4d7b0*/  NOP ;  /* 0x0000000000007918 */ /* 0x000fce0000000000 */
[----:B------:R-:W-:Y:S04]  /*4d7c0*/  STL.64 [R1+0x20], R116 ;  /* 0x0000207401007387 */ /* 0x000fe80000100a00 */
[----:B------:R-:W-:Y:S04]  /*4d7d0*/  STL.64 [R1+0x28], R118 ;  /* 0x0000287601007387 */ /* 0x000fe80000100a00 */
[----:B------:R-:W-:Y:S04]  /*4d7e0*/  STL.64 [R1+0x10], R68 ;  /* 0x0000104401007387 */ /* 0x000fe80000100a00 */
[----:B------:R2:W-:Y:S04]  /*4d7f0*/  STL.64 [R1+0x18], R70 ;  /* 0x0000184601007387 */ /* 0x0005e80000100a00 */
[----:B------:R-:W3:Y:S04]  /*4d800*/  LDL.LU R77, [R1+0x684] ;  /* 0x00068400014d7983 */ /* 0x000ee80000300800 */
[----:B------:R-:W3:Y:S04]  /*4d810*/  LDL.LU R78, [R1+0x688] ;  /* 0x00068800014e7983 */ /* 0x000ee80000300800 */
[----:B------:R-:W3:Y:S04]  /*4d820*/  LDL.LU R79, [R1+0x68c] ;  /* 0x00068c00014f7983 */ /* 0x000ee80000300800 */
[----:B------:R-:W4:Y:S04]  /*4d830*/  LDL.LU R72, [R1+0x670] ;  /* 0x0006700001487983 */ /* 0x000f280000300800 */
[----:B------:R-:W4:Y:S04]  /*4d840*/  LDL.LU R73, [R1+0x674] ;  /* 0x0006740001497983 */ /* 0x000f280000300800 */
[----:B------:R-:W4:Y:S04]  /*4d850*/  LDL.LU R74, [R1+0x678] ;  /* 0x00067800014a7983 */ /* 0x000f280000300800 */
[----:B------:R-:W4:Y:S01]  /*4d860*/  LDL.LU R75, [R1+0x67c] ;  /* 0x00067c00014b7983 */ /* 0x000f220000300800 */
[C---:B--2---:R-:W-:Y:S03]  /*4d870*/  HMMA.1688.F32.TF32 R68, R64.reuse, R48, R108 ;  /* 0x000000304044723c */ /* 0x044fe6000008106c */
[----:B------:R-:W-:Y:S03]  /*4d880*/  LDS R108, [R231+UR12+0x46100] ;  /* 0x0461000ce76c7984 */ /* 0x000fe60008000800 */
[C---:B------:R-:W-:Y:S01]  /*4d890*/  HMMA.1688.F32.TF32 R112, R64.reuse, R44, R112 ;  /* 0x0000002c4070723c */ /* 0x040fe20000081070 */
[----:B------:R-:W-:Y:S04]  /*4d8a0*/  LDS R110, [R231+UR12+0x46900] ;  /* 0x0469000ce76e7984 */ /* 0x000fe80008000800 */
[----:B------:R-:W-:Y:S01]  /*4d8b0*/  LDS R109, [R252+UR12+0x46100] ;  /* 0x0461000cfc6d7984 */ /* 0x000fe20008000800 */
[C---:B------:R-:W-:Y:S03]  /*4d8c0*/  HMMA.1688.F32.TF32 R104, R64.reuse, R36, R104 ;  /* 0x000000244068723c */ /* 0x040fe60000081068 */
[----:B------:R-:W1:Y:S08]  /*4d8d0*/  LDS R111, [R252+UR12+0x46900] ;  /* 0x0469000cfc6f7984 */ /* 0x000e700008000800 */
[----:B------:R-:W-:Y:S04]  /*4d8e0*/  STL.64 [R1], R68 ;  /* 0x0000004401007387 */ /* 0x000fe80000100a00 */
[----:B------:R2:W-:Y:S02]  /*4d8f0*/  STL.64 [R1+0x8], R70 ;  /* 0x0000084601007387 */ /* 0x0005e40000100a00 */
[C---:B--2---:R-:W-:Y:S02]  /*4d900*/  HMMA.1688.F32.TF32 R68, R64.reuse, R40, R224 ;  /* 0x000000284044723c */ /* 0x044fe400000810e0 */
[----:B------:R-:W-:Y:S04]  /*4d910*/  STL.64 [R1+0xe0], R112 ;  /* 0x0000e07001007387 */ /* 0x000fe80000100a00 */
[----:B------:R-:W-:Y:S01]  /*4d920*/  STL.64 [R1+0xe8], R114 ;  /* 0x0000e87201007387 */ /* 0x000fe20000100a00 */
[C---:B------:R-:W-:Y:S03]  /*4d930*/  HMMA.1688.F32.TF32 R100, R64.reuse, R32, R100 ;  /* 0x000000204064723c */ /* 0x040fe60000081064 */
[----:B------:R-:W-:Y:S03]  /*4d940*/  LDS R224, [R231+UR12+0x46180] ;  /* 0x0461800ce7e07984 */ /* 0x000fe60008000800 */
[C---:B------:R-:W-:Y:S01]  /*4d950*/  HMMA.1688.F32.TF32 R244, R64.reuse, R24, R244 ;  /* 0x0000001840f4723c */ /* 0x040fe200000810f4 */
[----:B------:R-:W-:Y:S01]  /*4d960*/  LDS R226, [R231+UR12+0x46980] ;  /* 0x0469800ce7e27984 */ /* 0x000fe20008000800 */
[----:B------:R-:W-:Y:S01]  /*4d970*/  MOV R223, R240 ;  /* 0x000000f000df7202 */ /* 0x000fe20000000f00 */
[----:B------:R-:W-:Y:S01]  /*4d980*/  IMAD.MOV.U32 R222, RZ, RZ, R241 ;  /* 0x000000ffffde7224 */ /* 0x000fe200078e00f1 */
[----:B------:R-:W-:Y:S01]  /*4d990*/  MOV R220, R243 ;  /* 0x000000f300dc7202 */ /* 0x000fe20000000f00 */
[----:B------:R-:W-:Y:S01]  /*4d9a0*/  IMAD.MOV.U32 R221, RZ, RZ, R242 ;  /* 0x000000ffffdd7224 */ /* 0x000fe200078e00f2 */
[C---:B------:R-:W-:Y:S01]  /*4d9b0*/  HMMA.1688.F32.TF32 R88, R64.reuse, R16, R88 ;  /* 0x000000104058723c */ /* 0x040fe20000081058 */
[----:B------:R-:W-:Y:S04]  /*4d9c0*/  LDS R225, [R252+UR12+0x46180] ;  /* 0x0461800cfce17984 */ /* 0x000fe80008000800 */
[----:B------:R-:W-:Y:S04]  /*4d9d0*/  STL.64 [R1+0xd0], R68 ;  /* 0x0000d04401007387 */ /* 0x000fe80000100a00 */
[----:B------:R2:W-:Y:S01]  /*4d9e0*/  STL.64 [R1+0xd8], R70 ;  /* 0x0000d84601007387 */ /* 0x0005e20000100a00 */
[C---:B------:R-:W-:Y:S03]  /*4d9f0*/  HMMA.1688.F32.TF32 R84, R64.reuse, R12, R84 ;  /* 0x0000000c4054723c */ /* 0x040fe60000081054 */
[----:B------:R-:W1:Y:S03]  /*4da00*/  LDS R227, [R252+UR12+0x46980] ;  /* 0x0469800cfce37984 */ /* 0x000e660008000800 */
[C---:B--2---:R-:W-:Y:S01]  /*4da10*/  HMMA.1688.F32.TF32 R68, R64.reuse, R28, R96 ;  /* 0x0000001c4044723c */ /* 0x044fe20000081060 */
[----:B------:R-:W-:Y:S04]  /*4da20*/  STL.64 [R1+0xc0], R104 ;  /* 0x0000c06801007387 */ /* 0x000fe80000100a00 */
[----:B------:R-:W-:Y:S04]  /*4da30*/  STL.64 [R1+0xc8], R106 ;  /* 0x0000c86a01007387 */ /* 0x000fe80000100a00 */
[----:B------:R-:W-:Y:S04]  /*4da40*/  STL.64 [R1+0xb0], R100 ;  /* 0x0000b06401007387 */ /* 0x000fe80000100a00 */
[----:B------:R-:W-:Y:S04]  /*4da50*/  STL.64 [R1+0xb8], R102 ;  /* 0x0000b86601007387 */ /* 0x000fe80000100a00 */
[----:B------:R-:W-:Y:S06]  /*4da60*/  STL.64 [R1+0x3828], R246 ;  /* 0x003828f601007387 */ /* 0x000fec0000100a00 */
[----:B------:R-:W-:Y:S04]  /*4da70*/  STL.64 [R1+0xa0], R68 ;  /* 0x0000a04401007387 */ /* 0x000fe80000100a00 */
[----:B------:R2:W-:Y:S02]  /*4da80*/  STL.64 [R1+0xa8], R70 ;  /* 0x0000a84601007387 */ /* 0x0005e40000100a00 */
[----:B--2---:R-:W-:Y:S02]  /*4da90*/  HMMA.1688.F32.TF32 R68, R64, R20, R92 ;  /* 0x000000144044723c */ /* 0x004fe4000008105c */
[----:B------:R-:W-:-:S15]  /*4daa0*/  STL.64 [R1+0x3820], R244 ;  /* 0x003820f401007387 */ /* 0x000fde0000100a00 */
[----:B------:R-:W-:-:S06]  /*4dab0*/  NOP ;  /* 0x0000000000007918 */ /* 0x000fcc0000000000 */
[----:B------:R-:W-:Y:S04]  /*4dac0*/  STL.64 [R1+0x1b0], R68 ;  /* 0x0001b04401007387 */ /* 0x000fe80000100a00 */
[----:B------:R2:W-:Y:S02]  /*4dad0*/  STL.64 [R1+0x1b8], R70 ;  /* 0x0001b84601007387 */ /* 0x0005e40000100a00 */
[----:B--2---:R-:W-:Y:S02]  /*4dae0*/  HMMA.1688.F32.TF32 R68, R64, R8, R80 ;  /* 0x000000084044723c */ /* 0x004fe40000081050 */
[----:B------:R2:W-:Y:S04]  /*4daf0*/  STL.64 [R1+0x1a0], R88 ;  /* 0x0001a05801007387 */ /* 0x0005e80000100a00 */
[----:B------:R1:W-:-:S15]  /*4db00*/  STL.64 [R1+0x1a8], R90 ;  /* 0x0001a85a01007387 */ /* 0x0003de0000100a00 */
[----:B------:R-:W-:-:S03]  /*4db10*/  NOP ;  /* 0x0000000000007918 */ /* 0x000fc60000000000 */
[----:B------:R-:W-:Y:S01]  /*4db20*/  MOV R247, R68 ;  /* 0x0000004400f77202 */ /* 0x000fe20000000f00 */
[----:B------:R-:W-:Y:S01]  /*4db30*/  IMAD.MOV.U32 R246, RZ, RZ, R69 ;  /* 0x000000fffff67224 */ /* 0x000fe200078e0045 */
[----:B------:R-:W-:Y:S01]  /*4db40*/  MOV R244, R71 ;  /* 0x0000004700f47202 */ /* 0x000fe20000000f00 */
[----:B------:R-:W-:Y:S01]  /*4db50*/  IMAD.MOV.U32 R245, RZ, RZ, R70 ;  /* 0x000000fffff57224 */ /* 0x000fe200078e0046 */
[----:B------:R1:W-:Y:S04]  /*4db60*/  STL.64 [R1+0x190], R84 ;  /* 0x0001905401007387 */ /* 0x0003e80000100a00 */
[----:B------:R1:W-:Y:S04]  /*4db70*/  STL.64 [R1+0x198], R86 ;  /* 0x0001985601007387 */ /* 0x0003e80000100a00 */
[----:B------:R-:W-:Y:S04]  /*4db80*/  STL [R1+0x386c], R244 ;  /* 0x00386cf401007387 */ /* 0x000fe80000100800 */
[----:B------:R-:W-:Y:S04]  /*4db90*/  STL [R1+0x3868], R246 ;  /* 0x003868f601007387 */ /* 0x000fe80000100800 */
[----:B------:R-:W-:Y:S04]  /*4dba0*/  STL [R1+0x3864], R247 ;  /* 0x003864f701007387 */ /* 0x000fe80000100800 */
[----:B------:R-:W-:Y:S01]  /*4dbb0*/  STL [R1+0x3860], R245 ;  /* 0x003860f501007387 */ /* 0x000fe20000100800 */
[C---:B---3--:R-:W-:Y:S06]  /*4dbc0*/  HMMA.1688.F32.TF32 R68, R64.reuse, R4, R76 ;  /* 0x000000044044723c */ /* 0x048fec000008104c */
[----:B----4-:R-:W-:-:S15]  /*4dbd0*/  HMMA.1688.F32.TF32 R64, R64, R248, R72 ;  /* 0x000000f84040723c */ /* 0x010fde0000081048 */
[----:B------:R-:W-:-:S02]  /*4dbe0*/  NOP ;  /* 0x0000000000007918 */ /* 0x000fc40000000000 */
[----:B------:R-:W-:Y:S04]  /*4dbf0*/  STL.64 [R1+0x170], R68 ;  /* 0x0001704401007387 */ /* 0x000fe80000100a00 */
[----:B------:R-:W-:Y:S04]  /*4dc00*/  STL.64 [R1+0x178], R70 ;  /* 0x0001784601007387 */ /* 0x000fe80000100a00 */
[----:B------:R-:W-:Y:S04]  /*4dc10*/  STL.64 [R1+0xf0], R64 ;  /* 0x0000f04001007387 */ /* 0x000fe80000100a00 */
[----:B------:R3:W-:Y:S04]  /*4dc20*/  STL.64 [R1+0xf8], R66 ;  /* 0x0000f84201007387 */ /* 0x0007e80000100a00 */
        /* <DEDUP_REMOVED lines=22> */
[----:B-1----:R-:W2:Y:S04]  /*4dd90*/  LDL.LU R90, [R1+0x748] ;  /* 0x00074800015a7983 */ /* 0x002ea80000300800 */
        /* <DEDUP_REMOVED lines=24> */
[----:B------:R-:W-:Y:S04]  /*4df20*/  STL.64 [R1+0x160], R68 ;  /* 0x0001604401007387 */ /* 0x000fe80000100a00 */
[----:B------:R1:W-:Y:S02]  /*4df30*/  STL.64 [R1+0x168], R70 ;  /* 0x0001684601007387 */ /* 0x0003e40000100a00 */
[----:B-1----:R-:W-:Y:S02]  /*4df40*/  HMMA.1688.F32.TF32 R68, R108, R52, R96 ;  /* 0x000000346c44723c */ /* 0x002fe40000081060 */
[----:B------:R-:W-:Y:S04]  /*4df50*/  STL [R1+0x387c], R244 ;  /* 0x00387cf401007387 */ /* 0x000fe80000100800 */
[----:B------:R-:W-:Y:S04]  /*4df60*/  STL [R1+0x3878], R246 ;  /* 0x003878f601007387 */ /* 0x000fe80000100800 */
[----:B------:R1:W-:Y:S04]  /*4df70*/  STL [R1+0x3874], R247 ;  /* 0x003874f701007387 */ /* 0x0003e80000100800 */
[----:B------:R3:W-:Y:S03]  /*4df80*/  STL [R1+0x3870], R245 ;  /* 0x003870f501007387 */ /* 0x0007e60000100800 */
[----:B-1----:R-:W-:-:S06]  /*4df90*/  MOV R247, R64 ;  /* 0x0000004000f77202 */ /* 0x002fcc0000000f00 */
[----:B------:R-:W-:Y:S01]  /*4dfa0*/  STL.64 [R1+0x140], R68 ;  /* 0x0001404401007387 */ /* 0x000fe20000100a00 */
[----:B---3--:R-:W-:-:S03]  /*4dfb0*/  IMAD.MOV.U32 R245, RZ, RZ, R65 ;  /* 0x000000fffff57224 */ /* 0x008fc600078e0041 */
[----:B------:R-:W-:Y:S04]  /*4dfc0*/  STL.64 [R1+0x148], R70 ;  /* 0x0001484601007387 */ /* 0x000fe80000100a00 */
[----:B------:R2:W-:Y:S02]  /*4dfd0*/  STL.64 [R1+0x138], R66 ;  /* 0x0001384201007387 */ /* 0x0005e40000100a00 */
[C---:B--2---:R-:W-:Y:S06]  /*4dfe0*/  HMMA.1688.F32.TF32 R64, R108.reuse, R44, R88 ;  /* 0x0000002c6c40723c */ /* 0x044fec0000081058 */
[C---:B------:R-:W-:Y:S06]  /*4dff0*/  HMMA.1688.F32.TF32 R228, R108.reuse, R36, R228 ;  /* 0x000000246ce4723c */ /* 0x040fec00000810e4 */
[C---:B------:R-:W-:Y:S11]  /*4e000*/  HMMA.1688.F32.TF32 R208, R108.reuse, R32, R80 ;  /* 0x000000206cd0723c */ /* 0x040ff60000081050 */
[----:B------:R1:W-:Y:S01]  /*4e010*/  STL.64 [R1+0x120], R64 ;  /* 0x0001204001007387 */ /* 0x0003e20000100a00 */
[----:B------:R-:W-:Y:S01]  /*4e020*/  IMAD.MOV.U32 R244, RZ, RZ, R66 ;  /* 0x000000fffff47224 */ /* 0x000fe200078e0042 */
[----:B------:R-:W-:Y:S01]  /*4e030*/  MOV R246, R67 ;  /* 0x0000004300f67202 */ /* 0x000fe20000000f00 */
[C---:B------:R-:W-:Y:S06]  /*4e040*/  HMMA.1688.F32.TF32 R80, R108.reuse, R28, R76 ;  /* 0x0000001c6c50723c */ /* 0x040fec000008104c */
[----:B-1----:R-:W-:Y:S01]  /*4e050*/  HMMA.1688.F32.TF32 R64, R108, R40, R84 ;  /* 0x000000286c40723c */ /* 0x002fe20000081054 */
[----:B------:R1:W-:Y:S04]  /*4e060*/  STL.64 [R1+0x3888], R246 ;  /* 0x003888f601007387 */ /* 0x0003e80000100a00 */
[----:B------:R2:W-:-:S15]  /*4e070*/  STL.64 [R1+0x3880], R244 ;  /* 0x003880f401007387 */ /* 0x0005de0000100a00 */
[----:B------:R-:W-:-:S03]  /*4e080*/  NOP ;  /* 0x0000000000007918 */ /* 0x000fc60000000000 */
[----:B------:R3:W-:Y:S04]  /*4e090*/  STL.64 [R1+0x110], R64 ;  /* 0x0001104001007387 */ /* 0x0007e80000100a00 */
[----:B------:R4:W-:Y:S04]  /*4e0a0*/  STL [R1+0x118], R66 ;  /* 0x0001184201007387 */ /* 0x0009e80000100800 */
[----:B------:R-:W-:Y:S04]  /*4e0b0*/  STL.64 [R1+0x3770], R230 ;  /* 0x003770e601007387 */ /* 0x000fe80000100a00 */
[----:B------:R4:W-:Y:S04]  /*4e0c0*/  STL.64 [R1+0x3768], R228 ;  /* 0x003768e401007387 */ /* 0x0009e80000100a00 */
[----:B------:R-:W-:Y:S04]  /*4e0d0*/  STL.64 [R1+0x3780], R210 ;  /* 0x003780d201007387 */ /* 0x000fe80000100a00 */
[----:B------:R4:W-:Y:S04]  /*4e0e0*/  STL.64 [R1+0x3778], R208 ;  /* 0x003778d001007387 */ /* 0x0009e80000100a00 */
        /* <DEDUP_REMOVED lines=42> */
[----:B------:R-:W-:-:S07]  /*4e390*/  IMAD.MOV.U32 R75, RZ, RZ, R2 ;  /* 0x000000ffff4b7224 */ /* 0x000fce00078e0002 */
[C---:B------:R-:W-:Y:S01]  /*4e3a0*/  HMMA.1688.F32.TF32 R84, R108.reuse, R24, R72 ;  /* 0x000000186c54723c */ /* 0x040fe20000081048 */
[----:B------:R-:W3:Y:S04]  /*4e3b0*/  LDL.LU R72, [R1+0x800] ;  /* 0x0008000001487983 */ /* 0x000ee80000300800 */
[----:B------:R-:W3:Y:S04]  /*4e3c0*/  LDL.LU R73, [R1+0x804] ;  /* 0x0008040001497983 */ /* 0x000ee80000300800 */
[----:B------:R-:W3:Y:S04]  /*4e3d0*/  LDL.LU R74, [R1+0x808] ;  /* 0x00080800014a7983 */ /* 0x000ee80000300800 */
[----:B------:R-:W3:Y:S10]  /*4e3e0*/  LDL.LU R75, [R1+0x80c] ;  /* 0x00080c00014b7983 */ /* 0x000ef40000300800 */
[----:B------:R-:W-:Y:S04]  /*4e3f0*/  STL.64 [R1+0x37a0], R86 ;  /* 0x0037a05601007387 */ /* 0x000fe80000100a00 */
[----:B------:R1:W-:Y:S01]  /*4e400*/  STL.64 [R1+0x3798], R84 ;  /* 0x0037985401007387 */ /* 0x0003e20000100a00 */
[C---:B----4-:R-:W-:Y:S06]  /*4e410*/  HMMA.1688.F32.TF32 R92, R108.reuse, R16, R92 ;  /* 0x000000106c5c723c */ /* 0x050fec000008105c */
[C---:B--2---:R-:W-:Y:S06]  /*4e420*/  HMMA.1688.F32.TF32 R88, R108.reuse, R20, R88 ;  /* 0x000000146c58723c */ /* 0x044fec0000081058 */
[C---:B---3--:R-:W-:Y:S06]  /*4e430*/  HMMA.1688.F32.TF32 R96, R108.reuse, R12, R96 ;  /* 0x0000000c6c60723c */ /* 0x048fec0000081060 */
[C---:B------:R-:W-:Y:S11]  /*4e440*/  HMMA.1688.F32.TF32 R100, R108.reuse, R8, R100 ;  /* 0x000000086c64723c */ /* 0x040ff60000081064 */
[----:B------:R-:W-:Y:S01]  /*4e450*/  STL.64 [R1+0x37b0], R90 ;  /* 0x0037b05a01007387 */ /* 0x000fe20000100a00 */
[C---:B------:R-:W-:Y:S06]  /*4e460*/  HMMA.1688.F32.TF32 R104, R108.reuse, R4, R104 ;  /* 0x000000046c68723c */ /* 0x040fec0000081068 */
[----:B------:R-:W-:Y:S06]  /*4e470*/  HMMA.1688.F32.TF32 R108, R108, R248, R124 ;  /* 0x000000f86c6c723c */ /* 0x000fec000008107c */
[C---:B------:R-:W-:Y:S06]  /*4e480*/  HMMA.1688.F32.TF32 R112, R172.reuse, R60, R112 ;  /* 0x0000003cac70723c */ /* 0x040fec0000081070 */
[C---:B------:R-:W-:Y:S06]  /*4e490*/  HMMA.1688.F32.TF32 R124, R172.reuse, R48, R76 ;  /* 0x00000030ac7c723c */ /* 0x040fec000008104c */
[C---:B------:R-:W-:Y:S01]  /*4e4a0*/  HMMA.1688.F32.TF32 R116, R172.reuse, R56, R116 ;  /* 0x00000038ac74723c */ /* 0x040fe20000081074 */
[----:B------:R2:W-:Y:S04]  /*4e4b0*/  STL.64 [R1+0x37a8], R88 ;  /* 0x0037a85801007387 */ /* 0x0005e80000100a00 */
[----:B------:R-:W-:Y:S01]  /*4e4c0*/  STL.64 [R1+0x37c0], R94 ;  /* 0x0037c05e01007387 */ /* 0x000fe20000100a00 */
[C---:B------:R-:W-:Y:S03]  /*4e4d0*/  HMMA.1688.F32.TF32 R120, R172.reuse, R52, R120 ;  /* 0x00000034ac78723c */ /* 0x040fe60000081078 */
        /* <DEDUP_REMOVED lines=64> */
[----:B------:R-:W-:-:S02]  /*4e8e0*/  IMAD.MOV.U32 R2, RZ, RZ, R67 ;  /* 0x000000ffff027224 */ /* 0x000fc400078e0043 */
[----:B-1----:R-:W-:Y:S01]  /*4e8f0*/  IMAD.MOV.U32 R247, RZ, RZ, R232 ;  /* 0x000000fffff77224 */ /* 0x002fe200078e00e8 */
[----:B------:R-:W-:Y:S01]  /*4e900*/  MOV R245, R234 ;  /* 0x000000ea00f57202 */ /* 0x000fe20000000f00 */
[----:B------:R-:W-:Y:S02]  /*4e910*/  IMAD.MOV.U32 R246, RZ, RZ, R233 ;  /* 0x000000fffff67224 */ /* 0x000fe400078e00e9 */
[----:B------:R-:W-:Y:S01]  /*4e920*/  IMAD.MOV.U32 R244, RZ, RZ, R235 ;  /* 0x000000fffff47224 */ /* 0x000fe200078e00eb */
[C---:B--2---:R-:W-:Y:S06]  /*4e930*/  HMMA.1688.F32.TF32 R168, R172.reuse, R4, R76 ;  /* 0x00000004aca8723c */ /* 0x044fec000008104c */
[C---:B---3--:R-:W-:Y:S06]  /*4e940*/  HMMA.1688.F32.TF32 R152, R172.reuse, R20, R152 ;  /* 0x00000014ac98723c */ /* 0x048fec0000081098 */
[C---:B----4-:R-:W-:Y:S06]  /*4e950*/  HMMA.1688.F32.TF32 R136, R172.reuse, R36, R136 ;  /* 0x00000024ac88723c */ /* 0x050fec0000081088 */
[C---:B------:R-:W-:Y:S06]  /*4e960*/  HMMA.1688.F32.TF32 R132, R172.reuse, R40, R132 ;  /* 0x00000028ac84723c */ /* 0x040fec0000081084 */
[C---:B------:R-:W-:Y:S06]  /*4e970*/  HMMA.1688.F32.TF32 R140, R172.reuse, R32, R140 ;  /* 0x00000020ac8c723c */ /* 0x040fec000008108c */
[C---:B------:R-:W-:Y:S11]  /*4e980*/  HMMA.1688.F32.TF32 R144, R172.reuse, R28, R144 ;  /* 0x0000001cac90723c */ /* 0x040ff60000081090 */
[----:B------:R-:W-:Y:S01]  /*4e990*/  STL.64 [R1+0x38a8], R134 ;  /* 0x0038a88601007387 */ /* 0x000fe20000100a00 */
[C---:B------:R-:W-:Y:S03]  /*4e9a0*/  HMMA.1688.F32.TF32 R148, R172.reuse, R24, R148 ;  /* 0x00000018ac94723c */ /* 0x040fe60000081094 */
[----:B------:R-:W-:Y:S03]  /*4e9b0*/  STL.64 [R1+0x38a0], R132 ;  /* 0x0038a08401007387 */ /* 0x000fe60000100a00 */
[C---:B------:R-:W-:Y:S01]  /*4e9c0*/  HMMA.1688.F32.TF32 R156, R172.reuse, R16, R156 ;  /* 0x00000010ac9c723c */ /* 0x040fe2000008109c */
[----:B------:R-:W-:Y:S05]  /*4e9d0*/  STL.64 [R1+0x38b8], R138 ;  /* 0x0038b88a01007387 */ /* 0x000fea0000100a00 */
[C---:B------:R-:W-:Y:S01]  /*4e9e0*/  HMMA.1688.F32.TF32 R160, R172.reuse, R12, R160 ;  /* 0x0000000caca0723c */ /* 0x040fe200000810a0 */
[----:B------:R1:W-:Y:S04]  /*4e9f0*/  STL.64 [R1+0x38b0], R136 ;  /* 0x0038b08801007387 */ /* 0x0003e80000100a00 */
        /* <DEDUP_REMOVED lines=17> */
[----:B------:R-:W-:Y:S03]  /*4eb10*/  HMMA.1688.F32.TF32 R172, R172, R248, R72 ;  /* 0x000000f8acac723c */ /* 0x000fe60000081048 */
        /* <DEDUP_REMOVED lines=57> */
[----:B------:R-:W-:Y:S01]  /*4eeb0*/  STL.64 [R1+0x3940], R172 ;  /* 0x003940ac01007387 */ /* 0x000fe20000100a00 */
[----:B------:R-:W-:Y:S01]  /*4eec0*/  HMMA.1688.F32.TF32 R220, R224, R4, R220 ;  /* 0x00000004e0dc723c */ /* 0x000fe200000810dc */
[----:B------:R-:W-:Y:S01]  /*4eed0*/  IMAD.MOV.U32 R228, RZ, RZ, R18 ;  /* 0x000000ffffe47224 */ /* 0x000fe200078e0012 */
[----:B------:R-:W-:Y:S01]  /*4eee0*/  MOV R229, R19 ;  /* 0x0000001300e57202 */ /* 0x000fe20000000f00 */
[----:B------:R-:W-:Y:S01]  /*4eef0*/  IMAD.MOV.U32 R230, RZ, RZ, R22 ;  /* 0x000000ffffe67224 */ /* 0x000fe200078e0016 */
[----:B------:R-:W-:Y:S01]  /*4ef00*/  MOV R208, R251 ;  /* 0x000000fb00d07202 */ /* 0x000fe20000000f00 */
[----:B------:R-:W-:-:S02]  /*4ef10*/  IMAD.MOV.U32 R231, RZ, RZ, R23 ;  /* 0x000000ffffe77224 */ /* 0x000fc400078e0017 */
[----:B------:R-:W-:Y:S01]  /*4ef20*/  IMAD.MOV.U32 R209, RZ, RZ, R250 ;  /* 0x000000ffffd17224 */ /* 0x000fe200078e00fa */
[----:B------:R-:W-:Y:S01]  /*4ef30*/  MOV R211, R7 ;  /* 0x0000000700d37202 */ /* 0x000fe20000000f00 */
[----:B------:R-:W-:Y:S01]  /*4ef40*/  IMAD.MOV.U32 R210, RZ, RZ, R6 ;  /* 0x000000ffffd27224 */ /* 0x000fe200078e0006 */
[C---:B--2---:R-:W-:Y:S06]  /*4ef50*/  HMMA.1688.F32.TF32 R212, R224.reuse, R12, R212 ;  /* 0x0000000ce0d4723c */ /* 0x044fec00000810d4 */
[C---:B---3--:R-:W-:Y:S06]  /*4ef60*/  HMMA.1688.F32.TF32 R72, R224.reuse, R16, R72 ;  /* 0x00000010e048723c */ /* 0x048fec0000081048 */
[C---:B----4-:R-:W-:Y:S06]  /*4ef70*/  HMMA.1688.F32.TF32 R204, R224.reuse, R20, R204 ;  /* 0x00000014e0cc723c */ /* 0x050fec00000810cc */
[C---:B------:R-:W-:Y:S06]  /*4ef80*/  HMMA.1688.F32.TF32 R200, R224.reuse, R28, R200 ;  /* 0x0000001ce0c8723c */ /* 0x040fec00000810c8 */
[C---:B------:R-:W-:Y:S06]  /*4ef90*/  HMMA.1688.F32.TF32 R180, R224.reuse, R56, R180 ;  /* 0x00000038e0b4723c */ /* 0x040fec00000810b4 */
[C---:B------:R-:W-:Y:S06]  /*4efa0*/  HMMA.1688.F32.TF32 R176, R224.reuse, R60, R176 ;  /* 0x0000003ce0b0723c */ /* 0x040fec00000810b0 */
[----:B------:R-:W-:Y:S01]  /*4efb0*/  HMMA.1688.F32.TF32 R184, R224, R52, R232 ;  /* 0x00000034e0b8723c */ /* 0x000fe200000810e8 */
[----:B------:R-:W-:Y:S01]  /*4efc0*/  IMAD.MOV.U32 R84, RZ, RZ, R47 ;  /* 0x000000ffff547224 */ /* 0x000fe200078e002f */
[----:B------:R-:W-:Y:S01]  /*4efd0*/  MOV R86, R43 ;  /* 0x0000002b00567202 */ /* 0x000fe20000000f00 */
[----:B------:R-:W-:-:S02]  /*4efe0*/  IMAD.MOV.U32 R85, RZ, RZ, R46 ;  /* 0x000000ffff557224 */ /* 0x000fc400078e002e */
[----:B------:R-:W-:Y:S01]  /*4eff0*/  IMAD.MOV.U32 R87, RZ, RZ, R42 ;  /* 0x000000ffff577224 */ /* 0x000fe200078e002a */
[C---:B------:R-:W-:Y:S11]  /*4f000*/  HMMA.1688.F32.TF32 R64, R224.reuse, R32, R64 ;  /* 0x00000020e040723c */ /* 0x040ff60000081040 */
[----:B------:R-:W-:Y:S04]  /*4f010*/  STL.64 [R1+0x3958], R178 ;  /* 0x003958b201007387 */ /* 0x000fe80000100a00 */
[----:B------:R-:W-:Y:S04]  /*4f020*/  STL.64 [R1+0x3950], R176 ;  /* 0x003950b001007387 */ /* 0x000fe80000100a00 */
[----:B------:R-:W-:Y:S01]  /*4f030*/  STL.64 [R1+0x3968], R182 ;  /* 0x003968b601007387 */ /* 0x000fe20000100a00 */
[C---:B------:R-:W-:Y:S03]  /*4f040*/  HMMA.1688.F32.TF32 R196, R224.reuse, R36, R196 ;  /* 0x00000024e0c4723c */ /* 0x040fe600000810c4 */
[----:B------:R-:W-:Y:S04]  /*4f050*/  STL.64 [R1+0x3960], R180 ;  /* 0x003960b401007387 */ /* 0x000fe80000100a00 */
[----:B------:R-:W-:Y:S04]  /*4f060*/  STL.64 [R1+0x3978], R186 ;  /* 0x003978ba01007387 */ /* 0x000fe80000100a00 */
[----:B------:R-:W-:Y:S01]  /*4f070*/  STL.64 [R1+0x3970], R184 ;  /* 0x003970b801007387 */ /* 0x000fe20000100a00 */
[----:B------:R-:W-:Y:S01]  /*4f080*/  IMAD.MOV.U32 R88, RZ, RZ, R15 ;  /* 0x000000ffff587224 */ /* 0x000fe200078e000f */
[----:B------:R-:W-:Y:S01]  /*4f090*/  MOV R89, R14 ;  /* 0x0000000e00597202 */ /* 0x000fe20000000f00 */
[----:B------:R-:W-:Y:S01]  /*4f0a0*/  IMAD.MOV.U32 R90, RZ, RZ, R11 ;  /* 0x000000ffff5a7224 */ /* 0x000fe200078e000b */
[----:B------:R-:W-:Y:S01]  /*4f0b0*/  MOV R92, R39 ;  /* 0x00000027005c7202 */ /* 0x000fe20000000f00 */
[----:B------:R-:W-:Y:S01]  /*4f0c0*/  HMMA.1688.F32.TF32 R188, R224, R48, R240 ;  /* 0x00000030e0bc723c */ /* 0x000fe200000810f0 */
[----:B------:R-:W-:-:S02]  /*4f0d0*/  IMAD.MOV.U32 R91, RZ, RZ, R10 ;  /* 0x000000ffff5b7224 */ /* 0x000fc400078e000a */
[----:B------:R-:W-:Y:S01]  /*4f0e0*/  IMAD.MOV.U32 R93, RZ, RZ, R38 ;  /* 0x000000ffff5d7224 */ /* 0x000fe200078e0026 */
[----:B------:R-:W-:Y:S01]  /*4f0f0*/  MOV R95, R34 ;  /* 0x00000022005f7202 */ /* 0x000fe20000000f00 */
[----:B------:R-:W-:Y:S01]  /*4f100*/  IMAD.MOV.U32 R94, RZ, RZ, R35 ;  /* 0x000000ffff5e7224 */ /* 0x000fe200078e0023 */
[----:B------:R-:W-:Y:S01]  /*4f110*/  MOV R98, R63 ;  /* 0x0000003f00627202 */ /* 0x000fe20000000f00 */
[----:B------:R-:W-:Y:S01]  /*4f120*/  IMAD.MOV.U32 R96, RZ, RZ, R50 ;  /* 0x000000ffff607224 */ /* 0x000fe200078e0032 */
[----:B------:R-:W-:Y:S01]  /*4f130*/  LDS R232, [R0+UR12+0x47000] ;  /* 0x0470000c00e87984 */ /* 0x000fe20008000800 */
[----:B------:R-:W-:Y:S02]  /*4f140*/  IMAD.MOV.U32 R97, RZ, RZ, R62 ;  /* 0x000000ffff617224 */ /* 0x000fe400078e003e */
[----:B------:R-:W-:Y:S01]  /*4f150*/  IMAD.MOV.U32 R99, RZ, RZ, R58 ;  /* 0x000000ffff637224 */ /* 0x000fe200078e003a */
[----:B------:R-:W-:Y:S01]  /*4f160*/  LDS R234, [R0+UR12+0x47800] ;  /* 0x0478000c00ea7984 */ /* 0x000fe20008000800 */
[----:B------:R-:W-:Y:S01]  /*4f170*/  HMMA.1688.F32.TF32 R192, R224, R44, R192 ;  /* 0x0000002ce0c0723c */ /* 0x000fe200000810c0 */
[----:B------:R-:W-:-:S02]  /*4f180*/  IMAD.MOV.U32 R80, RZ, RZ, R59 ;  /* 0x000000ffff507224 */ /* 0x000fc400078e003b */
[----:B------:R-:W-:Y:S04]  /*4f190*/  LDS R233, [R3+UR12+0x47000] ;  /* 0x0470000c03e97984 */ /* 0x000fe80008000800 */
[----:B------:R-:W2:Y:S01]  /*4f1a0*/  LDS R235, [R3+UR12+0x47800] ;  /* 0x0478000c03eb7984 */ /* 0x000ea20008000800 */
[C---:B------:R-:W-:Y:S06]  /*4f1b0*/  HMMA.1688.F32.TF32 R76, R224.reuse, R40, R76 ;  /* 0x00000028e04c723c */ /* 0x040fec000008104c */
[C---:B------:R-:W-:Y:S06]  /*4f1c0*/  HMMA.1688.F32.TF32 R68, R224.reuse, R24, R68 ;  /* 0x00000018e044723c */ /* 0x040fec0000081044 */
[C---:B------:R-:W-:Y:S01]  /*4f1d0*/  HMMA.1688.F32.TF32 R216, R224.reuse, R8, R216 ;  /* 0x00000008e0d8723c */ /* 0x040fe200000810d8 */
[----:B------:R-:W-:Y:S01]  /*4f1e0*/  LOP3.LUT R61, R0, 0x40, RZ, 0x3c, !PT ;  /* 0x00000040003d7812 */ /* 0x000fe200078e3cff */
[----:B------:R-:W-:Y:S04]  /*4f1f0*/  LDS R241, [R252+UR12+0x47000] ;  /* 0x0470000cfcf17984 */ /* 0x000fe80008000800 */
[----:B------:R-:W-:Y:S01]  /*4f200*/  HMMA.1688.F32.TF32 R224, R224, R248, R244 ;  /* 0x000000f8e0e0723c */ /* 0x000fe200000810f4 */
[----:B------:R-:W-:Y:S04]  /*4f210*/  LDS R240, [R61+UR12+0x47000] ;  /* 0x0470000c3df07984 */ /* 0x000fe80008000800 */
[----:B------:R-:W-:Y:S02]  /*4f220*/  LDS R242, [R61+UR12+0x47800] ;  /* 0x0478000c3df27984 */ /* 0x000fe40008000800 */
[----:B------:R-:W-:Y:S01]  /*4f230*/  IMAD.MOV.U32 R244, RZ, RZ, R26 ;  /* 0x000000fffff47224 */ /* 0x000fe200078e001a */
[----:B------:R-:W-:Y:S01]  /*4f240*/  MOV R246, R30 ;  /* 0x0000001e00f67202 */ /* 0x000fe20000000f00 */
[----:B------:R-:W3:Y:S01]  /*4f250*/  LDL.LU R26, [R1+0x3aac] ;  /* 0x003aac00011a7983 */ /* 0x000ee20000300800 */
[----:B------:R-:W-:-:S02]  /*4f260*/  IMAD.MOV.U32 R245, RZ, RZ, R27 ;  /* 0x000000fffff57224 */ /* 0x000fc400078e001b */
[----:B------:R-:W-:Y:S01]  /*4f270*/  IMAD.MOV.U32 R247, RZ, RZ, R31 ;  /* 0x000000fffff77224 */ /* 0x000fe200078e001f */
        /* <DEDUP_REMOVED lines=23> */
[----:B------:R-:W1:Y:S01]  /*4f3f0*/  LDS R243, [R252+UR12+0x47800] ;  /* 0x0478000cfcf37984 */ /* 0x000e620008000800 */
[----:B---3--:R-:W-:Y:S01]  /*4f400*/  IMAD.MOV.U32 R103, RZ, RZ, R26 ;  /* 0x000000ffff677224 */ /* 0x008fe200078e001a */
[----:B----4-:R-:W-:Y:S01]  /*4f410*/  MOV R102, R27 ;  /* 0x0000001b00667202 */ /* 0x010fe20000000f00 */
[----:B--2---:R-:W-:-:S02]  /*4f420*/  IMAD.MOV.U32 R101, RZ, RZ, R30 ;  /* 0x000000ffff657224 */ /* 0x004fc400078e001e */
[----:B------:R-:W-:Y:S02]  /*4f430*/  IMAD.MOV.U32 R100, RZ, RZ, R31 ;  /* 0x000000ffff647224 */ /* 0x000fe400078e001f */
[----:B------:R-:W2:Y:S04]  /*4f440*/  LDL.LU R31, [R1+0x3a4c] ;  /* 0x003a4c00011f7983 */ /* 0x000ea80000300800 */
[----:B------:R-:W3:Y:S04]  /*4f450*/  LDL.LU R30, [R1+0x3a48] ;  /* 0x003a4800011e7983 */ /* 0x000ee80000300800 */
[----:B------:R-:W4:Y:S01]  /*4f460*/  LDL.LU R27, [R1+0x3a44] ;  /* 0x003a4400011b7983 */ /* 0x000f220000300800 */
[----:B------:R-:W-:Y:S01]  /*4f470*/  IMAD.MOV.U32 R106, RZ, RZ, R19 ;  /* 0x000000ffff6a7224 */ /* 0x000fe200078e0013 */
[----:B------:R-:W-:-:S02]  /*4f480*/  MOV R105, R22 ;  /* 0x0000001600697202 */ /* 0x000fc40000000f00 */
[----:B------:R-:W4:Y:S01]  /*4f490*/  LDL.LU R26, [R1+0x3a40] ;  /* 0x003a4000011a7983 */ /* 0x000f220000300800 */
[----:B------:R-:W-:-:S03]  /*4f4a0*/  IMAD.MOV.U32 R104, RZ, RZ, R23 ;  /* 0x000000ffff687224 */ /* 0x000fc600078e0017 */
[----:B------:R-:W4:Y:S01]  /*4f4b0*/  LDL.LU R23, [R1+0x3a3c] ;  /* 0x003a3c0001177983 */ /* 0x000f220000300800 */
[----:B------:R-:W-:-:S03]  /*4f4c0*/  IMAD.MOV.U32 R107, RZ, RZ, R18 ;  /* 0x000000ffff6b7224 */ /* 0x000fc600078e0012 */
[----:B------:R-:W4:Y:S04]  /*4f4d0*/  LDL.LU R22, [R1+0x3a38] ;  /* 0x003a380001167983 */ /* 0x000f280000300800 */
[----:B------:R-:W4:Y:S01]  /*4f4e0*/  LDL.LU R19, [R1+0x3a34] ;  /* 0x003a340001137983 */ /* 0x000f220000300800 */
[----:B------:R-:W-:Y:S02]  /*4f4f0*/  IMAD.MOV.U32 R110, RZ, RZ, R250 ;  /* 0x000000ffff6e7224 */ /* 0x000fe400078e00fa */
[----:B------:R-:W-:Y:S01]  /*4f500*/  IMAD.MOV.U32 R109, RZ, RZ, R6 ;  /* 0x000000ffff6d7224 */ /* 0x000fe200078e0006 */
[----:B------:R-:W4:Y:S01]  /*4f510*/  LDL.LU R18, [R1+0x3a30] ;  /* 0x003a300001127983 */ /* 0x000f220000300800 */
[----:B------:R-:W-:-:S03]  /*4f520*/  MOV R108, R7 ;  /* 0x00000007006c7202 */ /* 0x000fc60000000f00 */
[----:B------:R-:W4:Y:S01]  /*4f530*/  LDL.LU R7, [R1+0x3a2c] ;  /* 0x003a2c0001077983 */ /* 0x000f220000300800 */
[----:B------:R-:W-:-:S03]  /*4f540*/  MOV R111, R251 ;  /* 0x000000fb006f7202 */ /* 0x000fc60000000f00 */
[----:B------:R-:W4:Y:S04]  /*4f550*/  LDL.LU R6, [R1+0x3a28] ;  /* 0x003a280001067983 */ /* 0x000f280000300800 */
[----:B------:R-:W4:Y:S04]  /*4f560*/  LDL.LU R250, [R1+0x3a24] ;  /* 0x003a240001fa7983 */ /* 0x000f280000300800 */
[----:B------:R-:W4:Y:S04]  /*4f570*/  LDL.LU R251, [R1+0x3a20] ;  /* 0x003a200001fb7983 */ /* 0x000f280000300800 */
[----:B-1----:R-:W4:Y:S04]  /*4f580*/  LDL.LU R136, [R1+0x640] ;  /* 0x0006400001887983 */ /* 0x002f280000300800 */
[----:B------:R-:W4:Y:S04]  /*4f590*/  LDL.LU R137, [R1+0x644] ;  /* 0x0006440001897983 */ /* 0x000f280000300800 */
[----:B------:R-:W4:Y:S04]  /*4f5a0*/  LDL.LU R138, [R1+0x648] ;  /* 0x00064800018a7983 */ /* 0x000f280000300800 */
[----:B------:R-:W4:Y:S01]  /*4f5b0*/  LDL.LU R139, [R1+0x64c] ;  /* 0x00064c00018b7983 */ /* 0x000f220000300800 */
[----:B------:R-:W-:Y:S01]  /*4f5c0*/  MOV R117, R11 ;  /* 0x0000000b00757202 */ /* 0x000fe20000000f00 */
[----:B------:R-:W-:-:S02]  /*4f5d0*/  IMAD.MOV.U32 R116, RZ, RZ, R10 ;  /* 0x000000ffff747224 */ /* 0x000fc400078e000a */
[----:B------:R-:W-:Y:S02]  /*4f5e0*/  IMAD.MOV.U32 R118, RZ, RZ, R14 ;  /* 0x000000ffff767224 */ /* 0x000fe400078e000e */
        /* <DEDUP_REMOVED lines=9> */
[----:B--2---:R-:W-:Y:S01]  /*4f680*/  IMAD.MOV.U32 R127, RZ, RZ, R31 ;  /* 0x000000ffff7f7224 */ /* 0x004fe200078e001f */
[----:B---3--:R-:W-:Y:S01]  /*4f690*/  MOV R126, R30 ;  /* 0x0000001e007e7202 */ /* 0x008fe20000000f00 */
[----:B----4-:R-:W-:Y:S02]  /*4f6a0*/  IMAD.MOV.U32 R125, RZ, RZ, R27 ;  /* 0x000000ffff7d7224 */ /* 0x010fe400078e001b */
[----:B------:R-:W-:Y:S01]  /*4f6b0*/  IMAD.MOV.U32 R124, RZ, RZ, R26 ;  /* 0x000000ffff7c7224 */ /* 0x000fe200078e001a */
[----:B------:R-:W-:Y:S01]  /*4f6c0*/  MOV R131, R23 ;  /* 0x0000001700837202 */ /* 0x000fe20000000f00 */
[----:B------:R-:W-:Y:S02]  /*4f6d0*/  IMAD.MOV.U32 R130, RZ, RZ, R22 ;  /* 0x000000ffff827224 */ /* 0x000fe400078e0016 */
[----:B------:R-:W-:Y:S02]  /*4f6e0*/  IMAD.MOV.U32 R129, RZ, RZ, R19 ;  /* 0x000000ffff817224 */ /* 0x000fe400078e0013 */
[----:B------:R-:W-:Y:S01]  /*4f6f0*/  IMAD.MOV.U32 R135, RZ, RZ, R7 ;  /* 0x000000ffff877224 */ /* 0x000fe200078e0007 */
[----:B------:R-:W-:Y:S01]  /*4f700*/  MOV R134, R6 ;  /* 0x0000000600867202 */ /* 0x000fe20000000f00 */
[----:B------:R-:W-:-:S02]  /*4f710*/  IMAD.MOV.U32 R132, RZ, RZ, R250 ;  /* 0x000000ffff847224 */ /* 0x000fc400078e00fa */
[----:B------:R-:W2:Y:S01]  /*4f720*/  LDL.LU R250, [R1+0x3a1c] ;  /* 0x003a1c0001fa7983 */ /* 0x000ea20000300800 */
[----:B------:R-:W-:-:S03]  /*4f730*/  IMAD.MOV.U32 R133, RZ, RZ, R251 ;  /* 0x000000ffff857224 */ /* 0x000fc600078e00fb */
[----:B------:R-:W2:Y:S04]  /*4f740*/  LDL.LU R251, [R1+0x3a18] ;  /* 0x003a180001fb7983 */ /* 0x000ea80000300800 */
[----:B------:R-:W3:Y:S04]  /*4f750*/  LDL.LU R6, [R1+0x3a14] ;  /* 0x003a140001067983 */ /* 0x000ee80000300800 */
[----:B------:R-:W3:Y:S01]  /*4f760*/  LDL.LU R7, [R1+0x3a10] ;  /* 0x003a100001077983 */ /* 0x000ee20000300800 */
[----:B------:R-:W-:-:S03]  /*4f770*/  MOV R128, R18 ;  /* 0x0000001200807202 */ /* 0x000fc60000000f00 */
        /* <DEDUP_REMOVED lines=25> */
[----:B------:R-:W-:Y:S01]  /*4f910*/  MOV R81, R51 ;  /* 0x0000003300517202 */ /* 0x000fe20000000f00 */
[----:B------:R-:W-:-:S02]  /*4f920*/  IMAD.MOV.U32 R82, RZ, RZ, R54 ;  /* 0x000000ffff527224 */ /* 0x000fc400078e0036 */
[----:B------:R-:W-:Y:S01]  /*4f930*/  IMAD.MOV.U32 R83, RZ, RZ, R55 ;  /* 0x000000ffff537224 */ /* 0x000fe200078e0037 */
        /* <DEDUP_REMOVED lines=35> */
[----:B-1----:R-:W-:Y:S03]  /*4fb70*/  HMMA.1688.F32.TF32 R88, R232, R250, R208 ;  /* 0x000000fae858723c */ /* 0x002fe600000810d0 */
[----:B------:R-:W-:Y:S04]  /*4fb80*/  STL.64 [R1+0x480], R80 ;  /* 0x0004805001007387 */ /* 0x000fe80000100a00 */
[----:B------:R1:W-:Y:S01]  /*4fb90*/  STL.64 [R1+0x488], R82 ;  /* 0x0004885201007387 */ /* 0x0003e20000100a00 */
[C---:B--2---:R-:W-:Y:S06]  /*4fba0*/  HMMA.1688.F32.TF32 R84, R240.reuse, R62, R228 ;  /* 0x0000003ef054723c */ /* 0x044fec00000810e4 */
[----:B-1----:R-:W-:Y:S09]  /*4fbb0*/  HMMA.1688.F32.TF32 R80, R240, R58, R244 ;  /* 0x0000003af050723c */ /* 0x002ff200000810f4 */
[----:B------:R1:W-:Y:S04]  /*4fbc0*/  STL.64 [R1+0x440], R88 ;  /* 0x0004405801007387 */ /* 0x0003e80000100a00 */
[----:B------:R2:W-:Y:S04]  /*4fbd0*/  STL.64 [R1+0x448], R90 ;  /* 0x0004485a01007387 */ /* 0x0005e80000100a00 */
[----:B------:R-:W3:Y:S04]  /*4fbe0*/  LDL.LU R228, [R1+0x310] ;  /* 0x0003100001e47983 */ /* 0x000ee80000300800 */
[----:B------:R-:W-:Y:S04]  /*4fbf0*/  STL.64 [R1+0x420], R84 ;  /* 0x0004205401007387 */ /* 0x000fe80000100a00 */
[----:B------:R-:W-:Y:S01]  /*4fc00*/  STL.64 [R1+0x428], R86 ;  /* 0x0004285601007387 */ /* 0x000fe20000100a00 */
[----:B------:R-:W-:-:S03]  /*4fc10*/  IMAD.MOV.U32 R231, RZ, RZ, R236 ;  /* 0x000000ffffe77224 */ /* 0x000fc600078e00ec */
[----:B------:R4:W-:Y:S04]  /*4fc20*/  STL.64 [R1+0x410], R80 ;  /* 0x0004105001007387 */ /* 0x0009e80000100a00 */
[----:B------:R4:W-:Y:S01]  /*4fc30*/  STL.64 [R1+0x418], R82 ;  /* 0x0004185201007387 */ /* 0x0009e20000100a00 */
[----:B------:R-:W-:-:S03]  /*4fc40*/  IMAD.MOV.U32 R209, RZ, RZ, R239 ;  /* 0x000000ffffd17224 */ /* 0x000fc600078e00ef */
[----:B------:R-:W3:Y:S01]  /*4fc50*/  LDL.LU R229, [R1+0x314] ;  /* 0x0003140001e57983 */ /* 0x000ee20000300800 */
[----:B------:R-:W-:-:S03]  /*4fc60*/  MOV R210, R238 ;  /* 0x000000ee00d27202 */ /* 0x000fc60000000f00 */
[----:B------:R-:W3:Y:S01]  /*4fc70*/  LDL.LU R230, [R1+0x318] ;  /* 0x0003180001e67983 */ /* 0x000ee20000300800 */
[----:B------:R-:W-:-:S03]  /*4fc80*/  IMAD.MOV.U32 R211, RZ, RZ, R237 ;  /* 0x000000ffffd37224 */ /* 0x000fc600078e00ed */
[----:B------:R-:W3:Y:S04]  /*4fc90*/  LDL.LU R236, [R1+0x399c] ;  /* 0x00399c0001ec7983 */ /* 0x000ee80000300800 */
[----:B------:R-:W3:Y:S04]  /*4fca0*/  LDL.LU R208, [R1+0x320] ;  /* 0x0003200001d07983 */ /* 0x000ee80000300800 */
[----:B------:R-:W3:Y:S04]  /*4fcb0*/  LDL.LU R239, [R1+0x3998] ;  /* 0x0039980001ef7983 */ /* 0x000ee80000300800 */
[----:B------:R-:W3:Y:S04]  /*4fcc0*/  LDL.LU R238, [R1+0x3994] ;  /* 0x0039940001ee7983 */ /* 0x000ee80000300800 */
[----:B------:R-:W3:Y:S01]  /*4fcd0*/  LDL.LU R237, [R1+0x3990] ;  /* 0x0039900001ed7983 */ /* 0x000ee20000300800 */
[C---:B------:R-:W-:Y:S03]  /*4fce0*/  HMMA.1688.F32.TF32 R124, R232.reuse, R50, R124 ;  /* 0x00000032e87c723c */ /* 0x040fe6000008107c */
[----:B-1----:R-:W3:Y:S04]  /*4fcf0*/  LDL.LU R88, [R1+0x350] ;  /* 0x0003500001587983 */ /* 0x002ee80000300800 */
[----:B------:R-:W3:Y:S01]  /*4fd00*/  LDL.LU R89, [R1+0x354] ;  /* 0x0003540001597983 */ /* 0x000ee20000300800 */
[C---:B------:R-:W-:Y:S03]  /*4fd10*/  HMMA.1688.F32.TF32 R136, R232.reuse, R62, R136 ;  /* 0x0000003ee888723c */ /* 0x040fe60000081088 */
[----:B--2---:R-:W2:Y:S04]  /*4fd20*/  LDL.LU R90, [R1+0x358] ;  /* 0x00035800015a7983 */ /* 0x004ea80000300800 */
[----:B------:R-:W2:Y:S01]  /*4fd30*/  LDL.LU R91, [R1+0x35c] ;  /* 0x00035c00015b7983 */ /* 0x000ea20000300800 */
[C---:B------:R-:W-:Y:S03]  /*4fd40*/  HMMA.1688.F32.TF32 R128, R232.reuse, R54, R128 ;  /* 0x00000036e880723c */ /* 0x040fe60000081080 */
        /* <DEDUP_REMOVED lines=17> */
[----:B------:R-:W-:-:S03]  /*4fe60*/  MOV R33, R124 ;  /* 0x0000007c00217202 */ /* 0x000fc60000000f00 */
[----:B------:R-:W2:Y:S01]  /*4fe70*/  LDL.LU R120, [R1+0x3d0] ;  /* 0x0003d00001787983 */ /* 0x000ea20000300800 */
[----:B------:R-:W-:-:S03]  /*4fe80*/  IMAD.MOV.U32 R32, RZ, RZ, R125 ;  /* 0x000000ffff207224 */ /* 0x000fc600078e007d */
[----:B------:R-:W2:Y:S01]  /*4fe90*/  LDL.LU R121, [R1+0x3d4] ;  /* 0x0003d40001797983 */ /* 0x000ea20000300800 */
[----:B------:R-:W-:-:S03]  /*4fea0*/  IMAD.MOV.U32 R29, RZ, RZ, R126 ;  /* 0x000000ffff1d7224 */ /* 0x000fc600078e007e */
[----:B------:R-:W2:Y:S01]  /*4feb0*/  LDL.LU R122, [R1+0x3d8] ;  /* 0x0003d800017a7983 */ /* 0x000ea20000300800 */
[----:B------:R-:W-:-:S03]  /*4fec0*/  MOV R28, R127 ;  /* 0x0000007f001c7202 */ /* 0x000fc60000000f00 */
        /* <DEDUP_REMOVED lines=10> */
[----:B------:R-:W2:Y:S01]  /*4ff70*/  LDL.LU R136, [R1+0x470] ;  /* 0x0004700001887983 */ /* 0x000ea20000300800 */
[----:B------:R-:W-:-:S03]  /*4ff80*/  MOV R24, R129 ;  /* 0x0000008100187202 */ /* 0x000fc60000000f00 */
[----:B------:R-:W2:Y:S01]  /*4ff90*/  LDL.LU R137, [R1+0x474] ;  /* 0x0004740001897983 */ /* 0x000ea20000300800 */
[----:B------:R-:W-:-:S03]  /*4ffa0*/  IMAD.MOV.U32 R21, RZ, RZ, R130 ;  /* 0x000000ffff157224 */ /* 0x000fc600078e0082 */
[----:B------:R-:W2:Y:S01]  /*4ffb0*/  LDL.LU R138, [R1+0x478] ;  /* 0x00047800018a7983 */ /* 0x000ea20000300800 */
[----:B------:R-:W-:-:S03]  /*4ffc0*/  IMAD.MOV.U32 R20, RZ, RZ, R131 ;  /* 0x000000ffff147224 */ /* 0x000fc600078e0083 */
        /* <DEDUP_REMOVED lines=28> */
[----:B------:R-:W-:Y:S04]  /*50190*/  LDS R232, [R61+UR12+0x47080] ;  /* 0x0470800c3de87984 */ /* 0x000fe80008000800 */
[----:B------:R-:W-:Y:S04]  /*501a0*/  LDS R234, [R61+UR12+0x47880] ;  /* 0x0478800c3dea7984 */ /* 0x000fe80008000800 */
[----:B------:R-:W-:Y:S04]  /*501b0*/  LDS R233, [R252+UR12+0x47080] ;  /* 0x0470800cfce97984 */ /* 0x000fe80008000800 */
[----:B------:R-:W-:Y:S01]  /*501c0*/  LDS R235, [R252+UR12+0x47880] ;  /* 0x0478800cfceb7984 */ /* 0x000fe20008000800 */
[----:B---3--:R-:W-:-:S03]  /*501d0*/  IMAD.MOV.U32 R83, RZ, RZ, R236 ;  /* 0x000000ffff537224 */ /* 0x008fc600078e00ec */
[----:B------:R-:W3:Y:S01]  /*501e0*/  LDL.LU R236, [R1+0x398c] ;  /* 0x00398c0001ec7983 */ /* 0x000ee20000300800 */
[----:B------:R-:W-:Y:S02]  /*501f0*/  IMAD.MOV.U32 R86, RZ, RZ, R239 ;  /* 0x000000ffff567224 */ /* 0x000fe400078e00ef */
[----:B------:R-:W-:Y:S01]  /*50200*/  IMAD.MOV.U32 R85, RZ, RZ, R238 ;  /* 0x000000ffff557224 */ /* 0x000fe200078e00ee */
[----:B------:R-:W-:Y:S02]  /*50210*/  MOV R84, R237 ;  /* 0x000000ed00547202 */ /* 0x000fe40000000f00 */
        /* <DEDUP_REMOVED lines=16> */
[C---:B------:R-:W-:Y:S06]  /*50320*/  HMMA.1688.F32.TF32 R128, R240.reuse, R42, R128 ;  /* 0x0000002af080723c */ /* 0x040fec0000081080 */
[C---:B------:R-:W-:Y:S05]  /*50330*/  HMMA.1688.F32.TF32 R132, R240.reuse, R46, R132 ;  /* 0x0000002ef084723c */ /* 0x040fea0000081084 */
[----:B------:R-:W-:Y:S01]  /*50340*/  STL.64 [R1+0x400], R140 ;  /* 0x0004008c01007387 */ /* 0x000fe20000100a00 */
[C---:B------:R-:W-:Y:S03]  /*50350*/  HMMA.1688.F32.TF32 R116, R240.reuse, R30, R116 ;  /* 0x0000001ef074723c */ /* 0x040fe60000081074 */
[----:B------:R-:W-:Y:S03]  /*50360*/  STL.64 [R1+0x408], R142 ;  /* 0x0004088e01007387 */ /* 0x000fe60000100a00 */
[C---:B------:R-:W-:Y:S06]  /*50370*/  HMMA.1688.F32.TF32 R108, R240.reuse, R22, R108 ;  /* 0x00000016f06c723c */ /* 0x040fec000008106c */
[C---:B------:R-:W-:Y:S06]  /*50380*/  HMMA.1688.F32.TF32 R100, R240.reuse, R14, R100 ;  /* 0x0000000ef064723c */ /* 0x040fec0000081064 */
[----:B---3--:R-:W-:Y:S01]  /*50390*/  HMMA.1688.F32.TF32 R136, R240, R50, R236 ;  /* 0x00000032f088723c */ /* 0x008fe200000810ec */
[----:B------:R-:W-:Y:S04]  /*503a0*/  LDS R236, [R0+UR12+0x47080] ;  /* 0x0470800c00ec7984 */ /* 0x000fe80008000800 */
[----:B------:R-:W-:Y:S04]  /*503b0*/  LDS R238, [R0+UR12+0x47880] ;  /* 0x0478800c00ee7984 */ /* 0x000fe80008000800 */
[----:B------:R-:W-:Y:S04]  /*503c0*/  LDS R237, [R3+UR12+0x47080] ;  /* 0x0470800c03ed7984 */ /* 0x000fe80008000800 */
[----:B------:R-:W4:Y:S04]  /*503d0*/  LDS R239, [R3+UR12+0x47880] ;  /* 0x0478800c03ef7984 */ /* 0x000f280008000800 */
[----:B------:R-:W-:Y:S04]  /*503e0*/  LDS R240, [R0+UR12+0x47100] ;  /* 0x0471000c00f07984 */ /* 0x000fe80008000800 */
[----:B------:R-:W-:Y:S04]  /*503f0*/  LDS R242, [R0+UR12+0x47900] ;  /* 0x0479000c00f27984 */ /* 0x000fe80008000800 */
[----:B------:R-:W-:Y:S04]  /*50400*/  STL.64 [R1+0x3f0], R136 ;  /* 0x0003f08801007387 */ /* 0x000fe80000100a00 */
[----:B------:R-:W-:Y:S04]  /*50410*/  STL.64 [R1+0x3f8], R138 ;  /* 0x0003f88a01007387 */ /* 0x000fe80000100a00 */
[----:B------:R-:W-:Y:S04]  /*50420*/  STL.64 [R1+0x470], R132 ;  /* 0x0004708401007387 */ /* 0x000fe80000100a00 */
[----:B------:R-:W-:Y:S04]  /*50430*/  STL.64 [R1+0x478], R134 ;  /* 0x0004788601007387 */ /* 0x000fe80000100a00 */
[----:B------:R-:W-:Y:S04]  /*50440*/  STL.64 [R1+0x460], R128 ;  /* 0x0004608001007387 */ /* 0x000fe80000100a00 */
[----:B------:R-:W-:Y:S04]  /*50450*/  STL.64 [R1+0x468], R130 ;  /* 0x0004688201007387 */ /* 0x000fe80000100a00 */
[----:B------:R-:W-:Y:S01]  /*50460*/  STL.64 [R1+0x450], R124 ;  /* 0x0004507c01007387 */ /* 0x000fe20000100a00 */
[C---:B----4-:R-:W-:Y:S03]  /*50470*/  HMMA.1688.F32.TF32 R84, R236.reuse, R62, R84 ;  /* 0x0000003eec54723c */ /* 0x050fe60000081054 */
[----:B------:R-:W-:Y:S04]  /*50480*/  STL.64 [R1+0x458], R126 ;  /* 0x0004587e01007387 */ /* 0x000fe80000100a00 */
[----:B------:R-:W-:Y:S01]  /*50490*/  LDS R241, [R3+UR12+0x47100] ;  /* 0x0471000c03f17984 */ /* 0x000fe20008000800 */
        /* <DEDUP_REMOVED lines=21> */
[C---:B-1----:R-:W-:Y:S03]  /*505f0*/  HMMA.1688.F32.TF32 R88, R236.reuse, R54, R208 ;  /* 0x00000036ec58723c */ /* 0x042fe600000810d0 */
[----:B------:R-:W-:Y:S04]  /*50600*/  STL.64 [R1+0x540], R80 ;  /* 0x0005405001007387 */ /* 0x000fe80000100a00 */
[----:B------:R1:W-:Y:S01]  /*50610*/  STL.64 [R1+0x548], R82 ;  /* 0x0005485201007387 */ /* 0x0003e20000100a00 */
[C---:B--2---:R-:W-:Y:S03]  /*50620*/  HMMA.1688.F32.TF32 R84, R236.reuse, R50, R228 ;  /* 0x00000032ec54723c */ /* 0x044fe600000810e4 */
[----:B------:R-:W2:Y:S03]  /*50630*/  LDS R243, [R3+UR12+0x47900] ;  /* 0x0479000c03f37984 */ /* 0x000ea60008000800 */
[C---:B-1----:R-:W-:Y:S09]  /*50640*/  HMMA.1688.F32.TF32 R80, R236.reuse, R46, R244 ;  /* 0x0000002eec50723c */ /* 0x042ff200000810f4 */
[----:B------:R-:W-:Y:S04]  /*50650*/  STL.64 [R1+0x530], R88 ;  /* 0x0005305801007387 */ /* 0x000fe80000100a00 */
[----:B------:R-:W-:Y:S04]  /*50660*/  STL.64 [R1+0x538], R90 ;  /* 0x0005385a01007387 */ /* 0x000fe80000100a00 */
[----:B------:R-:W3:Y:S04]  /*50670*/  LDL.LU R208, [R1+0x10] ;  /* 0x0000100001d07983 */ /* 0x000ee80000300800 */
[----:B------:R-:W-:Y:S04]  /*50680*/  STL.64 [R1+0x920], R84 ;  /* 0x0009205401007387 */ /* 0x000fe80000100a00 */
[----:B------:R-:W-:Y:S04]  /*50690*/  STL.64 [R1+0x928], R86 ;  /* 0x0009285601007387 */ /* 0x000fe80000100a00 */
[----:B------:R1:W-:Y:S04]  /*506a0*/  STL.64 [R1+0x510], R80 ;  /* 0x0005105001007387 */ /* 0x0003e80000100a00 */
[----:B------:R4:W-:Y:S04]  /*506b0*/  STL.64 [R1+0x518], R82 ;  /* 0x0005185201007387 */ /* 0x0009e80000100a00 */
[----:B------:R-:W3:Y:S04]  /*506c0*/  LDL.LU R209, [R1+0x14] ;  /* 0x0000140001d17983 */ /* 0x000ee80000300800 */
[----:B------:R-:W3:Y:S04]  /*506d0*/  LDL.LU R210, [R1+0x18] ;  /* 0x0000180001d27983 */ /* 0x000ee80000300800 */
[----:B------:R-:W3:Y:S04]  /*506e0*/  LDL.LU R211, [R1+0x1c] ;  /* 0x00001c0001d37983 */ /* 0x000ee80000300800 */
[----:B-1----:R-:W3:Y:S04]  /*506f0*/  LDL.LU R80, [R1+0x20] ;  /* 0x0000200001507983 */ /* 0x002ee80000300800 */
[----:B------:R-:W3:Y:S04]  /*50700*/  LDL.LU R81, [R1+0x24] ;  /* 0x0000240001517983 */ /* 0x000ee80000300800 */
[----:B----4-:R-:W3:Y:S04]  /*50710*/  LDL.LU R82, [R1+0x28] ;  /* 0x0000280001527983 */ /* 0x010ee80000300800 */
        /* <DEDUP_REMOVED lines=109> */
[----:B------:R-:W3:Y:S04]  /*50df0*/  LDL.LU R228, [R1] ;  /* 0x0000000001e47983 */ /* 0x000ee80000300800 */
[----:B------:R-:W3:Y:S04]  /*50e00*/  LDL.LU R229, [R1+0x4] ;  /* 0x0000040001e57983 */ /* 0x000ee80000300800 */
[----:B------:R-:W3:Y:S04]  /*50e10*/  LDL.LU R230, [R1+0x8] ;  /* 0x0000080001e67983 */ /* 0x000ee80000300800 */
[----:B------:R-:W3:Y:S01]  /*50e20*/  LDL.LU R231, [R1+0xc] ;  /* 0x00000c0001e77983 */ /* 0x000ee20000300800 */
[C---:B--2---:R-:W-:Y:S06]  /*50e30*/  HMMA.1688.F32.TF32 R148, R236.reuse, R6, R148 ;  /* 0x00000006ec94723c */ /* 0x044fec0000081094 */
[C---:B----4-:R-:W-:Y:S06]  /*50e40*/  HMMA.1688.F32.TF32 R152, R236.reuse, R10, R152 ;  /* 0x0000000aec98723c */ /* 0x050fec0000081098 */
[C---:B---3--:R-:W-:Y:S06]  /*50e50*/  HMMA.1688.F32.TF32 R156, R236.reuse, R14, R156 ;  /* 0x0000000eec9c723c */ /* 0x048fec000008109c */
[C---:B------:R-:W-:Y:S06]  /*50e60*/  HMMA.1688.F32.TF32 R164, R236.reuse, R22, R164 ;  /* 0x00000016eca4723c */ /* 0x040fec00000810a4 */
[C---:B------:R-:W-:Y:S06]  /*50e70*/  HMMA.1688.F32.TF32 R168, R236.reuse, R26, R168 ;  /* 0x0000001aeca8723c */ /* 0x040fec00000810a8 */
[C---:B------:R-:W-:Y:S06]  /*50e80*/  HMMA.1688.F32.TF32 R172, R236.reuse, R30, R172 ;  /* 0x0000001eecac723c */ /* 0x040fec00000810ac */
[C---:B------:R-:W-:Y:S06]  /*50e90*/  HMMA.1688.F32.TF32 R180, R236.reuse, R38, R180 ;  /* 0x00000026ecb4723c */ /* 0x040fec00000810b4 */
[C---:B------:R-:W-:Y:S06]  /*50ea0*/  HMMA.1688.F32.TF32 R184, R236.reuse, R42, R184 ;  /* 0x0000002aecb8723c */ /* 0x040fec00000810b8 */
[----:B------:R-:W-:-:S15]  /*50eb0*/  HMMA.1688.F32.TF32 R176, R236, R34, R176 ;  /* 0x00000022ecb0723c */ /* 0x000fde00000810b0 */
[----:B------:R-:W-:-:S02]  /*50ec0*/  NOP ;  /* 0x0000000000007918 */ /* 0x000fc40000000000 */
[----:B------:R-:W-:Y:S04]  /*50ed0*/  STL.64 [R1+0x910], R184 ;  /* 0x000910b801007387 */ /* 0x000fe80000100a00 */
[----:B------:R1:W-:Y:S01]  /*50ee0*/  STL.64 [R1+0x918], R186 ;  /* 0x000918ba01007387 */ /* 0x0003e20000100a00 */
[C---:B------:R-:W-:Y:S03]  /*50ef0*/  HMMA.1688.F32.TF32 R160, R236.reuse, R18, R160 ;  /* 0x00000012eca0723c */ /* 0x040fe600000810a0 */
[----:B-1----:R-:W2:Y:S04]  /*50f00*/  LDL.LU.64 R186, [R1+0x3978] ;  /* 0x0039780001ba7983 */ /* 0x002ea80000300a00 */
[----:B------:R-:W2:Y:S04]  /*50f10*/  LDL.LU.64 R184, [R1+0x3970] ;  /* 0x0039700001b87983 */ /* 0x000ea80000300a00 */
        /* <DEDUP_REMOVED lines=42> */
[----:B------:R-:W4:Y:S04]  /*511c0*/  LDL.LU R237, [R1+0x1f4] ;  /* 0x0001f40001ed7983 */ /* 0x000f280000300800 */
[----:B------:R-:W4:Y:S04]  /*511d0*/  LDL.LU R238, [R1+0x1f8] ;  /* 0x0001f80001ee7983 */ /* 0x000f280000300800 */
[----:B------:R-:W4:Y:S01]  /*511e0*/  LDL.LU R239, [R1+0x1fc] ;  /* 0x0001fc0001ef7983 */ /* 0x000f220000300800 */
[C---:B------:R-:W-:Y:S06]  /*511f0*/  HMMA.1688.F32.TF32 R140, R232.reuse, R62, R140 ;  /* 0x0000003ee88c723c */ /* 0x040fec000008108c */
        /* <DEDUP_REMOVED lines=23> */
[----:B------:R-:W2:Y:S01]  /*51370*/  LDL.LU.64 R244, [R1+0x3880] ;  /* 0x0038800001f47983 */ /* 0x000ea20000300a00 */
[C---:B------:R-:W-:Y:S06]  /*51380*/  HMMA.1688.F32.TF32 R124, R232.reuse, R38, R124 ;  /* 0x00000026e87c723c */ /* 0x040fec000008107c */
[----:B----4-:R-:W-:-:S15]  /*51390*/  HMMA.1688.F32.TF32 R236, R232, R42, R236 ;  /* 0x0000002ae8ec723c */ /* 0x010fde00000810ec */
[----:B------:R-:W-:-:S08]  /*513a0*/  NOP ;  /* 0x0000000000007918 */ /* 0x000fd00000000000 */
[----:B------:R-:W-:Y:S04]  /*513b0*/  STL.64 [R1+0x350], R236 ;  /* 0x000350ec01007387 */ /* 0x000fe80000100a00 */
[----:B------:R1:W-:Y:S04]  /*513c0*/  STL.64 [R1+0x358], R238 ;  /* 0x000358ee01007387 */ /* 0x0003e80000100a00 */
[----:B------:R-:W-:Y:S04]  /*513d0*/  STL.64 [R1+0x340], R124 ;  /* 0x0003407c01007387 */ /* 0x000fe80000100a00 */
[----:B------:R4:W-:Y:S01]  /*513e0*/  STL.64 [R1+0x348], R126 ;  /* 0x0003487e01007387 */ /* 0x0009e20000100a00 */
[C---:B-1----:R-:W-:Y:S06]  /*513f0*/  HMMA.1688.F32.TF32 R236, R232.reuse, R34, R120 ;  /* 0x00000022e8ec723c */ /* 0x042fec0000081078 */
[C---:B------:R-:W-:Y:S06]  /*51400*/  HMMA.1688.F32.TF32 R120, R232.reuse, R26, R112 ;  /* 0x0000001ae878723c */ /* 0x040fec0000081070 */
[C---:B----4-:R-:W-:Y:S06]  /*51410*/  HMMA.1688.F32.TF32 R124, R232.reuse, R30, R116 ;  /* 0x0000001ee87c723c */ /* 0x050fec0000081074 */
[C---:B------:R-:W-:Y:S06]  /*51420*/  HMMA.1688.F32.TF32 R116, R232.reuse, R22, R108 ;  /* 0x00000016e874723c */ /* 0x040fec000008106c */
[C---:B------:R-:W-:Y:S06]  /*51430*/  HMMA.1688.F32.TF32 R112, R232.reuse, R18, R104 ;  /* 0x00000012e870723c */ /* 0x040fec0000081068 */
[C---:B------:R-:W-:Y:S06]  /*51440*/  HMMA.1688.F32.TF32 R108, R232.reuse, R14, R100 ;  /* 0x0000000ee86c723c */ /* 0x040fec0000081064 */
[C---:B------:R-:W-:Y:S06]  /*51450*/  HMMA.1688.F32.TF32 R104, R232.reuse, R10, R96 ;  /* 0x0000000ae868723c */ /* 0x040fec0000081060 */
[C---:B------:R-:W-:Y:S06]  /*51460*/  HMMA.1688.F32.TF32 R100, R232.reuse, R6, R92 ;  /* 0x00000006e864723c */ /* 0x040fec000008105c */
[----:B------:R-:W-:Y:S01]  /*51470*/  HMMA.1688.F32.TF32 R96, R232, R250, R88 ;  /* 0x000000fae860723c */ /* 0x000fe20000081058 */
[----:B------:R-:W-:Y:S04]  /*51480*/  STL.64 [R1+0x2c0], R236 ;  /* 0x0002c0ec01007387 */ /* 0x000fe80000100a00 */
[----:B------:R-:W-:Y:S01]  /*51490*/  LDS R232, [R61+UR12+0x47100] ;  /* 0x0471000c3de87984 */ /* 0x000fe20008000800 */
[C---:B------:R-:W-:Y:S03]  /*514a0*/  HMMA.1688.F32.TF32 R92, R240.reuse, R62, R84 ;  /* 0x0000003ef05c723c */ /* 0x040fe60000081054 */
[----:B------:R-:W-:Y:S03]  /*514b0*/  LDS R234, [R61+UR12+0x47900] ;  /* 0x0479000c3dea7984 */ /* 0x000fe60008000800 */
[C---:B------:R-:W-:Y:S01]  /*514c0*/  HMMA.1688.F32.TF32 R88, R240.reuse, R58, R80 ;  /* 0x0000003af058723c */ /* 0x040fe20000081050 */
[----:B------:R-:W-:Y:S04]  /*514d0*/  STL.64 [R1+0x2c8], R238 ;  /* 0x0002c8ee01007387 */ /* 0x000fe80000100a00 */
[----:B------:R-:W-:Y:S01]  /*514e0*/  LDS R233, [R252+UR12+0x47100] ;  /* 0x0471000cfce97984 */ /* 0x000fe20008000800 */
[C---:B------:R-:W-:Y:S03]  /*514f0*/  HMMA.1688.F32.TF32 R84, R240.reuse, R54, R208 ;  /* 0x00000036f054723c */ /* 0x040fe600000810d0 */
[----:B------:R-:W-:Y:S03]  /*51500*/  STL.64 [R1+0x2b0], R124 ;  /* 0x0002b07c01007387 */ /* 0x000fe60000100a00 */
        /* <DEDUP_REMOVED lines=21> */
[----:B------:R1:W-:Y:S01]  /*51660*/  STL.64 [R1+0x210], R84 ;  /* 0x0002105401007387 */ /* 0x0003e20000100a00 */
[----:B--2---:R-:W-:-:S03]  /*51670*/  MOV R230, R244 ;  /* 0x000000f400e67202 */ /* 0x004fc60000000f00 */
[----:B------:R2:W-:Y:S01]  /*51680*/  STL.64 [R1+0x218], R86 ;  /* 0x0002185601007387 */ /* 0x0005e20000100a00 */
[----:B---3--:R-:W-:-:S03]  /*51690*/  IMAD.MOV.U32 R231, RZ, RZ, R246 ;  /* 0x000000ffffe77224 */ /* 0x008fc600078e00f6 */
[----:B------:R3:W-:Y:S01]  /*516a0*/  STL.64 [R1+0x200], R80 ;  /* 0x0002005001007387 */ /* 0x0007e20000100a00 */
[----:B------:R-:W-:-:S03]  /*516b0*/  IMAD.MOV.U32 R208, RZ, RZ, R247 ;  /* 0x000000ffffd07224 */ /* 0x000fc600078e00f7 */
[----:B------:R3:W-:Y:S01]  /*516c0*/  STL.64 [R1+0x208], R82 ;  /* 0x0002085201007387 */ /* 0x0007e20000100a00 */
[----:B------:R-:W-:-:S03]  /*516d0*/  MOV R209, R245 ;  /* 0x000000f500d17202 */ /* 0x000fc60000000f00 */
[----:B------:R-:W4:Y:S04]  /*516e0*/  LDL.LU R229, [R1+0x124] ;  /* 0x0001240001e57983 */ /* 0x000f280000300800 */
[----:B------:R-:W1:Y:S04]  /*516f0*/  LDL.LU R244, [R1+0x387c] ;  /* 0x00387c0001f47983 */ /* 0x000e680000300800 */
[----:B------:R-:W2:Y:S04]  /*51700*/  LDL.LU R246, [R1+0x3878] ;  /* 0x0038780001f67983 */ /* 0x000ea80000300800 */
[----:B------:R-:W3:Y:S04]  /*51710*/  LDL.LU R247, [R1+0x3874] ;  /* 0x0038740001f77983 */ /* 0x000ee80000300800 */
[----:B------:R-:W4:Y:S04]  /*51720*/  LDL.LU R245, [R1+0x3870] ;  /* 0x0038700001f57983 */ /* 0x000f280000300800 */
[----:B------:R-:W4:Y:S04]  /*51730*/  LDL.LU R210, [R1+0x138] ;  /* 0x0001380001d27983 */ /* 0x000f280000300800 */
[----:B------:R-:W4:Y:S04]  /*51740*/  LDL.LU R211, [R1+0x13c] ;  /* 0x00013c0001d37983 */ /* 0x000f280000300800 */
[----:B------:R-:W4:Y:S01]  /*51750*/  LDS R235, [R252+UR12+0x47900] ;  /* 0x0479000cfceb7984 */ /* 0x000f220008000800 */
[----:B-1----:R-:W-:-:S03]  /*51760*/  IMAD.MOV.U32 R84, RZ, RZ, R244 ;  /* 0x000000ffff547224 */ /* 0x002fc600078e00f4 */
[----:B------:R-:W4:Y:S01]  /*51770*/  LDL.LU R244, [R1+0x386c] ;  /* 0x00386c0001f47983 */ /* 0x000f220000300800 */
[----:B--2---:R-:W-:-:S03]  /*51780*/  IMAD.MOV.U32 R85, RZ, RZ, R246 ;  /* 0x000000ffff557224 */ /* 0x004fc600078e00f6 */
[----:B------:R-:W2:Y:S01]  /*51790*/  LDL.LU R246, [R1+0x3868] ;  /* 0x0038680001f67983 */ /* 0x000ea20000300800 */
[----:B---3--:R-:W-:-:S03]  /*517a0*/  MOV R86, R247 ;  /* 0x000000f700567202 */ /* 0x008fc60000000f00 */
[----:B------:R-:W3:Y:S01]  /*517b0*/  LDL.LU R247, [R1+0x3864] ;  /* 0x0038640001f77983 */ /* 0x000ee20000300800 */
[----:B----4-:R-:W-:-:S03]  /*517c0*/  IMAD.MOV.U32 R87, RZ, RZ, R245 ;  /* 0x000000ffff577224 */ /* 0x010fc600078e00f5 */
        /* <DEDUP_REMOVED lines=9> */
[----:B------:R-:W-:-:S03]  /*51860*/  IMAD.MOV.U32 R103, RZ, RZ, R244 ;  /* 0x000000ffff677224 */ /* 0x000fc600078e00f4 */
[----:B------:R-:W4:Y:S01]  /*51870*/  LDL.LU R244, [R1+0xb0] ;  /* 0x0000b00001f47983 */ /* 0x000f220000300800 */
[----:B--2---:R-:W-:Y:S01]  /*51880*/  MOV R101, R246 ;  /* 0x000000f600657202 */ /* 0x004fe20000000f00 */
[----:B---3--:R-:W-:Y:S02]  /*51890*/  IMAD.MOV.U32 R100, RZ, RZ, R247 ;  /* 0x000000ffff647224 */ /* 0x008fe400078e00f7 */
[----:B----4-:R-:W-:Y:S02]  /*518a0*/  IMAD.MOV.U32 R102, RZ, RZ, R245 ;  /* 0x000000ffff667224 */ /* 0x010fe400078e00f5 */
        /* <DEDUP_REMOVED lines=42> */
[----:B------:R-:W-:-:S15]  /*51b50*/  HMMA.1688.F32.TF32 R116, R240, R38, R116 ;  /* 0x00000026f074723c */ /* 0x000fde0000081074 */
[----:B------:R-:W-:-:S02]  /*51b60*/  NOP ;  /* 0x0000000000007918 */ /* 0x000fc40000000000 */
        /* <DEDUP_REMOVED lines=16> */
[C---:B------:R-:W-:Y:S06]  /*51c70*/  HMMA.1688.F32.TF32 R236, R240.reuse, R30, R236 ;  /* 0x0000001ef0ec723c */ /* 0x040fec00000810ec */
[C---:B------:R-:W-:Y:S06]  /*51c80*/  HMMA.1688.F32.TF32 R112, R240.reuse, R22, R112 ;  /* 0x00000016f070723c */ /* 0x040fec0000081070 */
[C---:B------:R-:W-:Y:S11]  /*51c90*/  HMMA.1688.F32.TF32 R108, R240.reuse, R18, R108 ;  /* 0x00000012f06c723c */ /* 0x040ff6000008106c */
[----:B------:R-:W-:Y:S04]  /*51ca0*/  STL.64 [R1+0x2f0], R236 ;  /* 0x0002f0ec01007387 */ /* 0x000fe80000100a00 */
[----:B------:R2:W-:Y:S01]  /*51cb0*/  STL.64 [R1+0x2f8], R238 ;  /* 0x0002f8ee01007387 */ /* 0x0005e20000100a00 */
[C---:B------:R-:W-:Y:S06]  /*51cc0*/  HMMA.1688.F32.TF32 R104, R240.reuse, R14, R104 ;  /* 0x0000000ef068723c */ /* 0x040fec0000081068 */
[C---:B------:R-:W-:Y:S06]  /*51cd0*/  HMMA.1688.F32.TF32 R100, R240.reuse, R10, R100 ;  /* 0x0000000af064723c */ /* 0x040fec0000081064 */
[----:B------:R-:W-:Y:S06]  /*51ce0*/  HMMA.1688.F32.TF32 R96, R240, R6, R96 ;  /* 0x00000006f060723c */ /* 0x000fec0000081060 */
[C---:B------:R-:W-:Y:S06]  /*51cf0*/  HMMA.1688.F32.TF32 R88, R232.reuse, R62, R88 ;  /* 0x0000003ee858723c */ /* 0x040fec0000081058 */
[C---:B------:R-:W-:Y:S06]  /*51d00*/  HMMA.1688.F32.TF32 R84, R232.reuse, R58, R84 ;  /* 0x0000003ae854723c */ /* 0x040fec0000081054 */
[C---:B------:R-:W-:Y:S06]  /*51d10*/  HMMA.1688.F32.TF32 R80, R232.reuse, R54, R80 ;  /* 0x00000036e850723c */ /* 0x040fec0000081050 */
[C---:B------:R-:W-:Y:S06]  /*51d20*/  HMMA.1688.F32.TF32 R208, R232.reuse, R50, R208 ;  /* 0x00000032e8d0723c */ /* 0x040fec00000810d0 */
[----:B------:R-:W-:Y:S06]  /*51d30*/  HMMA.1688.F32.TF32 R228, R232, R46, R228 ;  /* 0x0000002ee8e4723c */ /* 0x000fec00000810e4 */
[C---:B--2---:R-:W-:Y:S01]  /*51d40*/  HMMA.1688.F32.TF32 R236, R240.reuse, R26, R244 ;  /* 0x0000001af0ec723c */ /* 0x044fe200000810f4 */
[----:B------:R-:W2:Y:S05]  /*51d50*/  LDL.LU R244, [R1+0x110] ;  /* 0x0001100001f47983 */ /* 0x000eaa0000300800 */
[----:B------:R-:W-:Y:S01]  /*51d60*/  HMMA.1688.F32.TF32 R240, R240, R250, R92 ;  /* 0x000000faf0f0723c */ /* 0x000fe2000008105c */
[----:B------:R-:W-:-:S15]  /*51d70*/  MOV R247, R2 ;  /* 0x0000000200f77202 */ /* 0x000fde0000000f00 */
[----:B------:R-:W-:-:S01]  /*51d80*/  NOP ;  /* 0x0000000000007918 */ /* 0x000fc20000000000 */
[----:B------:R-:W-:Y:S04]  /*51d90*/  STL.64 [R1+0x2e0], R236 ;  /* 0x0002e0ec01007387 */ /* 0x000fe80000100a00 */
[----:B------:R-:W-:Y:S04]  /*51da0*/  STL.64 [R1+0x2e8], R238 ;  /* 0x0002e8ee01007387 */ /* 0x000fe80000100a00 */
[----:B------:R-:W2:Y:S04]  /*51db0*/  LDL.LU R245, [R1+0x114] ;  /* 0x0001140001f57983 */ /* 0x000ea80000300800 */
[----:B------:R-:W2:Y:S04]  /*51dc0*/  LDL.LU R246, [R1+0x118] ;  /* 0x0001180001f67983 */ /* 0x000ea80000300800 */
[----:B------:R-:W4:Y:S04]  /*51dd0*/  LDL.LU R2, [R1+0x3818] ;  /* 0x0038180001027983 */ /* 0x000f280000300800 */
[----:B------:R-:W-:Y:S04]  /*51de0*/  STL.64 [R1+0x890], R112 ;  /* 0x0008907001007387 */ /* 0x000fe80000100a00 */
[----:B------:R1:W-:Y:S04]  /*51df0*/  STL.64 [R1+0x898], R114 ;  /* 0x0008987201007387 */ /* 0x0003e80000100a00 */
[----:B------:R-:W-:Y:S04]  /*51e00*/  LDS R236, [R0+UR12+0x47180] ;  /* 0x0471800c00ec7984 */ /* 0x000fe80008000800 */
[----:B------:R-:W-:Y:S04]  /*51e10*/  LDS R238, [R0+UR12+0x47980] ;  /* 0x0479800c00ee7984 */ /* 0x000fe80008000800 */
[----:B-1----:R-:W4:Y:S04]  /*51e20*/  LDL.LU.64 R114, [R1+0x3810] ;  /* 0x0038100001727983 */ /* 0x002f280000300a00 */
[----:B------:R-:W4:Y:S04]  /*51e30*/  LDL.LU.64 R112, [R1+0x3808] ;  /* 0x0038080001707983 */ /* 0x000f280000300a00 */
[----:B------:R-:W-:Y:S04]  /*51e40*/  STL.64 [R1+0x880], R108 ;  /* 0x0008806c01007387 */ /* 0x000fe80000100a00 */
[----:B------:R1:W-:Y:S04]  /*51e50*/  STL.64 [R1+0x888], R110 ;  /* 0x0008886e01007387 */ /* 0x0003e80000100a00 */
[----:B------:R-:W-:Y:S04]  /*51e60*/  LDS R237, [R3+UR12+0x47180] ;  /* 0x0471800c03ed7984 */ /* 0x000fe80008000800 */
[----:B------:R-:W3:Y:S04]  /*51e70*/  LDS R239, [R3+UR12+0x47980] ;  /* 0x0479800c03ef7984 */ /* 0x000ee80008000800 */
        /* <DEDUP_REMOVED lines=14> */
[----:B------:R-:W4:Y:S04]  /*51f60*/  LDL.LU.64 R94, [R1+0x37c0] ;  /* 0x0037c000015e7983 */ /* 0x000f280000300a00 */
        /* <DEDUP_REMOVED lines=27> */
[----:B--2---:R-:W-:-:S15]  /*52120*/  HMMA.1688.F32.TF32 R244, R232, R42, R244 ;  /* 0x0000002ae8f4723c */ /* 0x004fde00000810f4 */
[----:B------:R-:W-:-:S08]  /*52130*/  NOP ;  /* 0x0000000000007918 */ /* 0x000fd00000000000 */
[----:B------:R-:W-:Y:S04]  /*52140*/  STL.64 [R1+0x820], R244 ;  /* 0x000820f401007387 */ /* 0x000fe80000100a00 */
[----:B------:R3:W-:Y:S01]  /*52150*/  STL.64 [R1+0x828], R246 ;  /* 0x000828f601007387 */ /* 0x0007e20000100a00 */
[C---:B----4-:R-:W-:Y:S06]  /*52160*/  HMMA.1688.F32.TF32 R84, R232.reuse, R26, R84 ;  /* 0x0000001ae854723c */ /* 0x050fec0000081054 */
[C---:B---3--:R-:W-:Y:S06]  /*52170*/  HMMA.1688.F32.TF32 R244, R232.reuse, R38, R228 ;  /* 0x00000026e8f4723c */ /* 0x048fec00000810e4 */
[C---:B------:R-:W-:Y:S06]  /*52180*/  HMMA.1688.F32.TF32 R228, R232.reuse, R34, R208 ;  /* 0x00000022e8e4723c */ /* 0x040fec00000810d0 */
[C---:B------:R-:W-:Y:S06]  /*52190*/  HMMA.1688.F32.TF32 R208, R232.reuse, R30, R80 ;  /* 0x0000001ee8d0723c */ /* 0x040fec0000081050 */
[----:B------:R-:W-:Y:S05]  /*521a0*/  HMMA.1688.F32.TF32 R80, R232, R22, R88 ;  /* 0x00000016e850723c */ /* 0x000fea0000081058 */
[----:B------:R-:W-:Y:S04]  /*521b0*/  STL.64 [R1+0x810], R244 ;  /* 0x000810f401007387 */ /* 0x000fe80000100a00 */
[----:B------:R-:W-:-:S15]  /*521c0*/  STL.64 [R1+0x818], R246 ;  /* 0x000818f601007387 */ /* 0x000fde0000100a00 */
[----:B------:R-:W-:Y:S01]  /*521d0*/  IMAD.MOV.U32 R91, RZ, RZ, R80 ;  /* 0x000000ffff5b7224 */ /* 0x000fe200078e0050 */
[----:B------:R-:W-:Y:S01]  /*521e0*/  MOV R89, R82 ;  /* 0x0000005200597202 */ /* 0x000fe20000000f00 */
[----:B------:R-:W-:Y:S02]  /*521f0*/  IMAD.MOV.U32 R90, RZ, RZ, R81 ;  /* 0x000000ffff5a7224 */ /* 0x000fe400078e0051 */
[----:B------:R-:W-:Y:S02]  /*52200*/  IMAD.MOV.U32 R88, RZ, RZ, R83 ;  /* 0x000000ffff587224 */ /* 0x000fe400078e0053 */
        /* <DEDUP_REMOVED lines=10> */
[----:B------:R1:W-:Y:S02]  /*522b0*/  STL.64 [R1+0x7c8], R82 ;  /* 0x0007c85201007387 */ /* 0x0003e40000100a00 */
[C---:B-1----:R-:W-:Y:S06]  /*522c0*/  HMMA.1688.F32.TF32 R80, R232.reuse, R6, R104 ;  /* 0x00000006e850723c */ /* 0x042fec0000081068 */
[C---:B------:R-:W-:Y:S06]  /*522d0*/  HMMA.1688.F32.TF32 R88, R232.reuse, R14, R96 ;  /* 0x0000000ee858723c */ /* 0x040fec0000081060 */
[----:B------:R-:W-:-:S12]  /*522e0*/  HMMA.1688.F32.TF32 R84, R232, R10, R100 ;  /* 0x0000000ae854723c */ /* 0x000fd80000081064 */
[----:B------:R-:W-:Y:S01]  /*522f0*/  IMAD.MOV.U32 R95, RZ, RZ, R80 ;  /* 0x000000ffff5f7224 */ /* 0x000fe200078e0050 */
[----:B------:R-:W-:Y:S01]  /*52300*/  MOV R94, R81 ;  /* 0x00000051005e7202 */ /* 0x000fe20000000f00 */
[----:B------:R-:W-:Y:S02]  /*52310*/  IMAD.MOV.U32 R93, RZ, RZ, R82 ;  /* 0x000000ffff5d7224 */ /* 0x000fe400078e0052 */
[----:B------:R-:W-:Y:S02]  /*52320*/  IMAD.MOV.U32 R92, RZ, RZ, R83 ;  /* 0x000000ffff5c7224 */ /* 0x000fe400078e0053 */
[----:B------:R-:W-:Y:S01]  /*52330*/  HMMA.1688.F32.TF32 R80, R232, R250, R108 ;  /* 0x000000fae850723c */ /* 0x000fe2000008106c */
[----:B------:R-:W-:Y:S04]  /*52340*/  STL.64 [R1+0x7b0], R88 ;  /* 0x0007b05801007387 */ /* 0x000fe80000100a00 */
[----:B------:R-:W-:Y:S04]  /*52350*/  STL.64 [R1+0x7b8], R90 ;  /* 0x0007b85a01007387 */ /* 0x000fe80000100a00 */
[----:B------:R-:W-:Y:S04]  /*52360*/  STL.64 [R1+0x7a0], R84 ;  /* 0x0007a05401007387 */ /* 0x000fe80000100a00 */
[----:B------:R-:W-:Y:S10]  /*52370*/  STL.64 [R1+0x7a8], R86 ;  /* 0x0007a85601007387 */ /* 0x000ff40000100a00 */
[----:B------:R-:W-:Y:S04]  /*52380*/  STL.64 [R1+0x6f0], R80 ;  /* 0x0006f05001007387 */ /* 0x000fe80000100a00 */
[----:B------:R1:W-:Y:S02]  /*52390*/  STL.64 [R1+0x6f8], R82 ;  /* 0x0006f85201007387 */ /* 0x0003e40000100a00 */
[C---:B-1----:R-:W-:Y:S06]  /*523a0*/  HMMA.1688.F32.TF32 R80, R236.reuse, R54, R120 ;  /* 0x00000036ec50723c */ /* 0x042fec0000081078 */
[C---:B------:R-:W-:Y:S06]  /*523b0*/  HMMA.1688.F32.TF32 R88, R236.reuse, R62, R112 ;  /* 0x0000003eec58723c */ /* 0x040fec0000081070 */
[----:B------:R-:W-:-:S12]  /*523c0*/  HMMA.1688.F32.TF32 R84, R236, R58, R116 ;  /* 0x0000003aec54723c */ /* 0x000fd80000081074 */
[----:B------:R-:W-:Y:S01]  /*523d0*/  MOV R99, R80 ;  /* 0x0000005000637202 */ /* 0x000fe20000000f00 */
[----:B------:R-:W-:Y:S01]  /*523e0*/  IMAD.MOV.U32 R98, RZ, RZ, R81 ;  /* 0x000000ffff627224 */ /* 0x000fe200078e0051 */
[----:B------:R-:W-:Y:S01]  /*523f0*/  MOV R96, R83 ;  /* 0x0000005300607202 */ /* 0x000fe20000000f00 */
[----:B------:R-:W-:Y:S02]  /*52400*/  IMAD.MOV.U32 R97, RZ, RZ, R82 ;  /* 0x000000ffff617224 */ /* 0x000fe400078e0052 */
[C---:B------:R-:W-:Y:S01]  /*52410*/  HMMA.1688.F32.TF32 R80, R236.reuse, R42, R132 ;  /* 0x0000002aec50723c */ /* 0x040fe20000081084 */
[----:B------:R-:W-:Y:S04]  /*52420*/  STL.64 [R1+0x6e0], R88 ;  /* 0x0006e05801007387 */ /* 0x000fe80000100a00 */
[----:B------:R1:W-:Y:S04]  /*52430*/  STL.64 [R1+0x6e8], R90 ;  /* 0x0006e85a01007387 */ /* 0x0003e80000100a00 */
[----:B------:R-:W-:Y:S04]  /*52440*/  STL.64 [R1+0x6d0], R84 ;  /* 0x0006d05401007387 */ /* 0x000fe80000100a00 */
[----:B------:R2:W-:Y:S01]  /*52450*/  STL.64 [R1+0x6d8], R86 ;  /* 0x0006d85601007387 */ /* 0x0005e20000100a00 */
[C---:B-1----:R-:W-:Y:S10]  /*52460*/  HMMA.1688.F32.TF32 R88, R236.reuse, R50, R124 ;  /* 0x00000032ec58723c */ /* 0x042ff4000008107c */
[----:B------:R-:W-:Y:S01]  /*52470*/  IMAD.MOV.U32 R135, RZ, RZ, R80 ;  /* 0x000000ffff877224 */ /* 0x000fe200078e0050 */
[----:B--2---:R-:W-:Y:S01]  /*52480*/  HMMA.1688.F32.TF32 R84, R236, R46, R128 ;  /* 0x0000002eec54723c */ /* 0x004fe20000081080 */
[----:B------:R-:W-:Y:S01]  /*52490*/  IMAD.MOV.U32 R134, RZ, RZ, R81 ;  /* 0x000000ffff867224 */ /* 0x000fe200078e0051 */
[----:B------:R-:W-:Y:S01]  /*524a0*/  MOV R133, R82 ;  /* 0x0000005200857202 */ /* 0x000fe20000000f00 */
[----:B------:R-:W-:-:S03]  /*524b0*/  IMAD.MOV.U32 R132, RZ, RZ, R83 ;  /* 0x000000ffff847224 */ /* 0x000fc600078e0053 */
[C---:B------:R-:W-:Y:S06]  /*524c0*/  HMMA.1688.F32.TF32 R80, R236.reuse, R38, R136 ;  /* 0x00000026ec50723c */ /* 0x040fec0000081088 */
[----:B------:R-:W-:Y:S04]  /*524d0*/  STL.64 [R1+0x6b0], R88 ;  /* 0x0006b05801007387 */ /* 0x000fe80000100a00 */
[----:B------:R-:W-:Y:S07]  /*524e0*/  STL.64 [R1+0x6b8], R90 ;  /* 0x0006b85a01007387 */ /* 0x000fee0000100a00 */
        /* <DEDUP_REMOVED lines=11> */
[C---:B------:R-:W-:Y:S01]  /*525a0*/  HMMA.1688.F32.TF32 R80, R236.reuse, R22, R152 ;  /* 0x00000016ec50723c */ /* 0x040fe20000081098 */
[----:B------:R-:W-:Y:S04]  /*525b0*/  STL.64 [R1+0x670], R88 ;  /* 0x0006705801007387 */ /* 0x000fe80000100a00 */
[----:B------:R1:W-:Y:S04]  /*525c0*/  STL.64 [R1+0x678], R90 ;  /* 0x0006785a01007387 */ /* 0x0003e80000100a00 */
[----:B------:R-:W-:Y:S04]  /*525d0*/  STL.64 [R1+0x660], R84 ;  /* 0x0006605401007387 */ /* 0x000fe80000100a00 */
[----:B------:R2:W-:Y:S01]  /*525e0*/  STL.64 [R1+0x668], R86 ;  /* 0x0006685601007387 */ /* 0x0005e20000100a00 */
[C---:B-1----:R-:W-:Y:S09]  /*525f0*/  HMMA.1688.F32.TF32 R88, R236.reuse, R18, R156 ;  /* 0x00000012ec58723c */ /* 0x042ff2000008109c */
[----:B------:R-:W-:Y:S01]  /*52600*/  STL.64 [R1+0x640], R80 ;  /* 0x0006405001007387 */ /* 0x000fe20000100a00 */
[C---:B--2---:R-:W-:Y:S03]  /*52610*/  HMMA.1688.F32.TF32 R84, R236.reuse, R14, R160 ;  /* 0x0000000eec54723c */ /* 0x044fe600000810a0 */
[----:B------:R1:W-:Y:S03]  /*52620*/  STL.64 [R1+0x648], R82 ;  /* 0x0006485201007387 */ /* 0x0003e60000100a00 */
[----:B-1----:R-:W-:Y:S06]  /*52630*/  HMMA.1688.F32.TF32 R80, R236, R10, R164 ;  /* 0x0000000aec50723c */ /* 0x002fec00000810a4 */
[----:B------:R-:W-:Y:S01]  /*52640*/  HMMA.1688.F32.TF32 R36, R240, R38, R196 ;  /* 0x00000026f024723c */ /* 0x000fe200000810c4 */
[----:B------:R-:W-:Y:S04]  /*52650*/  STL.64 [R1+0x630], R88 ;  /* 0x0006305801007387 */ /* 0x000fe80000100a00 */
[----:B------:R1:W-:Y:S06]  /*52660*/  STL.64 [R1+0x638], R90 ;  /* 0x0006385a01007387 */ /* 0x0003ec0000100a00 */
[----:B------:R-:W-:Y:S04]  /*52670*/  STL.64 [R1+0x620], R84 ;  /* 0x0006205401007387 */ /* 0x000fe80000100a00 */
[----:B------:R2:W-:Y:S01]  /*52680*/  STL.64 [R1+0x628], R86 ;  /* 0x0006285601007387 */ /* 0x0005e20000100a00 */
[----:B-1----:R-:W-:Y:S02]  /*52690*/  HMMA.1688.F32.TF32 R88, R236, R6, R168 ;  /* 0x00000006ec58723c */ /* 0x002fe400000810a8 */
[----:B------:R-:W-:Y:S01]  /*526a0*/  MOV R143, R80 ;  /* 0x00000050008f7202 */ /* 0x000fe20000000f00 */
[----:B------:R-:W-:Y:S01]  /*526b0*/  IMAD.MOV.U32 R142, RZ, RZ, R81 ;  /* 0x000000ffff8e7224 */ /* 0x000fe200078e0051 */
[----:B------:R-:W-:Y:S01]  /*526c0*/  MOV R140, R83 ;  /* 0x00000053008c7202 */ /* 0x000fe20000000f00 */
[----:B------:R-:W-:-:S02]  /*526d0*/  IMAD.MOV.U32 R141, RZ, RZ, R82 ;  /* 0x000000ffff8d7224 */ /* 0x000fc400078e0052 */
[----:B------:R-:W-:Y:S06]  /*526e0*/  HMMA.1688.F32.TF32 R80, R240, R62, R176 ;  /* 0x0000003ef050723c */ /* 0x000fec00000810b0 */
[----:B--2---:R-:W-:Y:S06]  /*526f0*/  HMMA.1688.F32.TF32 R84, R236, R250, R172 ;  /* 0x000000faec54723c */ /* 0x004fec00000810ac */
[C---:B------:R-:W-:Y:S06]  /*52700*/  HMMA.1688.F32.TF32 R56, R240.reuse, R58, R180 ;  /* 0x0000003af038723c */ /* 0x040fec00000810b4 */
[C---:B------:R-:W-:Y:S06]  /*52710*/  HMMA.1688.F32.TF32 R52, R240.reuse, R54, R184 ;  /* 0x00000036f034723c */ /* 0x040fec00000810b8 */
[----:B------:R-:W-:Y:S01]  /*52720*/  HMMA.1688.F32.TF32 R48, R240, R50, R188 ;  /* 0x00000032f030723c */ /* 0x000fe200000810bc */
[----:B------:R-:W-:Y:S01]  /*52730*/  IMAD.MOV.U32 R199, RZ, RZ, R36 ;  /* 0x000000ffffc77224 */ /* 0x000fe200078e0024 */
[----:B------:R-:W-:-:S04]  /*52740*/  MOV R197, R38 ;  /* 0x0000002600c57202 */ /* 0x000fc80000000f00 */
[----:B------:R-:W-:Y:S01]  /*52750*/  HMMA.1688.F32.TF32 R208, R240, R42, R76 ;  /* 0x0000002af0d0723c */ /* 0x000fe2000008104c */
[----:B------:R-:W-:Y:S02]  /*52760*/  IMAD.MOV.U32 R198, RZ, RZ, R37 ;  /* 0x000000ffffc67224 */ /* 0x000fe400078e0025 */
[----:B------:R-:W-:-:S03]  /*52770*/  IMAD.MOV.U32 R196, RZ, RZ, R39 ;  /* 0x000000ffffc47224 */ /* 0x000fc600078e0027 */
[C---:B------:R-:W-:Y:S01]  /*52780*/  HMMA.1688.F32.TF32 R44, R240.reuse, R46, R192 ;  /* 0x0000002ef02c723c */ /* 0x040fe200000810c0 */
[----:B------:R-:W-:Y:S05]  /*52790*/  STL.64 [R1+0x600], R88 ;  /* 0x0006005801007387 */ /* 0x000fea0000100a00 */
[C---:B------:R-:W-:Y:S01]  /*527a0*/  HMMA.1688.F32.TF32 R244, R240.reuse, R6, R220 ;  /* 0x00000006f0f4723c */ /* 0x040fe200000810dc */
[----:B------:R-:W-:Y:S01]  /*527b0*/  MOV R102, R21 ;  /* 0x0000001500667202 */ /* 0x000fe20000000f00 */
[----:B------:R-:W-:Y:S01]  /*527c0*/  IMAD.MOV.U32 R103, RZ, RZ, R20 ;  /* 0x000000ffff677224 */ /* 0x000fe200078e0014 */
[----:B------:R-:W-:Y:S03]  /*527d0*/  LDSM.16.M88.4 R40, [R2+UR13+0x12100] ;  /* 0x0121000d0228783b */ /* 0x000fe60008000200 */
        /* <DEDUP_REMOVED lines=12> */
[----:B------:R1:W-:Y:S04]  /*528a0*/  STL [R1+0x3754], R208 ;  /* 0x003754d001007387 */ /* 0x0003e80000100800 */
[----:B------:R-:W-:Y:S04]  /*528b0*/  STL.64 [R1+0x5a0], R44 ;  /* 0x0005a02c01007387 */ /* 0x000fe80000100a00 */
[----:B------:R-:W-:Y:S04]  /*528c0*/  STL.64 [R1+0x5a8], R46 ;  /* 0x0005a82e01007387 */ /* 0x000fe80000100a00 */
[----:B------:R2:W-:Y:S01]  /*528d0*/  STL [R1+0x3750], R209 ;  /* 0x003750d101007387 */ /* 0x0005e20000100800 */
[----:B-1----:R-:W-:-:S03]  /*528e0*/  IMAD.MOV.U32 R208, RZ, RZ, R36 ;  /* 0x000000ffffd07224 */ /* 0x002fc600078e0024 */
[----:B------:R1:W-:Y:S04]  /*528f0*/  STL [R1+0x374c], R210 ;  /* 0x00374cd201007387 */ /* 0x0003e80000100800 */
[----:B------:R3:W-:Y:S01]  /*52900*/  STL [R1+0x3748], R211 ;  /* 0x003748d301007387 */ /* 0x0007e20000100800 */
[----:B--2---:R-:W-:Y:S01]  /*52910*/  MOV R209, R37 ;  /* 0x0000002500d17202 */ /* 0x004fe20000000f00 */
[----:B------:R-:W-:Y:S01]  /*52920*/  IMAD.MOV.U32 R86, RZ, RZ, R5 ;  /* 0x000000ffff567224 */ /* 0x000fe200078e0005 */
[----:B------:R-:W-:Y:S01]  /*52930*/  MOV R87, R4 ;  /* 0x0000000400577202 */ /* 0x000fe20000000f00 */
[----:B------:R-:W-:Y:S01]  /*52940*/  IMAD.MOV.U32 R85, RZ, RZ, R8 ;  /* 0x000000ffff557224 */ /* 0x000fe200078e0008 */
[----:B------:R-:W2:Y:S01]  /*52950*/  LDSM.16.M88.4 R4, [R2+UR13+0x100] ;  /* 0x0001000d0204783b */ /* 0x000ea20008000200 */
[----:B-1----:R-:W-:-:S02]  /*52960*/  IMAD.MOV.U32 R210, RZ, RZ, R38 ;  /* 0x000000ffffd27224 */ /* 0x002fc400078e0026 */
[----:B---3--:R-:W-:Y:S01]  /*52970*/  IMAD.MOV.U32 R211, RZ, RZ, R39 ;  /* 0x000000ffffd37224 */ /* 0x008fe200078e0027 */
[----:B------:R-:W-:Y:S01]  /*52980*/  MOV R84, R9 ;  /* 0x0000000900547202 */ /* 0x000fe20000000f00 */
[----:B------:R-:W-:Y:S01]  /*52990*/  HMMA.1688.F32.TF32 R36, R240, R30, R200 ;  /* 0x0000001ef024723c */ /* 0x000fe200000810c8 */
[----:B------:R-:W-:Y:S01]  /*529a0*/  IMAD.MOV.U32 R82, RZ, RZ, R13 ;  /* 0x000000ffff527224 */ /* 0x000fe200078e000d */
[----:B------:R-:W-:Y:S01]  /*529b0*/  MOV R81, R16 ;  /* 0x0000001000517202 */ /* 0x000fe20000000f00 */
[----:B------:R-:W-:-:S03]  /*529c0*/  IMAD.MOV.U32 R83, RZ, RZ, R12 ;  /* 0x000000ffff537224 */ /* 0x000fc600078e000c */
[----:B------:R-:W-:Y:S01]  /*529d0*/  HMMA.1688.F32.TF32 R236, R240, R14, R212 ;  /* 0x0000000ef0ec723c */ /* 0x000fe200000810d4 */
[----:B------:R-:W-:Y:S01]  /*529e0*/  LDSM.16.M88.4 R12, [R2+UR13+0x4100] ;  /* 0x0041000d020c783b */ /* 0x000fe20008000200 */
[----:B------:R-:W-:-:S04]  /*529f0*/  IMAD.MOV.U32 R80, RZ, RZ, R17 ;  /* 0x000000ffff507224 */ /* 0x000fc800078e0011 */
[C---:B------:R-:W-:Y:S01]  /*52a00*/  HMMA.1688.F32.TF32 R232, R240.reuse, R18, R72 ;  /* 0x00000012f0e8723c */ /* 0x040fe20000081048 */
[----:B------:R-:W-:Y:S01]  /*52a10*/  LDSM.16.M88.4 R16, [R2+UR13+0x6100] ;  /* 0x0061000d0210783b */ /* 0x000fe20008000200 */
[----:B------:R-:W-:Y:S02]  /*52a20*/  IMAD.MOV.U32 R100, RZ, RZ, R25 ;  /* 0x000000ffff647224 */ /* 0x000fe400078e0019 */
[----:B------:R-:W-:Y:S02]  /*52a30*/  IMAD.MOV.U32 R101, RZ, RZ, R24 ;  /* 0x000000ffff657224 */ /* 0x000fe400078e0018 */
[C---:B------:R-:W-:Y:S01]  /*52a40*/  HMMA.1688.F32.TF32 R228, R240.reuse, R22, R204 ;  /* 0x00000016f0e4723c */ /* 0x040fe200000810cc */
[----:B------:R-:W-:Y:S01]  /*52a50*/  LDSM.16.M88.4 R20, [R2+UR13+0x8100] ;  /* 0x0081000d0214783b */ /* 0x000fe20008000200 */
[----:B------:R-:W-:Y:S01]  /*52a60*/  IMAD.MOV.U32 R90, RZ, RZ, R29 ;  /* 0x000000ffff5a7224 */ /* 0x000fe200078e001d */
[----:B------:R-:W-:Y:S01]  /*52a70*/  MOV R91, R28 ;  /* 0x0000001c005b7202 */ /* 0x000fe20000000f00 */
[----:B------:R-:W-:Y:S01]  /*52a80*/  IMAD.MOV.U32 R89, RZ, RZ, R32 ;  /* 0x000000ffff597224 */ /* 0x000fe200078e0020 */
[----:B------:R-:W-:Y:S01]  /*52a90*/  LDSM.16.M88.4 R28, [R2+UR13+0xc100] ;  /* 0x00c1000d021c783b */ /* 0x000fe20008000200 */
[----:B------:R-:W-:Y:S01]  /*52aa0*/  MOV R183, R36 ;  /* 0x0000002400b77202 */ /* 0x000fe20000000f00 */
[----:B------:R-:W-:Y:S01]  /*52ab0*/  IMAD.MOV.U32 R182, RZ, RZ, R37 ;  /* 0x000000ffffb67224 */ /* 0x000fe200078e0025 */
[----:B------:R-:W-:Y:S01]  /*52ac0*/  MOV R180, R39 ;  /* 0x0000002700b47202 */ /* 0x000fe20000000f00 */
[----:B------:R-:W-:Y:S01]  /*52ad0*/  IMAD.MOV.U32 R181, RZ, RZ, R38 ;  /* 0x000000ffffb57224 */ /* 0x000fe200078e0026 */
[C---:B------:R-:W-:Y:S01]  /*52ae0*/  HMMA.1688.F32.TF32 R248, R240.reuse, R250, R224 ;  /* 0x000000faf0f8723c */ /* 0x040fe200000810e0 */
[----:B------:R-:W-:Y:S01]  /*52af0*/  MOV R88, R33 ;  /* 0x0000002100587202 */ /* 0x000fe20000000f00 */
[----:B------:R-:W-:Y:S04]  /*52b00*/  LDSM.16.M88.4 R44, [R2+UR13+0x14100] ;  /* 0x0141000d022c783b */ /* 0x000fe80008000200 */
[----:B------:R-:W-:Y:S01]  /*52b10*/  HMMA.1688.F32.TF32 R36, R240, R26, R68 ;  /* 0x0000001af024723c */ /* 0x000fe20000081044 */
[----:B------:R-:W-:Y:S04]  /*52b20*/  LDSM.16.M88.4 R24, [R2+UR13+0xa100] ;  /* 0x00a1000d0218783b */ /* 0x000fe80008000200 */
[----:B------:R-:W-:Y:S04]  /*52b30*/  LDS R68, [R0+UR12+0x48000] ;  /* 0x0480000c00447984 */ /* 0x000fe80008000800 */
[----:B------:R-:W-:Y:S04]  /*52b40*/  LDS R70, [R0+UR12+0x48800] ;  /* 0x0488000c00467984 */ /* 0x000fe80008000800 */
[----:B------:R-:W-:Y:S04]  /*52b50*/  LDS R69, [R3+UR12+0x48000] ;  /* 0x0480000c03457984 */ /* 0x000fe80008000800 */
[----:B------:R-:W-:Y:S04]  /*52b60*/  LDS R71, [R3+UR12+0x48800] ;  /* 0x0488000c03477984 */ /* 0x000fe80008000800 */
[----:B------:R-:W-:Y:S03]  /*52b70*/  LDSM.16.M88.4 R32, [R2+UR13+0xe100] ;  /* 0x00e1000d0220783b */ /* 0x000fe60008000200 */
[----:B------:R-:W-:Y:S01]  /*52b80*/  IMAD.MOV.U32 R187, RZ, RZ, R36 ;  /* 0x000000ffffbb7224 */ /* 0x000fe200078e0024 */
[----:B------:R-:W-:Y:S01]  /*52b90*/  MOV R185, R38 ;  /* 0x0000002600b97202 */ /* 0x000fe20000000f00 */
[----:B------:R-:W-:Y:S01]  /*52ba0*/  IMAD.MOV.U32 R186, RZ, RZ, R37 ;  /* 0x000000ffffba7224 */ /* 0x000fe200078e0025 */
[----:B------:R-:W-:Y:S01]  /*52bb0*/  LDSM.16.M88.4 R48, [R2+UR13+0x16100] ;  /* 0x0161000d0230783b */ /* 0x000fe20008000200 */
[----:B------:R-:W-:-:S02]  /*52bc0*/  IMAD.MOV.U32 R184, RZ, RZ, R39 ;  /* 0x000000ffffb87224 */ /* 0x000fc400078e0027 */
[----:B------:R-:W-:Y:S01]  /*52bd0*/  HMMA.1688.F32.TF32 R36, R240, R10, R216 ;  /* 0x0000000af024723c */ /* 0x000fe200000810d8 */
[----:B------:R-:W1:Y:S04]  /*52be0*/  LDSM.16.M88.4 R8, [R2+UR13+0x2100] ;  /* 0x0021000d0208783b */ /* 0x000e680008000200 */
[----:B------:R-:W-:Y:S04]  /*52bf0*/  LDSM.16.M88.4 R52, [R2+UR13+0x18100] ;  /* 0x0181000d0234783b */ /* 0x000fe80008000200 */
[----:B------:R-:W-:Y:S04]  /*52c00*/  LDSM.16.M88.4 R56, [R2+UR13+0x1a100] ;  /* 0x01a1000d0238783b */ /* 0x000fe80008000200 */
[----:B------:R-:W-:Y:S04]  /*52c10*/  LDS R72, [R61+UR12+0x48000] ;  /* 0x0480000c3d487984 */ /* 0x000fe80008000800 */
[----:B------:R-:W-:Y:S04]  /*52c20*/  LDS R74, [R61+UR12+0x48800] ;  /* 0x0488000c3d4a7984 */ /* 0x000fe80008000800 */
[----:B------:R-:W-:Y:S03]  /*52c30*/  LDSM.16.M88.4 R60, [R2+UR13+0x1c100] ;  /* 0x01c1000d023c783b */ /* 0x000fe60008000200 */
[----:B------:R-:W-:Y:S01]  /*52c40*/  IMAD.MOV.U32 R203, RZ, RZ, R36 ;  /* 0x000000ffffcb7224 */ /* 0x000fe200078e0024 */
[----:B------:R-:W-:Y:S01]  /*52c50*/  MOV R202, R37 ;  /* 0x0000002500ca7202 */ /* 0x000fe20000000f00 */
[----:B------:R-:W-:Y:S01]  /*52c60*/  IMAD.MOV.U32 R201, RZ, RZ, R38 ;  /* 0x000000ffffc97224 */ /* 0x000fe200078e0026 */
[----:B------:R-:W-:Y:S01]  /*52c70*/  LDSM.16.M88.4 R64, [R2+UR13+0x1e100] ;  /* 0x01e1000d0240783b */ /* 0x000fe20008000200 */
[----:B------:R-:W-:-:S03]  /*52c80*/  IMAD.MOV.U32 R200, RZ, RZ, R39 ;  /* 0x000000ffffc87224 */ /* 0x000fc600078e0027 */
[----:B------:R-:W3:Y:S04]  /*52c90*/  LDSM.16.M88.4 R36, [R2+UR13+0x10100] ;  /* 0x0101000d0224783b */ /* 0x000ee80008000200 */
        /* <DEDUP_REMOVED lines=8> */
[----:B--2---:R-:W-:Y:S04]  /*52d20*/  STL [R1+0x367c], R6 ;  /* 0x00367c0601007387 */ /* 0x004fe80000100800 */
[----:B------:R-:W-:Y:S04]  /*52d30*/  STL [R1+0x3658], R7 ;  /* 0x0036580701007387 */ /* 0x000fe80000100800 */
[----:B-1----:R-:W-:Y:S04]  /*52d40*/  STL [R1+0x3654], R10 ;  /* 0x0036540a01007387 */ /* 0x002fe80000100800 */
[----:B------:R-:W-:Y:S04]  /*52d50*/  STL [R1+0x3650], R11 ;  /* 0x0036500b01007387 */ /* 0x000fe80000100800 */
[----:B------:R-:W-:Y:S04]  /*52d60*/  STL [R1+0x364c], R14 ;  /* 0x00364c0e01007387 */ /* 0x000fe80000100800 */
[----:B------:R-:W-:Y:S04]  /*52d70*/  STL [R1+0x3648], R15 ;  /* 0x0036480f01007387 */ /* 0x000fe80000100800 */
        /* <DEDUP_REMOVED lines=11> */
[----:B---3--:R-:W-:Y:S04]  /*52e30*/  STL [R1+0x36ac], R38 ;  /* 0x0036ac2601007387 */ /* 0x008fe80000100800 */
        /* <DEDUP_REMOVED lines=17> */
[----:B------:R-:W-:Y:S04]  /*52f50*/  STL.64 [R1+0x130], R76 ;  /* 0x0001304c01007387 */ /* 0x000fe80000100a00 */
[----:B------:R1:W-:Y:S04]  /*52f60*/  STL.64 [R1+0x138], R78 ;  /* 0x0001384e01007387 */ /* 0x0003e80000100a00 */
[----:B------:R-:W2:Y:S04]  /*52f70*/  LDL.LU R85, [R1+0x744] ;  /* 0x0007440001557983 */ /* 0x000ea80000300800 */
[----:B------:R-:W2:Y:S04]  /*52f80*/  LDL.LU R86, [R1+0x748] ;  /* 0x0007480001567983 */ /* 0x000ea80000300800 */
[----:B------:R-:W2:Y:S01]  /*52f90*/  LDL.LU R87, [R1+0x74c] ;  /* 0x00074c0001577983 */ /* 0x000ea20000300800 */
[----:B-1----:R-:W-:Y:S03]  /*52fa0*/  HMMA.1688.F32.TF32 R76, R68, R8, R80 ;  /* 0x00000008444c723c */ /* 0x002fe60000081050 */
[----:B------:R-:W3:Y:S04]  /*52fb0*/  LDL.LU R80, [R1+0x730] ;  /* 0x0007300001507983 */ /* 0x000ee80000300800 */
[----:B------:R-:W3:Y:S04]  /*52fc0*/  LDL.LU R81, [R1+0x734] ;  /* 0x0007340001517983 */ /* 0x000ee80000300800 */
[----:B------:R-:W3:Y:S04]  /*52fd0*/  LDL.LU R82, [R1+0x738] ;  /* 0x0007380001527983 */ /* 0x000ee80000300800 */
[----:B------:R-:W3:Y:S04]  /*52fe0*/  LDL.LU R83, [R1+0x73c] ;  /* 0x00073c0001537983 */ /* 0x000ee80000300800 */
[----:B------:R-:W-:Y:S04]  /*52ff0*/  LDS R73, [R252+UR12+0x48000] ;  /* 0x0480000cfc497984 */ /* 0x000fe80008000800 */
[----:B------:R-:W1:Y:S01]  /*53000*/  LDS R75, [R252+UR12+0x48800] ;  /* 0x0488000cfc4b7984 */ /* 0x000e620008000800 */
[----:B------:R-:W-:Y:S01]  /*53010*/  IMAD.MOV.U32 R42, RZ, RZ, R76 ;  /* 0x000000ffff2a7224 */ /* 0x000fe200078e004c */
[----:B------:R-:W-:Y:S01]  /*53020*/  MOV R38, R78 ;  /* 0x0000004e00267202 */ /* 0x000fe20000000f00 */
[----:B------:R-:W-:-:S02]  /*53030*/  IMAD.MOV.U32 R43, RZ, RZ, R77 ;  /* 0x000000ffff2b7224 */ /* 0x000fc400078e004d */
[----:B------:R-:W-:Y:S02]  /*53040*/  IMAD.MOV.U32 R39, RZ, RZ, R79 ;  /* 0x000000ffff277224 */ /* 0x000fe400078e004f */
[----:B------:R-:W-:-:S15]  /*53050*/  HMMA.1688.F32.TF32 R76, R68, R12, R100 ;  /* 0x0000000c444c723c */ /* 0x000fde0000081064 */
[----:B------:R-:W-:-:S09]  /*53060*/  NOP ;  /* 0x0000000000007918 */ /* 0x000fd20000000000 */
[----:B------:R-:W-:Y:S01]  /*53070*/  IMAD.MOV.U32 R34, RZ, RZ, R76 ;  /* 0x000000ffff227224 */ /* 0x000fe200078e004c */
[----:B------:R-:W-:Y:S01]  /*53080*/  MOV R35, R77 ;  /* 0x0000004d00237202 */ /* 0x000fe20000000f00 */
[----:B------:R-:W-:Y:S02]  /*53090*/  IMAD.MOV.U32 R30, RZ, RZ, R78 ;  /* 0x000000ffff1e7224 */ /* 0x000fe400078e004e */
[----:B------:R-:W-:Y:S02]  /*530a0*/  IMAD.MOV.U32 R31, RZ, RZ, R79 ;  /* 0x000000ffff1f7224 */ /* 0x000fe400078e004f */
[C---:B------:R-:W-:Y:S01]  /*530b0*/  HMMA.1688.F32.TF32 R76, R68.reuse, R16, R88 ;  /* 0x00000010444c723c */ /* 0x040fe20000081058 */
[----:B------:R4:W-:Y:S04]  /*530c0*/  STL [R1+0x36f4], R39 ;  /* 0x0036f42701007387 */ /* 0x0009e80000100800 */
[----:B------:R-:W-:Y:S04]  /*530d0*/  STL [R1+0x36f0], R38 ;  /* 0x0036f02601007387 */ /* 0x000fe80000100800 */
[----:B------:R1:W-:Y:S04]  /*530e0*/  STL [R1+0x36ec], R43 ;  /* 0x0036ec2b01007387 */ /* 0x0003e80000100800 */
[----:B------:R1:W-:Y:S04]  /*530f0*/  STL [R1+0x36e8], R42 ;  /* 0x0036e82a01007387 */ /* 0x0003e80000100800 */
[----:B------:R1:W-:Y:S04]  /*53100*/  STL [R1+0x3704], R31 ;  /* 0x0037041f01007387 */ /* 0x0003e80000100800 */
[----:B------:R1:W-:Y:S03]  /*53110*/  STL [R1+0x3700], R30 ;  /* 0x0037001e01007387 */ /* 0x0003e60000100800 */
[----:B------:R-:W-:Y:S01]  /*53120*/  MOV R26, R76 ;  /* 0x0000004c001a7202 */ /* 0x000fe20000000f00 */
[----:B------:R-:W-:Y:S01]  /*53130*/  IMAD.MOV.U32 R27, RZ, RZ, R77 ;  /* 0x000000ffff1b7224 */ /* 0x000fe200078e004d */
[----:B------:R-:W-:Y:S01]  /*53140*/  MOV R23, R79 ;  /* 0x0000004f00177202 */ /* 0x000fe20000000f00 */
[----:B------:R-:W-:Y:S01]  /*53150*/  IMAD.MOV.U32 R22, RZ, RZ, R78 ;  /* 0x000000ffff167224 */ /* 0x000fe200078e004e */
[----:B------:R1:W-:Y:S04]  /*53160*/  STL [R1+0x36fc], R35 ;  /* 0x0036fc2301007387 */ /* 0x0003e80000100800 */
[----:B------:R1:W-:Y:S04]  /*53170*/  STL [R1+0x36f8], R34 ;  /* 0x0036f82201007387 */ /* 0x0003e80000100800 */
[----:B------:R1:W-:Y:S04]  /*53180*/  STL [R1+0x3714], R23 ;  /* 0x0037141701007387 */ /* 0x0003e80000100800 */
[----:B------:R-:W-:Y:S04]  /*53190*/  STL [R1+0x3710], R22 ;  /* 0x0037101601007387 */ /* 0x000fe80000100800 */
[----:B------:R1:W-:Y:S04]  /*531a0*/  STL [R1+0x370c], R27 ;  /* 0x00370c1b01007387 */ /* 0x0003e80000100800 */
[----:B------:R1:W-:Y:S04]  /*531b0*/  STL [R1+0x3708], R26 ;  /* 0x0037081a01007387 */ /* 0x0003e80000100800 */
[----:B------:R-:W4:Y:S04]  /*531c0*/  LDL.LU R112, [R1+0x720] ;  /* 0x0007200001707983 */ /* 0x000f280000300800 */
[----:B------:R-:W4:Y:S04]  /*531d0*/  LDL.LU R113, [R1+0x724] ;  /* 0x0007240001717983 */ /* 0x000f280000300800 */
[----:B------:R-:W4:Y:S04]  /*531e0*/  LDL.LU R114, [R1+0x728] ;  /* 0x0007280001727983 */ /* 0x000f280000300800 */
[----:B------:R-:W4:Y:S01]  /*531f0*/  LDL.LU R115, [R1+0x72c] ;  /* 0x00072c0001737983 */ /* 0x000f220000300800 */
[----:B--2---:R-:W-:-:S15]  /*53200*/  HMMA.1688.F32.TF32 R76, R68, R20, R84 ;  /* 0x00000014444c723c */ /* 0x004fde0000081054 */
[----:B------:R-:W-:-:S09]  /*53210*/  NOP ;  /* 0x0000000000007918 */ /* 0x000fd20000000000 */
[----:B------:R-:W-:Y:S01]  /*53220*/  IMAD.MOV.U32 R244, RZ, RZ, R79 ;  /* 0x000000fffff47224 */ /* 0x000fe200078e004f */
[----:B------:R-:W-:Y:S01]  /*53230*/  MOV R251, R78 ;  /* 0x0000004e00fb7202 */ /* 0x000fe20000000f00 */
[----:B------:R-:W-:Y:S02]  /*53240*/  IMAD.MOV.U32 R250, RZ, RZ, R77 ;  /* 0x000000fffffa7224 */ /* 0x000fe400078e004d */
[----:B------:R-:W-:Y:S01]  /*53250*/  IMAD.MOV.U32 R249, RZ, RZ, R76 ;  /* 0x000000fffff97224 */ /* 0x000fe200078e004c */
[----:B------:R2:W-:Y:S04]  /*53260*/  STL [R1+0x3724], R244 ;  /* 0x003724f401007387 */ /* 0x0005e80000100800 */
[----:B------:R2:W-:Y:S04]  /*53270*/  STL [R1+0x3720], R251 ;  /* 0x003720fb01007387 */ /* 0x0005e80000100800 */
[----:B------:R2:W-:Y:S04]  /*53280*/  STL [R1+0x371c], R250 ;  /* 0x00371cfa01007387 */ /* 0x0005e80000100800 */
[----:B------:R2:W-:Y:S04]  /*53290*/  STL [R1+0x3718], R249 ;  /* 0x003718f901007387 */ /* 0x0005e80000100800 */
[----:B------:R-:W2:Y:S04]  /*532a0*/  LDL.LU R108, [R1+0x710] ;  /* 0x00071000016c7983 */ /* 0x000ea80000300800 */
[----:B------:R-:W2:Y:S04]  /*532b0*/  LDL.LU R109, [R1+0x714] ;  /* 0x00071400016d7983 */ /* 0x000ea80000300800 */
[----:B------:R-:W2:Y:S04]  /*532c0*/  LDL.LU R110, [R1+0x718] ;  /* 0x00071800016e7983 */ /* 0x000ea80000300800 */
[----:B------:R-:W2:Y:S01]  /*532d0*/  LDL.LU R111, [R1+0x71c] ;  /* 0x00071c00016f7983 */ /* 0x000ea20000300800 */
[----:B---3--:R-:W-:Y:S03]  /*532e0*/  HMMA.1688.F32.TF32 R76, R68, R24, R80 ;  /* 0x00000018444c723c */ /* 0x008fe60000081050 */
        /* <DEDUP_REMOVED lines=20> */
[----:B------:R-:W-:Y:S01]  /*53430*/  IMAD.MOV.U32 R18, RZ, RZ, R76 ;  /* 0x000000ffff127224 */ /* 0x000fe200078e004c */
[----:B------:R-:W-:Y:S01]  /*53440*/  MOV R19, R77 ;  /* 0x0000004d00137202 */ /* 0x000fe20000000f00 */
[----:B------:R-:W-:-:S02]  /*53450*/  IMAD.MOV.U32 R6, RZ, RZ, R78 ;  /* 0x000000ffff067224 */ /* 0x000fc400078e004e */
[----:B------:R-:W-:Y:S02]  /*53460*/  IMAD.MOV.U32 R248, RZ, RZ, R79 ;  /* 0x000000fffff87224 */ /* 0x000fe400078e004f */
[----:B----4-:R-:W-:-:S15]  /*53470*/  HMMA.1688.F32.TF32 R76, R68, R28, R112 ;  /* 0x0000001c444c723c */ /* 0x010fde0000081070 */
[----:B------:R-:W-:-:S09]  /*53480*/  NOP ;  /* 0x0000000000007918 */ /* 0x000fd20000000000 */
[----:B------:R-:W-:Y:S01]  /*53490*/  MOV R50, R76 ;  /* 0x0000004c00327202 */ /* 0x000fe20000000f00 */
[----:B------:R-:W-:Y:S01]  /*534a0*/  IMAD.MOV.U32 R51, RZ, RZ, R77 ;  /* 0x000000ffff337224 */ /* 0x000fe200078e004d */
[----:B------:R-:W-:Y:S01]  /*534b0*/  MOV R47, R79 ;  /* 0x0000004f002f7202 */ /* 0x000fe20000000f00 */
[----:B------:R-:W-:Y:S01]  /*534c0*/  IMAD.MOV.U32 R46, RZ, RZ, R78 ;  /* 0x000000ffff2e7224 */ /* 0x000fe200078e004e */
[----:B------:R4:W-:Y:S04]  /*534d0*/  STL [R1+0x3734], R248 ;  /* 0x003734f801007387 */ /* 0x0009e80000100800 */
[----:B------:R4:W-:Y:S04]  /*534e0*/  STL [R1+0x3730], R6 ;  /* 0x0037300601007387 */ /* 0x0009e80000100800 */
[----:B------:R-:W-:Y:S04]  /*534f0*/  STL [R1+0x372c], R19 ;  /* 0x00372c1301007387 */ /* 0x000fe80000100800 */
[----:B------:R4:W-:Y:S04]  /*53500*/  STL [R1+0x3728], R18 ;  /* 0x0037281201007387 */ /* 0x0009e80000100800 */
[----:B------:R4:W-:Y:S04]  /*53510*/  STL [R1+0x3744], R47 ;  /* 0x0037442f01007387 */ /* 0x0009e80000100800 */
[----:B------:R-:W-:Y:S04]  /*53520*/  STL [R1+0x3740], R46 ;  /* 0x0037402e01007387 */ /* 0x000fe80000100800 */
[----:B------:R4:W-:Y:S04]  /*53530*/  STL [R1+0x373c], R51 ;  /* 0x00373c3301007387 */ /* 0x0009e80000100800 */
[----:B------:R4:W-:Y:S01]  /*53540*/  STL [R1+0x3738], R50 ;  /* 0x0037383201007387 */ /* 0x0009e20000100800 */
[----:B--2---:R-:W-:-:S15]  /*53550*/  HMMA.1688.F32.TF32 R76, R68, R32, R108 ;  /* 0x00000020444c723c */ /* 0x004fde000008106c */
[----:B------:R-:W-:-:S09]  /*53560*/  NOP ;  /* 0x0000000000007918 */ /* 0x000fd20000000000 */
[----:B------:R-:W-:Y:S01]  /*53570*/  IMAD.MOV.U32 R58, RZ, RZ, R76 ;  /* 0x000000ffff3a7224 */ /* 0x000fe200078e004c */
[----:B------:R-:W-:Y:S01]  /*53580*/  MOV R54, R78 ;  /* 0x0000004e00367202 */ /* 0x000fe20000000f00 */
[----:B------:R-:W-:Y:S02]  /*53590*/  IMAD.MOV.U32 R59, RZ, RZ, R77 ;  /* 0x000000ffff3b7224 */ /* 0x000fe400078e004d */
[----:B------:R-:W-:Y:S02]  /*535a0*/  IMAD.MOV.U32 R55, RZ, RZ, R79 ;  /* 0x000000ffff377224 */ /* 0x000fe400078e004f */
[----:B---3--:R-:W-:-:S15]  /*535b0*/  HMMA.1688.F32.TF32 R76, R68, R36, R104 ;  /* 0x00000024444c723c */ /* 0x008fde0000081068 */
[----:B------:R-:W-:-:S09]  /*535c0*/  NOP ;  /* 0x0000000000007918 */ /* 0x000fd20000000000 */
[----:B------:R-:W-:Y:S01]  /*535d0*/  IMAD.MOV.U32 R245, RZ, RZ, R76 ;  /* 0x000000fffff57224 */ /* 0x000fe200078e004c */
[----:B------:R-:W-:Y:S01]  /*535e0*/  MOV R246, R77 ;  /* 0x0000004d00f67202 */ /* 0x000fe20000000f00 */
[----:B------:R-:W-:Y:S02]  /*535f0*/  IMAD.MOV.U32 R247, RZ, RZ, R78 ;  /* 0x000000fffff77224 */ /* 0x000fe400078e004e */
[----:B------:R-:W-:Y:S02]  /*53600*/  IMAD.MOV.U32 R7, RZ, RZ, R79 ;  /* 0x000000ffff077224 */ /* 0x000fe400078e004f */
[----:B------:R-:W-:-:S15]  /*53610*/  HMMA.1688.F32.TF32 R76, R68, R40, R100 ;  /* 0x00000028444c723c */ /* 0x000fde0000081064 */
[----:B------:R-:W-:-:S09]  /*53620*/  NOP ;  /* 0x0000000000007918 */ /* 0x000fd20000000000 */
[----:B------:R-:W-:Y:S01]  /*53630*/  MOV R66, R76 ;  /* 0x0000004c00427202 */ /* 0x000fe20000000f00 */
[----:B------:R-:W-:Y:S01]  /*53640*/  IMAD.MOV.U32 R67, RZ, RZ, R77 ;  /* 0x000000ffff437224 */ /* 0x000fe200078e004d */
[----:B------:R-:W-:Y:S01]  /*53650*/  MOV R63, R79 ;  /* 0x0000004f003f7202 */ /* 0x000fe20000000f00 */
[----:B------:R-:W-:Y:S02]  /*53660*/  IMAD.MOV.U32 R62, RZ, RZ, R78 ;  /* 0x000000ffff3e7224 */ /* 0x000fe400078e004e */
[----:B------:R-:W-:-:S15]  /*53670*/  HMMA.1688.F32.TF32 R76, R68, R44, R88 ;  /* 0x0000002c444c723c */ /* 0x000fde0000081058 */
[----:B------:R-:W-:-:S09]  /*53680*/  NOP ;  /* 0x0000000000007918 */ /* 0x000fd20000000000 */
[----:B------:R-:W-:Y:S01]  /*53690*/  IMAD.MOV.U32 R39, RZ, RZ, R76 ;  /* 0x000000ffff277224 */ /* 0x000fe200078e004c */
[----:B-1----:R-:W-:Y:S01]  /*536a0*/  MOV R43, R78 ;  /* 0x0000004e002b7202 */ /* 0x002fe20000000f00 */
[----:B------:R-:W-:Y:S02]  /*536b0*/  IMAD.MOV.U32 R38, RZ, RZ, R77 ;  /* 0x000000ffff267224 */ /* 0x000fe400078e004d */
[----:B------:R-:W-:Y:S02]  /*536c0*/  IMAD.MOV.U32 R42, RZ, RZ, R79 ;  /* 0x000000ffff2a7224 */ /* 0x000fe400078e004f */
[----:B------:R-:W-:Y:S01]  /*536d0*/  HMMA.1688.F32.TF32 R76, R68, R48, R84 ;  /* 0x00000030444c723c */ /* 0x000fe20000081054 */
        /* <DEDUP_REMOVED lines=44> */
[----:B------:R-:W-:Y:S01]  /*539a0*/  HMMA.1688.F32.TF32 R76, R68, R52, R80 ;  /* 0x00000034444c723c */ /* 0x000fe20000081050 */
        /* <DEDUP_REMOVED lines=12> */
[----:B------:R-:W-:Y:S01]  /*53a70*/  MOV R10, R76 ;  /* 0x0000004c000a7202 */ /* 0x000fe20000000f00 */
[----:B------:R-:W-:Y:S01]  /*53a80*/  IMAD.MOV.U32 R11, RZ, RZ, R77 ;  /* 0x000000ffff0b7224 */ /* 0x000fe200078e004d */
[----:B------:R-:W-:Y:S01]  /*53a90*/  MOV R15, R79 ;  /* 0x0000004f000f7202 */ /* 0x000fe20000000f00 */
[----:B------:R-:W-:-:S02]  /*53aa0*/  IMAD.MOV.U32 R14, RZ, RZ, R78 ;  /* 0x000000ffff0e7224 */ /* 0x000fc400078e004e */
[----:B----4-:R-:W-:-:S15]  /*53ab0*/  HMMA.1688.F32.TF32 R76, R68, R56, R148 ;  /* 0x00000038444c723c */ /* 0x010fde0000081094 */
[----:B------:R-:W-:-:S09]  /*53ac0*/  NOP ;  /* 0x0000000000007918 */ /* 0x000fd20000000000 */
[----:B------:R-:W-:Y:S01]  /*53ad0*/  IMAD.MOV.U32 R23, RZ, RZ, R76 ;  /* 0x000000ffff177224 */ /* 0x000fe200078e004c */
[----:B------:R-:W-:Y:S01]  /*53ae0*/  MOV R27, R78 ;  /* 0x0000004e001b7202 */ /* 0x000fe20000000f00 */
[----:B------:R-:W-:Y:S02]  /*53af0*/  IMAD.MOV.U32 R22, RZ, RZ, R77 ;  /* 0x000000ffff167224 */ /* 0x000fe400078e004d */
[----:B------:R-:W-:Y:S02]  /*53b00*/  IMAD.MOV.U32 R26, RZ, RZ, R79 ;  /* 0x000000ffff1a7224 */ /* 0x000fe400078e004f */
[C---:B--2---:R-:W-:Y:S06]  /*53b10*/  HMMA.1688.F32.TF32 R76, R68.reuse, R60, R144 ;  /* 0x0000003c444c723c */ /* 0x044fec0000081090 */
[----:B---3--:R-:W-:-:S15]  /*53b20*/  HMMA.1688.F32.TF32 R68, R68, R64, R128 ;  /* 0x000000404444723c */ /* 0x008fde0000081080 */
[----:B------:R-:W-:-:S03]  /*53b30*/  NOP ;  /* 0x0000000000007918 */ /* 0x000fc60000000000 */
[----:B------:R-:W-:Y:S01]  /*53b40*/  IMAD.MOV.U32 R244, RZ, RZ, R76 ;  /* 0x000000fffff47224 */ /* 0x000fe200078e004c */
[----:B------:R-:W-:Y:S01]  /*53b50*/  MOV R251, R77 ;  /* 0x0000004d00fb7202 */ /* 0x000fe20000000f00 */
[----:B------:R-:W-:Y:S02]  /*53b60*/  IMAD.MOV.U32 R250, RZ, RZ, R78 ;  /* 0x000000fffffa7224 */ /* 0x000fe400078e004e */
[----:B------:R-:W-:Y:S02]  /*53b70*/  IMAD.MOV.U32 R249, RZ, RZ, R79 ;  /* 0x000000fffff97224 */ /* 0x000fe400078e004f */
[----:B------:R-:W-:Y:S01]  /*53b80*/  HMMA.1688.F32.TF32 R76, R72, R12, R116 ;  /* 0x0000000c484c723c */ /* 0x000fe20000081074 */
[----:B------:R-:W-:Y:S01]  /*53b90*/  MOV R248, R68 ;  /* 0x0000004400f87202 */ /* 0x000fe20000000f00 */
[----:B------:R-:W-:Y:S01]  /*53ba0*/  IMAD.MOV.U32 R6, RZ, RZ, R69 ;  /* 0x000000ffff067224 */ /* 0x000fe200078e0045 */
[----:B------:R-:W-:Y:S01]  /*53bb0*/  MOV R18, R71 ;  /* 0x0000004700127202 */ /* 0x000fe20000000f00 */
[----:B------:R-:W-:-:S02]  /*53bc0*/  IMAD.MOV.U32 R19, RZ, RZ, R70 ;  /* 0x000000ffff137224 */ /* 0x000fc400078e0046 */
[C---:B------:R-:W-:Y:S06]  /*53bd0*/  HMMA.1688.F32.TF32 R68, R72.reuse, R4, R124 ;  /* 0x000000044844723c */ /* 0x040fec000008107c */
[----:B------:R-:W-:-:S15]  /*53be0*/  HMMA.1688.F32.TF32 R120, R72, R8, R120 ;  /* 0x000000084878723c */ /* 0x000fde0000081078 */
[----:B------:R-:W-:-:S03]  /*53bf0*/  NOP ;  /* 0x0000000000007918 */ /* 0x000fc60000000000 */
[----:B------:R-:W-:Y:S01]  /*53c00*/  IMAD.MOV.U32 R47, RZ, RZ, R68 ;  /* 0x000000ffff2f7224 */ /* 0x000fe200078e0044 */
[----:B------:R-:W-:Y:S01]  /*53c10*/  MOV R51, R70 ;  /* 0x0000004600337202 */ /* 0x000fe20000000f00 */
[----:B------:R-:W-:Y:S02]  /*53c20*/  IMAD.MOV.U32 R46, RZ, RZ, R69 ;  /* 0x000000ffff2e7224 */ /* 0x000fe400078e0045 */
[----:B------:R-:W-:Y:S01]  /*53c30*/  IMAD.MOV.U32 R50, RZ, RZ, R71 ;  /* 0x000000ffff327224 */ /* 0x000fe200078e0047 */
[----:B------:R-:W-:Y:S01]  /*53c40*/  STL.64 [R1+0x20], R120 ;  /* 0x0000207801007387 */ /* 0x000fe20000100a00 */
[C---:B------:R-:W-:Y:S03]  /*53c50*/  HMMA.1688.F32.TF32 R68, R72.reuse, R16, R80 ;  /* 0x000000104844723c */ /* 0x040fe60000081050 */
[----:B------:R-:W-:Y:S04]  /*53c60*/  STL.64 [R1+0x28], R122 ;  /* 0x0000287a01007387 */ /* 0x000fe80000100a00 */
[----:B------:R-:W-:Y:S01]  /*53c70*/  STL.64 [R1+0x10], R76 ;  /* 0x0000104c01007387 */ /* 0x000fe20000100a00 */
[C---:B------:R-:W-:Y:S03]  /*53c80*/  HMMA.1688.F32.TF32 R112, R72.reuse, R20, R112 ;  /* 0x000000144870723c */ /* 0x040fe60000081070 */
[----:B------:R1:W-:Y:S04]  /*53c90*/  STL.64 [R1+0x18], R78 ;  /* 0x0000184e01007387 */ /* 0x0003e80000100a00 */
[----:B------:R-:W-:Y:S04]  /*53ca0*/  LDS R80, [R0+UR12+0x48080] ;  /* 0x0480800c00507984 */ /* 0x000fe80008000800 */
[----:B------:R-:W-:Y:S01]  /*53cb0*/  LDS R82, [R0+UR12+0x48880] ;  /* 0x0488800c00527984 */ /* 0x000fe20008000800 */
[C---:B-1----:R-:W-:Y:S03]  /*53cc0*/  HMMA.1688.F32.TF32 R76, R72.reuse, R24, R108 ;  /* 0x00000018484c723c */ /* 0x042fe6000008106c */
[----:B------:R-:W-:Y:S04]  /*53cd0*/  STL.64 [R1], R68 ;  /* 0x0000004401007387 */ /* 0x000fe80000100a00 */
[----:B------:R1:W-:Y:S01]  /*53ce0*/  STL.64 [R1+0x8], R70 ;  /* 0x0000084601007387 */ /* 0x0003e20000100a00 */
[C---:B------:R-:W-:Y:S03]  /*53cf0*/  HMMA.1688.F32.TF32 R100, R72.reuse, R32, R100 ;  /* 0x000000204864723c */ /* 0x040fe60000081064 */
[----:B------:R-:W-:Y:S04]  /*53d00*/  STL.64 [R1+0x180], R112 ;  /* 0x0001807001007387 */ /* 0x000fe80000100a00 */
[----:B------:R-:W-:Y:S01]  /*53d10*/  STL.64 [R1+0x188], R114 ;  /* 0x0001887201007387 */ /* 0x000fe20000100a00 */
[C---:B-1----:R-:W-:Y:S03]  /*53d20*/  HMMA.1688.F32.TF32 R68, R72.reuse, R28, R104 ;  /* 0x0000001c4844723c */ /* 0x042fe60000081068 */
[----:B------:R-:W-:Y:S04]  /*53d30*/  LDS R81, [R3+UR12+0x48080] ;  /* 0x0480800c03517984 */ /* 0x000fe80008000800 */
[----:B------:R-:W1:Y:S04]  /*53d40*/  LDS R83, [R3+UR12+0x48880] ;  /* 0x0488800c03537984 */ /* 0x000e680008000800 */
[----:B------:R-:W-:Y:S04]  /*53d50*/  STL.64 [R1+0x170], R76 ;  /* 0x0001704c01007387 */ /* 0x000fe80000100a00 */
[----:B------:R2:W-:Y:S02]  /*53d60*/  STL.64 [R1+0x178], R78 ;  /* 0x0001784e01007387 */ /* 0x0005e40000100a00 */
[C---:B--2---:R-:W-:Y:S06]  /*53d70*/  HMMA.1688.F32.TF32 R76, R72.reuse, R36, R88 ;  /* 0x00000024484c723c */ /* 0x044fec0000081058 */
[----:B------:R-:W-:Y:S04]  /*53d80*/  STL.64 [R1+0x160], R68 ;  /* 0x0001604401007387 */ /* 0x000fe80000100a00 */
[----:B------:R2:W-:Y:S04]  /*53d90*/  STL.64 [R1+0x168], R70 ;  /* 0x0001684601007387 */ /* 0x0005e80000100a00 */
[----:B------:R3:W-:Y:S04]  /*53da0*/  STL.64 [R1+0x150], R100 ;  /* 0x0001506401007387 */ /* 0x0007e80000100a00 */
[----:B------:R4:W-:Y:S01]  /*53db0*/  STL.64 [R1+0x158], R102 ;  /* 0x0001586601007387 */ /* 0x0009e20000100a00 */
[----:B--2---:R-:W-:Y:S03]  /*53dc0*/  HMMA.1688.F32.TF32 R68, R72, R40, R84 ;  /* 0x000000284844723c */ /* 0x004fe60000081054 */
[----:B------:R-:W1:Y:S04]  /*53dd0*/  LDL.LU R84, [R1+0x8e0] ;  /* 0x0008e00001547983 */ /* 0x000e680000300800 */
[----:B------:R-:W-:Y:S04]  /*53de0*/  STL.64 [R1+0x140], R76 ;  /* 0x0001404c01007387 */ /* 0x000fe80000100a00 */
[----:B------:R-:W-:Y:S04]  /*53df0*/  STL.64 [R1+0x148], R78 ;  /* 0x0001484e01007387 */ /* 0x000fe80000100a00 */
[----:B------:R-:W1:Y:S04]  /*53e00*/  LDL.LU R85, [R1+0x8e4] ;  /* 0x0008e40001557983 */ /* 0x000e680000300800 */
[----:B------:R-:W1:Y:S04]  /*53e10*/  LDL.LU R86, [R1+0x8e8] ;  /* 0x0008e80001567983 */ /* 0x000e680000300800 */
[----:B------:R-:W1:Y:S04]  /*53e20*/  LDL.LU R87, [R1+0x8ec] ;  /* 0x0008ec0001577983 */ /* 0x000e680000300800 */
        /* <DEDUP_REMOVED lines=64> */
[----:B------:R-:W-:Y:S04]  /*54230*/  STL [R1+0x3644], R68 ;  /* 0x0036444401007387 */ /* 0x000fe80000100800 */
[----:B------:R-:W-:Y:S04]  /*54240*/  STL [R1+0x3640], R69 ;  /* 0x0036404501007387 */ /* 0x000fe80000100800 */
[----:B------:R-:W-:Y:S04]  /*54250*/  STL [R1+0x363c], R70 ;  /* 0x00363c4601007387 */ /* 0x000fe80000100800 */
[----:B------:R4:W-:Y:S01]  /*54260*/  STL [R1+0x3638], R71 ;  /* 0x0036384701007387 */ /* 0x0009e20000100800 */
[----:B------:R-:W-:-:S03]  /*54270*/  LOP3.LUT R2, R0, 0x40, RZ, 0x3c, !PT ;  /* 0x0000004000027812 */ /* 0x000fc600078e3cff */
[----:B------:R-:W-:Y:S04]  /*54280*/  LDS R77, [R252+UR12+0x48080] ;  /* 0x0480800cfc4d7984 */ /* 0x000fe80008000800 */
[----:B------:R-:W-:Y:S04]  /*54290*/  LDS R76, [R2+UR12+0x48080] ;  /* 0x0480800c024c7984 */ /* 0x000fe80008000800 */
[----:B------:R-:W-:Y:S04]  /*542a0*/  LDS R78, [R2+UR12+0x48880] ;  /* 0x0488800c024e7984 */ /* 0x000fe80008000800 */
[----:B------:R-:W3:Y:S01]  /*542b0*/  LDS R79, [R252+UR12+0x48880] ;  /* 0x0488800cfc4f7984 */ /* 0x000ee20008000800 */
[C---:B-1----:R-:W-:Y:S06]  /*542c0*/  HMMA.1688.F32.TF32 R84, R80.reuse, R44, R84 ;  /* 0x0000002c5054723c */ /* 0x042fec0000081054 */
[C---:B--2---:R-:W-:Y:S06]  /*542d0*/  HMMA.1688.F32.TF32 R88, R80.reuse, R40, R88 ;  /* 0x000000285058723c */ /* 0x044fec0000081058 */
[C---:B------:R-:W-:Y:S06]  /*542e0*/  HMMA.1688.F32.TF32 R104, R80.reuse, R32, R104 ;  /* 0x000000205068723c */ /* 0x040fec0000081068 */
[C---:B------:R-:W-:Y:S06]  /*542f0*/  HMMA.1688.F32.TF32 R108, R80.reuse, R28, R108 ;  /* 0x0000001c506c723c */ /* 0x040fec000008106c */
[----:B------:R-:W-:Y:S06]  /*54300*/  HMMA.1688.F32.TF32 R124, R80, R12, R124 ;  /* 0x0000000c507c723c */ /* 0x000fec000008107c */
[C---:B------:R-:W-:Y:S06]  /*54310*/  HMMA.1688.F32.TF32 R152, R72.reuse, R60, R152 ;  /* 0x0000003c4898723c */ /* 0x040fec0000081098 */
[C---:B------:R-:W-:Y:S06]  /*54320*/  HMMA.1688.F32.TF32 R164, R72.reuse, R48, R164 ;  /* 0x0000003048a4723c */ /* 0x040fec00000810a4 */
[C---:B------:R-:W-:Y:S06]  /*54330*/  HMMA.1688.F32.TF32 R168, R72.reuse, R44, R168 ;  /* 0x0000002c48a8723c */ /* 0x040fec00000810a8 */
[----:B----4-:R-:W-:-:S15]  /*54340*/  HMMA.1688.F32.TF32 R68, R72, R52, R160 ;  /* 0x000000344844723c */ /* 0x010fde00000810a0 */
[----:B------:R-:W-:-:S02]  /*54350*/  NOP ;  /* 0x0000000000007918 */ /* 0x000fc40000000000 */
[----:B------:R-:W-:Y:S01]  /*54360*/  STL.64 [R1+0x1e0], R168 ;  /* 0x0001e0a801007387 */ /* 0x000fe20000100a00 */
[C---:B------:R-:W-:Y:S03]  /*54370*/  HMMA.1688.F32.TF32 R156, R72.reuse, R56, R156 ;  /* 0x00000038489c723c */ /* 0x040fe6000008109c */
[----:B------:R-:W-:Y:S04]  /*54380*/  STL.64 [R1+0x1e8], R170 ;  /* 0x0001e8aa01007387 */ /* 0x000fe80000100a00 */
[----:B------:R-:W-:Y:S04]  /*54390*/  STL.64 [R1+0x1d0], R164 ;  /* 0x0001d0a401007387 */ /* 0x000fe80000100a00 */
[----:B------:R-:W-:Y:S04]  /*543a0*/  STL.64 [R1+0x1d8], R166 ;  /* 0x0001d8a601007387 */ /* 0x000fe80000100a00 */
[----:B------:R-:W-:Y:S04]  /*543b0*/  STL.64 [R1+0x1c0], R68 ;  /* 0x0001c04401007387 */ /* 0x000fe80000100a00 */
[----:B------:R1:W-:Y:S02]  /*543c0*/  STL.64 [R1+0x1c8], R70 ;  /* 0x0001c84601007387 */ /* 0x0003e40000100a00 */
[----:B-1----:R-:W-:Y:S02]  /*543d0*/  HMMA.1688.F32.TF32 R68, R72, R64, R148 ;  /* 0x000000404844723c */ /* 0x002fe40000081094 */
[----:B------:R-:W-:Y:S04]  /*543e0*/  STL.64 [R1+0x1b0], R156 ;  /* 0x0001b09c01007387 */ /* 0x000fe80000100a00 */
[----:B------:R-:W-:Y:S01]  /*543f0*/  STL.64 [R1+0x1b8], R158 ;  /* 0x0001b89e01007387 */ /* 0x000fe20000100a00 */
[C---:B------:R-:W-:Y:S03]  /*54400*/  HMMA.1688.F32.TF32 R144, R80.reuse, R4, R144 ;  /* 0x000000045090723c */ /* 0x040fe60000081090 */
[----:B------:R-:W-:Y:S04]  /*54410*/  STL.64 [R1+0x1a0], R152 ;  /* 0x0001a09801007387 */ /* 0x000fe80000100a00 */
[----:B------:R-:W-:Y:S01]  /*54420*/  STL.64 [R1+0x1a8], R154 ;  /* 0x0001a89a01007387 */ /* 0x000fe20000100a00 */
[C---:B------:R-:W-:Y:S03]  /*54430*/  HMMA.1688.F32.TF32 R112, R80.reuse, R24, R112 ;  /* 0x000000185070723c */ /* 0x040fe60000081070 */
[----:B------:R-:W-:Y:S03]  /*54440*/  LDS R72, [R0+UR12+0x48100] ;  /* 0x0481000c00487984 */ /* 0x000fe60008000800 */
[C---:B------:R-:W-:Y:S01]  /*54450*/  HMMA.1688.F32.TF32 R120, R80.reuse, R16, R120 ;  /* 0x000000105078723c */ /* 0x040fe20000081078 */
[----:B------:R-:W-:Y:S04]  /*54460*/  LDS R74, [R0+UR12+0x48900] ;  /* 0x0489000c004a7984 */ /* 0x000fe80008000800 */
[----:B------:R-:W-:Y:S04]  /*54470*/  STL.64 [R1+0x190], R68 ;  /* 0x0001904401007387 */ /* 0x000fe80000100a00 */
[----:B------:R1:W-:Y:S01]  /*54480*/  STL.64 [R1+0x198], R70 ;  /* 0x0001984601007387 */ /* 0x0003e20000100a00 */
[C---:B------:R-:W-:Y:S03]  /*54490*/  HMMA.1688.F32.TF32 R116, R80.reuse, R20, R116 ;  /* 0x000000145074723c */ /* 0x040fe60000081074 */
[----:B------:R-:W-:Y:S04]  /*544a0*/  LDS R73, [R3+UR12+0x48100] ;  /* 0x0481000c03497984 */ /* 0x000fe80008000800 */
[----:B------:R-:W2:Y:S01]  /*544b0*/  LDS R75, [R3+UR12+0x48900] ;  /* 0x0489000c034b7984 */ /* 0x000ea20008000800 */
[C---:B-1----:R-:W-:Y:S06]  /*544c0*/  HMMA.1688.F32.TF32 R68, R80.reuse, R8, R128 ;  /* 0x000000085044723c */ /* 0x042fec0000081080 */
[----:B---3--:R-:W-:Y:S01]  /*544d0*/  HMMA.1688.F32.TF32 R100, R80, R36, R100 ;  /* 0x000000245064723c */ /* 0x008fe20000081064 */
[----:B------:R-:W-:Y:S04]  /*544e0*/  STL.64 [R1+0x550], R144 ;  /* 0x0005509001007387 */ /* 0x000fe80000100a00 */
[----:B------:R-:W-:-:S12]  /*544f0*/  STL.64 [R1+0x558], R146 ;  /* 0x0005589201007387 */ /* 0x000fd80000100a00 */
        /* <DEDUP_REMOVED lines=14> */
[----:B-1----:R-:W4:Y:S04]  /*545e0*/  LDL.LU R104, [R1+0x200] ;  /* 0x0002000001687983 */ /* 0x002f280000300800 */
[----:B------:R1:W-:Y:S04]  /*545f0*/  STL.64 [R1+0x410], R88 ;  /* 0x0004105801007387 */ /* 0x0003e80000100a00 */
[----:B------:R2:W-:Y:S04]  /*54600*/  STL.64 [R1+0x418], R90 ;  /* 0x0004185a01007387 */ /* 0x0005e80000100a00 */
[----:B------:R2:W-:Y:S04]  /*54610*/  STL.64 [R1+0x400], R84 ;  /* 0x0004005401007387 */ /* 0x0005e80000100a00 */
[----:B------:R2:W-:Y:S04]  /*54620*/  STL.64 [R1+0x408], R86 ;  /* 0x0004085601007387 */ /* 0x0005e80000100a00 */
[----:B------:R-:W4:Y:S04]  /*54630*/  LDL.LU R105, [R1+0x204] ;  /* 0x0002040001697983 */ /* 0x000f280000300800 */
[----:B---3--:R-:W4:Y:S04]  /*54640*/  LDL.LU R106, [R1+0x208] ;  /* 0x00020800016a7983 */ /* 0x008f280000300800 */
[----:B------:R-:W4:Y:S04]  /*54650*/  LDL.LU R107, [R1+0x20c] ;  /* 0x00020c00016b7983 */ /* 0x000f280000300800 */
[----:B------:R-:W3:Y:S04]  /*54660*/  LDL.LU R108, [R1+0x210] ;  /* 0x00021000016c7983 */ /* 0x000ee80000300800 */
[----:B------:R-:W3:Y:S04]  /*54670*/  LDL.LU R109, [R1+0x214] ;  /* 0x00021400016d7983 */ /* 0x000ee80000300800 */
[----:B------:R-:W3:Y:S04]  /*54680*/  LDL.LU R110, [R1+0x218] ;  /* 0x00021800016e7983 */ /* 0x000ee80000300800 */
        /* <DEDUP_REMOVED lines=105> */
[C---:B----4-:R-:W-:Y:S06]  /*54d20*/  HMMA.1688.F32.TF32 R160, R76.reuse, R36, R160 ;  /* 0x000000244ca0723c */ /* 0x050fec00000810a0 */
[C---:B---3--:R-:W-:Y:S06]  /*54d30*/  HMMA.1688.F32.TF32 R164, R76.reuse, R32, R164 ;  /* 0x000000204ca4723c */ /* 0x048fec00000810a4 */
[C---:B------:R-:W-:Y:S06]  /*54d40*/  HMMA.1688.F32.TF32 R176, R76.reuse, R20, R176 ;  /* 0x000000144cb0723c */ /* 0x040fec00000810b0 */
[----:B------:R-:W-:Y:S06]  /*54d50*/  HMMA.1688.F32.TF32 R192, R76, R12, R192 ;  /* 0x0000000c4cc0723c */ /* 0x000fec00000810c0 */
[C---:B------:R-:W-:Y:S06]  /*54d60*/  HMMA.1688.F32.TF32 R216, R80.reuse, R64, R216 ;  /* 0x0000004050d8723c */ /* 0x040fec00000810d8 */
[C---:B------:R-:W-:Y:S06]  /*54d70*/  HMMA.1688.F32.TF32 R220, R80.reuse, R60, R220 ;  /* 0x0000003c50dc723c */ /* 0x040fec00000810dc */
[C---:B------:R-:W-:Y:S06]  /*54d80*/  HMMA.1688.F32.TF32 R240, R80.reuse, R52, R240 ;  /* 0x0000003450f0723c */ /* 0x040fec00000810f0 */
[C---:B--2---:R-:W-:Y:S06]  /*54d90*/  HMMA.1688.F32.TF32 R88, R80.reuse, R48, R88 ;  /* 0x000000305058723c */ /* 0x044fec0000081058 */
[----:B------:R-:W-:Y:S06]  /*54da0*/  HMMA.1688.F32.TF32 R224, R80, R56, R224 ;  /* 0x0000003850e0723c */ /* 0x000fec00000810e0 */
[C---:B------:R-:W-:Y:S11]  /*54db0*/  HMMA.1688.F32.TF32 R80, R76.reuse, R4, R212 ;  /* 0x000000044c50723c */ /* 0x040ff600000810d4 */
[----:B------:R-:W-:Y:S04]  /*54dc0*/  STL.64 [R1+0x3f0], R88 ;  /* 0x0003f05801007387 */ /* 0x000fe80000100a00 */
[----:B------:R1:W-:Y:S04]  /*54dd0*/  STL.64 [R1+0x3f8], R90 ;  /* 0x0003f85a01007387 */ /* 0x0003e80000100a00 */
[----:B-1----:R-:W2:Y:S04]  /*54de0*/  LDL.LU.64 R90, [R1+0x3760] ;  /* 0x00376000015a7983 */ /* 0x002ea80000300a00 */
[----:B------:R-:W3:Y:S04]  /*54df0*/  LDL.LU.64 R88, [R1+0x3758] ;  /* 0x0037580001587983 */ /* 0x000ee80000300a00 */
[----:B------:R-:W-:Y:S04]  /*54e00*/  STL.64 [R1+0x3e0], R240 ;  /* 0x0003e0f001007387 */ /* 0x000fe80000100a00 */
[----:B------:R-:W-:Y:S04]  /*54e10*/  STL.64 [R1+0x3e8], R242 ;  /* 0x0003e8f201007387 */ /* 0x000fe80000100a00 */
        /* <DEDUP_REMOVED lines=8> */
[----:B------:R1:W-:Y:S02]  /*54ea0*/  STL.64 [R1+0x3a8], R82 ;  /* 0x0003a85201007387 */ /* 0x0003e40000100a00 */
[C---:B-1----:R-:W-:Y:S02]  /*54eb0*/  HMMA.1688.F32.TF32 R80, R76.reuse, R16, R188 ;  /* 0x000000104c50723c */ /* 0x042fe400000810bc */
[----:B------:R-:W-:Y:S04]  /*54ec0*/  STL.64 [R1+0x390], R204 ;  /* 0x000390cc01007387 */ /* 0x000fe80000100a00 */
[----:B------:R-:W-:Y:S01]  /*54ed0*/  STL.64 [R1+0x398], R206 ;  /* 0x000398ce01007387 */ /* 0x000fe20000100a00 */
[C---:B------:R-:W-:Y:S03]  /*54ee0*/  HMMA.1688.F32.TF32 R172, R76.reuse, R24, R172 ;  /* 0x000000184cac723c */ /* 0x040fe600000810ac */
[----:B------:R-:W-:Y:S04]  /*54ef0*/  STL.64 [R1+0x380], R192 ;  /* 0x000380c001007387 */ /* 0x000fe80000100a00 */
[----:B------:R-:W-:Y:S09]  /*54f00*/  STL.64 [R1+0x388], R194 ;  /* 0x000388c201007387 */ /* 0x000ff20000100a00 */
        /* <DEDUP_REMOVED lines=11> */
[----:B------:R-:W-:Y:S01]  /*54fc0*/  STL.64 [R1+0x2c8], R166 ;  /* 0x0002c8a601007387 */ /* 0x000fe20000100a00 */
[C---:B------:R-:W-:Y:S03]  /*54fd0*/  HMMA.1688.F32.TF32 R152, R76.reuse, R44, R152 ;  /* 0x0000002c4c98723c */ /* 0x040fe60000081098 */
[----:B------:R-:W-:Y:S03]  /*54fe0*/  STL.64 [R1+0x2b0], R160 ;  /* 0x0002b0a001007387 */ /* 0x000fe60000100a00 */
[C---:B------:R-:W-:Y:S01]  /*54ff0*/  HMMA.1688.F32.TF32 R148, R76.reuse, R48, R148 ;  /* 0x000000304c94723c */ /* 0x040fe20000081094 */
        /* <DEDUP_REMOVED lines=12> */
[----:B-1----:R-:W-:Y:S06]  /*550c0*/  HMMA.1688.F32.TF32 R80, R76, R64, R120 ;  /* 0x000000404c50723c */ /* 0x002fec0000081078 */
[C---:B------:R-:W-:Y:S01]  /*550d0*/  HMMA.1688.F32.TF32 R76, R72.reuse, R4, R116 ;  /* 0x00000004484c723c */ /* 0x040fe20000081074 */
[----:B------:R-:W-:Y:S04]  /*550e0*/  STL.64 [R1+0x260], R128 ;  /* 0x0002608001007387 */ /* 0x000fe80000100a00 */
[----:B------:R-:W-:Y:S01]  /*550f0*/  STL.64 [R1+0x268], R130 ;  /* 0x0002688201007387 */ /* 0x000fe20000100a00 */
[C---:B------:R-:W-:Y:S03]  /*55100*/  HMMA.1688.F32.TF32 R112, R72.reuse, R8, R112 ;  /* 0x000000084870723c */ /* 0x040fe60000081070 */
[----:B------:R-:W-:Y:S04]  /*55110*/  STL.64 [R1+0x250], R124 ;  /* 0x0002507c01007387 */ /* 0x000fe80000100a00 */
[----:B------:R-:W-:Y:S04]  /*55120*/  STL.64 [R1+0x258], R126 ;  /* 0x0002587e01007387 */ /* 0x000fe80000100a00 */
[----:B------:R-:W-:Y:S04]  /*55130*/  STL.64 [R1+0x240], R80 ;  /* 0x0002405001007387 */ /* 0x000fe80000100a00 */
[----:B------:R1:W-:Y:S04]  /*55140*/  STL.64 [R1+0x248], R82 ;  /* 0x0002485201007387 */ /* 0x0003e80000100a00 */
[----:B------:R-:W-:Y:S04]  /*55150*/  STL.64 [R1+0x230], R76 ;  /* 0x0002304c01007387 */ /* 0x000fe80000100a00 */
[----:B------:R4:W-:Y:S01]  /*55160*/  STL.64 [R1+0x238], R78 ;  /* 0x0002384e01007387 */ /* 0x0009e20000100a00 */
[C---:B-1----:R-:W-:Y:S06]  /*55170*/  HMMA.1688.F32.TF32 R80, R72.reuse, R12, R108 ;  /* 0x0000000c4850723c */ /* 0x042fec000008106c */
[C---:B----4-:R-:W-:Y:S01]  /*55180*/  HMMA.1688.F32.TF32 R76, R72.reuse, R16, R104 ;  /* 0x00000010484c723c */ /* 0x050fe20000081068 */
[----:B------:R-:W-:Y:S04]  /*55190*/  STL.64 [R1+0x220], R112 ;  /* 0x0002207001007387 */ /* 0x000fe80000100a00 */
[----:B------:R-:W-:Y:S04]  /*551a0*/  STL.64 [R1+0x228], R114 ;  /* 0x0002287201007387 */ /* 0x000fe80000100a00 */
[----:B------:R-:W-:Y:S04]  /*551b0*/  LDS R112, [R2+UR12+0x48100] ;  /* 0x0481000c02707984 */ /* 0x000fe80008000800 */
[----:B------:R-:W-:Y:S04]  /*551c0*/  LDS R114, [R2+UR12+0x48900] ;  /* 0x0489000c02727984 */ /* 0x000fe80008000800 */
[----:B------:R-:W-:Y:S04]  /*551d0*/  STL.64 [R1+0x210], R80 ;  /* 0x0002105001007387 */ /* 0x000fe80000100a00 */
[----:B------:R1:W-:Y:S04]  /*551e0*/  STL.64 [R1+0x218], R82 ;  /* 0x0002185201007387 */ /* 0x0003e80000100a00 */
[----:B------:R-:W-:Y:S04]  /*551f0*/  STL.64 [R1+0x200], R76 ;  /* 0x0002004c01007387 */ /* 0x000fe80000100a00 */
[----:B------:R4:W-:Y:S01]  /*55200*/  STL.64 [R1+0x208], R78 ;  /* 0x0002084e01007387 */ /* 0x0009e20000100a00 */
[C---:B-1----:R-:W-:Y:S03]  /*55210*/  HMMA.1688.F32.TF32 R80, R72.reuse, R20, R100 ;  /* 0x000000144850723c */ /* 0x042fe60000081064 */
[----:B------:R-:W2:Y:S04]  /*55220*/  LDL.LU R104, [R1+0x810] ;  /* 0x0008100001687983 */ /* 0x000ea80000300800 */
[----:B------:R-:W-:Y:S01]  /*55230*/  LDS R113, [R252+UR12+0x48100] ;  /* 0x0481000cfc717984 */ /* 0x000fe20008000800 */
[----:B----4-:R-:W-:Y:S03]  /*55240*/  HMMA.1688.F32.TF32 R76, R72, R24, R84 ;  /* 0x00000018484c723c */ /* 0x010fe60000081054 */
[----:B------:R-:W1:-:S12]  /*55250*/  LDS R115, [R252+UR12+0x48900] ;  /* 0x0489000cfc737984 */ /* 0x000e580008000800 */
[----:B------:R-:W-:Y:S04]  /*55260*/  STL.64 [R1+0x330], R80 ;  /* 0x0003305001007387 */ /* 0x000fe80000100a00 */
[----:B------:R-:W-:Y:S04]  /*55270*/  STL.64 [R1+0x338], R82 ;  /* 0x0003385201007387 */ /* 0x000fe80000100a00 */
[----:B------:R-:W-:Y:S04]  /*55280*/  STL.64 [R1+0x320], R76 ;  /* 0x0003204c01007387 */ /* 0x000fe80000100a00 */
[----:B------:R4:W-:Y:S04]  /*55290*/  STL.64 [R1+0x328], R78 ;  /* 0x0003284e01007387 */ /* 0x0009e80000100a00 */
        /* <DEDUP_REMOVED lines=77> */
[C---:B--2---:R-:W-:Y:S01]  /*55770*/  HMMA.1688.F32.TF32 R80, R72.reuse, R36, R176 ;  /* 0x000000244850723c */ /* 0x044fe200000810b0 */
[----:B------:R-:W-:Y:S04]  /*55780*/  LDS R176, [R0+UR12+0x48180] ;  /* 0x0481800c00b07984 */ /* 0x000fe80008000800 */
[----:B------:R-:W-:Y:S06]  /*55790*/  LDS R178, [R0+UR12+0x48980] ;  /* 0x0489800c00b27984 */ /* 0x000fec0008000800 */
[----:B------:R-:W-:Y:S04]  /*557a0*/  STL.64 [R1+0x310], R76 ;  /* 0x0003104c01007387 */ /* 0x000fe80000100a00 */
[----:B------:R2:W-:Y:S01]  /*557b0*/  STL.64 [R1+0x318], R78 ;  /* 0x0003184e01007387 */ /* 0x0005e20000100a00 */
[C---:B------:R-:W-:Y:S03]  /*557c0*/  HMMA.1688.F32.TF32 R168, R72.reuse, R44, R168 ;  /* 0x0000002c48a8723c */ /* 0x040fe600000810a8 */
[----:B------:R-:W-:Y:S04]  /*557d0*/  LDS R177, [R3+UR12+0x48180] ;  /* 0x0481800c03b17984 */ /* 0x000fe80008000800 */
[----:B------:R-:W3:Y:S01]  /*557e0*/  LDS R179, [R3+UR12+0x48980] ;  /* 0x0489800c03b37984 */ /* 0x000ee20008000800 */
[C---:B--2---:R-:W-:Y:S03]  /*557f0*/  HMMA.1688.F32.TF32 R76, R72.reuse, R40, R172 ;  /* 0x00000028484c723c */ /* 0x044fe600000810ac */
[----:B------:R-:W-:Y:S04]  /*55800*/  STL.64 [R1+0x300], R188 ;  /* 0x000300bc01007387 */ /* 0x000fe80000100a00 */
[----:B------:R-:W-:Y:S04]  /*55810*/  STL.64 [R1+0x308], R190 ;  /* 0x000308be01007387 */ /* 0x000fe80000100a00 */
[----:B------:R-:W-:Y:S04]  /*55820*/  STL.64 [R1+0x2f0], R80 ;  /* 0x0002f05001007387 */ /* 0x000fe80000100a00 */
[----:B------:R2:W-:Y:S08]  /*55830*/  STL.64 [R1+0x2f8], R82 ;  /* 0x0002f85201007387 */ /* 0x0005f00000100a00 */
[----:B------:R-:W-:Y:S01]  /*55840*/  STL.64 [R1+0x2e0], R76 ;  /* 0x0002e04c01007387 */ /* 0x000fe20000100a00 */
[C---:B--2---:R-:W-:Y:S03]  /*55850*/  HMMA.1688.F32.TF32 R80, R72.reuse, R48, R164 ;  /* 0x000000304850723c */ /* 0x044fe600000810a4 */
[----:B------:R2:W-:Y:S03]  /*55860*/  STL.64 [R1+0x2e8], R78 ;  /* 0x0002e84e01007387 */ /* 0x0005e60000100a00 */
[C---:B--2---:R-:W-:Y:S01]  /*55870*/  HMMA.1688.F32.TF32 R76, R72.reuse, R52, R160 ;  /* 0x00000034484c723c */ /* 0x044fe200000810a0 */
[----:B------:R-:W-:Y:S04]  /*55880*/  STL.64 [R1+0x4d0], R168 ;  /* 0x0004d0a801007387 */ /* 0x000fe80000100a00 */
[----:B------:R-:W-:Y:S01]  /*55890*/  STL.64 [R1+0x4d8], R170 ;  /* 0x0004d8aa01007387 */ /* 0x000fe20000100a00 */
[C---:B------:R-:W-:Y:S11]  /*558a0*/  HMMA.1688.F32.TF32 R156, R72.reuse, R56, R156 ;  /* 0x00000038489c723c */ /* 0x040ff6000008109c */
[----:B------:R-:W-:Y:S04]  /*558b0*/  STL.64 [R1+0x4c0], R80 ;  /* 0x0004c05001007387 */ /* 0x000fe80000100a00 */
[----:B------:R2:W-:Y:S04]  /*558c0*/  STL.64 [R1+0x4c8], R82 ;  /* 0x0004c85201007387 */ /* 0x0005e80000100a00 */
[----:B------:R-:W-:Y:S01]  /*558d0*/  STL.64 [R1+0x4b0], R76 ;  /* 0x0004b04c01007387 */ /* 0x000fe20000100a00 */
[C---:B--2---:R-:W-:Y:S03]  /*558e0*/  HMMA.1688.F32.TF32 R80, R72.reuse, R60, R152 ;  /* 0x0000003c4850723c */ /* 0x044fe60000081098 */
[----:B------:R2:W-:Y:S03]  /*558f0*/  STL.64 [R1+0x4b8], R78 ;  /* 0x0004b84e01007387 */ /* 0x0005e60000100a00 */
[----:B--2---:R-:W-:Y:S01]  /*55900*/  HMMA.1688.F32.TF32 R76, R72, R64, R148 ;  /* 0x00000040484c723c */ /* 0x004fe20000081094 */
[----:B------:R-:W-:Y:S04]  /*55910*/  STL.64 [R1+0x4a0], R156 ;  /* 0x0004a09c01007387 */ /* 0x000fe80000100a00 */
[----:B------:R-:W-:-:S12]  /*55920*/  STL.64 [R1+0x4a8], R158 ;  /* 0x0004a89e01007387 */ /* 0x000fd80000100a00 */
[----:B------:R-:W-:Y:S04]  /*55930*/  STL.64 [R1+0x490], R80 ;  /* 0x0004905001007387 */ /* 0x000fe80000100a00 */
[----:B------:R-:W-:Y:S01]  /*55940*/  STL.64 [R1+0x498], R82 ;  /* 0x0004985201007387 */ /* 0x000fe20000100a00 */
[C---:B-1----:R-:W-:Y:S06]  /*55950*/  HMMA.1688.F32.TF32 R128, R112.reuse, R8, R128 ;  /* 0x000000087080723c */ /* 0x042fec0000081080 */
[C---:B------:R-:W-:Y:S06]  /*55960*/  HMMA.1688.F32.TF32 R116, R112.reuse, R20, R116 ;  /* 0x000000147074723c */ /* 0x040fec0000081074 */
[C---:B------:R-:W-:Y:S01]  /*55970*/  HMMA.1688.F32.TF32 R84, R112.reuse, R36, R84 ;  /* 0x000000247054723c */ /* 0x040fe20000081054 */
[----:B------:R-:W-:Y:S04]  /*55980*/  STL.64 [R1+0x2d0], R76 ;  /* 0x0002d04c01007387 */ /* 0x000fe80000100a00 */
[----:B------:R1:W-:Y:S01]  /*55990*/  STL.64 [R1+0x2d8], R78 ;  /* 0x0002d84e01007387 */ /* 0x0003e20000100a00 */
        /* <DEDUP_REMOVED lines=11> */
[C---:B-1----:R-:W-:Y:S01]  /*55a50*/  HMMA.1688.F32.TF32 R76, R112.reuse, R4, R144 ;  /* 0x00000004704c723c */ /* 0x042fe20000081090 */
[----:B------:R-:W-:Y:S01]  /*55a60*/  IMAD.MOV.U32 R221, RZ, RZ, R182 ;  /* 0x000000ffffdd7224 */ /* 0x000fe200078e00b6 */
[----:B------:R-:W-:Y:S01]  /*55a70*/  MOV R224, R187 ;  /* 0x000000bb00e07202 */ /* 0x000fe20000000f00 */
[----:B------:R-:W-:Y:S01]  /*55a80*/  IMAD.MOV.U32 R220, RZ, RZ, R183 ;  /* 0x000000ffffdc7224 */ /* 0x000fe200078e00b7 */
[----:B------:R-:W-:Y:S02]  /*55a90*/  LDS R72, [R2+UR12+0x48180] ;  /* 0x0481800c02487984 */ /* 0x000fe40008000800 */
[----:B------:R-:W-:Y:S01]  /*55aa0*/  HMMA.1688.F32.TF32 R80, R112, R12, R124 ;  /* 0x0000000c7050723c */ /* 0x000fe2000008107c */
[----:B------:R-:W-:Y:S01]  /*55ab0*/  IMAD.MOV.U32 R226, RZ, RZ, R185 ;  /* 0x000000ffffe27224 */ /* 0x000fe200078e00b9 */
[----:B------:R-:W-:Y:S01]  /*55ac0*/  LDS R74, [R2+UR12+0x48980] ;  /* 0x0489800c024a7984 */ /* 0x000fe20008000800 */
[----:B------:R-:W-:-:S03]  /*55ad0*/  IMAD.MOV.U32 R225, RZ, RZ, R186 ;  /* 0x000000ffffe17224 */ /* 0x000fc600078e00ba */
[----:B------:R-:W-:Y:S04]  /*55ae0*/  LDS R73, [R252+UR12+0x48180] ;  /* 0x0481800cfc497984 */ /* 0x000fe80008000800 */
[----:B------:R-:W1:Y:S07]  /*55af0*/  LDS R75, [R252+UR12+0x48980] ;  /* 0x0489800cfc4b7984 */ /* 0x000e6e0008000800 */
[----:B------:R-:W-:Y:S04]  /*55b00*/  STL.64 [R1+0x480], R76 ;  /* 0x0004804c01007387 */ /* 0x000fe80000100a00 */
[----:B------:R2:W-:Y:S02]  /*55b10*/  STL.64 [R1+0x488], R78 ;  /* 0x0004884e01007387 */ /* 0x0005e40000100a00 */
[C---:B--2---:R-:W-:Y:S02]  /*55b20*/  HMMA.1688.F32.TF32 R76, R112.reuse, R16, R120 ;  /* 0x00000010704c723c */ /* 0x044fe40000081078 */
[----:B------:R-:W-:Y:S04]  /*55b30*/  STL.64 [R1+0x470], R128 ;  /* 0x0004708001007387 */ /* 0x000fe80000100a00 */
[----:B------:R-:W-:Y:S04]  /*55b40*/  STL.64 [R1+0x478], R130 ;  /* 0x0004788201007387 */ /* 0x000fe80000100a00 */
[----:B------:R-:W-:Y:S04]  /*55b50*/  STL.64 [R1+0x460], R80 ;  /* 0x0004605001007387 */ /* 0x000fe80000100a00 */
[----:B------:R2:W-:Y:S09]  /*55b60*/  STL.64 [R1+0x468], R82 ;  /* 0x0004685201007387 */ /* 0x0005f20000100a00 */
[----:B------:R-:W-:Y:S01]  /*55b70*/  STL.64 [R1+0x450], R76 ;  /* 0x0004504c01007387 */ /* 0x000fe20000100a00 */
[C---:B--2---:R-:W-:Y:S03]  /*55b80*/  HMMA.1688.F32.TF32 R80, R112.reuse, R24, R108 ;  /* 0x000000187050723c */ /* 0x044fe6000008106c */
[----:B------:R2:W-:Y:S03]  /*55b90*/  STL.64 [R1+0x458], R78 ;  /* 0x0004584e01007387 */ /* 0x0005e60000100a00 */
[----:B--2---:R-:W-:Y:S01]  /*55ba0*/  HMMA.1688.F32.TF32 R76, R112, R28, R104 ;  /* 0x0000001c704c723c */ /* 0x004fe20000081068 */
[----:B------:R-:W-:Y:S04]  /*55bb0*/  STL.64 [R1+0x440], R116 ;  /* 0x0004407401007387 */ /* 0x000fe80000100a00 */
[----:B------:R-:W-:-:S15]  /*55bc0*/  STL.64 [R1+0x448], R118 ;  /* 0x0004487601007387 */ /* 0x000fde0000100a00 */
[----:B------:R-:W-:-:S03]  /*55bd0*/  NOP ;  /* 0x0000000000007918 */ /* 0x000fc60000000000 */
[----:B------:R-:W-:Y:S04]  /*55be0*/  STL.64 [R1+0x3470], R78 ;  /* 0x0034704e01007387 */ /* 0x000fe80000100a00 */
[----:B------:R-:W-:Y:S04]  /*55bf0*/  STL.64 [R1+0x430], R80 ;  /* 0x0004305001007387 */ /* 0x000fe80000100a00 */
[----:B------:R2:W-:Y:S02]  /*55c00*/  STL.64 [R1+0x438], R82 ;  /* 0x0004385201007387 */ /* 0x0005e40000100a00 */
[----:B--2---:R-:W-:Y:S02]  /*55c10*/  HMMA.1688.F32.TF32 R80, R112, R32, R100 ;  /* 0x000000207050723c */ /* 0x004fe40000081064 */
[----:B------:R2:W-:Y:S01]  /*55c20*/  STL.64 [R1+0x3468], R76 ;  /* 0x0034684c01007387 */ /* 0x0005e20000100a00 */
        /* <DEDUP_REMOVED lines=11> */
[----:B------:R-:W-:-:S06]  /*55ce0*/  IMAD.MOV.U32 R125, RZ, RZ, R98 ;  /* 0x000000ffff7d7224 */ /* 0x000fcc00078e0062 */
[----:B------:R-:W-:Y:S04]  /*55cf0*/  STL.64 [R1+0x3480], R82 ;  /* 0x0034805201007387 */ /* 0x000fe80000100a00 */
[----:B------:R4:W-:Y:S04]  /*55d00*/  STL.64 [R1+0x3478], R80 ;  /* 0x0034785001007387 */ /* 0x0009e80000100a00 */
        /* <DEDUP_REMOVED lines=29> */
[----:B------:R-:W4:Y:S03]  /*55ee0*/  LDL.LU R128, [R1+0x6b0] ;  /* 0x0006b00001807983 */ /* 0x000f260000300800 */
[----:B------:R-:W-:Y:S01]  /*55ef0*/  HMMA.1688.F32.TF32 R108, R112, R60, R108 ;  /* 0x0000003c706c723c */ /* 0x000fe2000008106c */
[----:B------:R-:W4:Y:S04]  /*55f00*/  LDL.LU R129, [R1+0x6b4] ;  /* 0x0006b40001817983 */ /* 0x000f280000300800 */
[----:B------:R-:W4:Y:S01]  /*55f10*/  LDL.LU R130, [R1+0x6b8] ;  /* 0x0006b80001827983 */ /* 0x000f220000300800 */
[----:B---3--:R-:W-:Y:S03]  /*55f20*/  HMMA.1688.F32.TF32 R124, R176, R12, R124 ;  /* 0x0000000cb07c723c */ /* 0x008fe6000008107c */
[----:B------:R-:W3:Y:S04]  /*55f30*/  LDL.LU R131, [R1+0x6bc] ;  /* 0x0006bc0001837983 */ /* 0x000ee80000300800 */
[----:B------:R-:W-:Y:S04]  /*55f40*/  STL.64 [R1+0x3490], R86 ;  /* 0x0034905601007387 */ /* 0x000fe80000100a00 */
[----:B------:R1:W-:Y:S01]  /*55f50*/  STL.64 [R1+0x3488], R84 ;  /* 0x0034885401007387 */ /* 0x0003e20000100a00 */
[----:B------:R-:W-:Y:S01]  /*55f60*/  IMAD.MOV.U32 R139, RZ, RZ, R132 ;  /* 0x000000ffff8b7224 */ /* 0x000fe200078e0084 */
[----:B------:R-:W-:Y:S01]  /*55f70*/  MOV R137, R134 ;  /* 0x0000008600897202 */ /* 0x000fe20000000f00 */
[----:B------:R-:W-:-:S02]  /*55f80*/  IMAD.MOV.U32 R138, RZ, RZ, R133 ;  /* 0x000000ffff8a7224 */ /* 0x000fc400078e0085 */
[----:B------:R-:W-:Y:S01]  /*55f90*/  IMAD.MOV.U32 R136, RZ, RZ, R135 ;  /* 0x000000ffff887224 */ /* 0x000fe200078e0087 */
[C---:B--2---:R-:W-:Y:S06]  /*55fa0*/  HMMA.1688.F32.TF32 R88, R112.reuse, R40, R88 ;  /* 0x000000287058723c */ /* 0x044fec0000081058 */
[C---:B----4-:R-:W-:Y:S06]  /*55fb0*/  HMMA.1688.F32.TF32 R96, R112.reuse, R48, R96 ;  /* 0x000000307060723c */ /* 0x050fec0000081060 */
[C---:B------:R-:W-:Y:S11]  /*55fc0*/  HMMA.1688.F32.TF32 R100, R112.reuse, R52, R100 ;  /* 0x000000347064723c */ /* 0x040ff60000081064 */
[----:B------:R-:W-:Y:S01]  /*55fd0*/  STL.64 [R1+0x34a0], R90 ;  /* 0x0034a05a01007387 */ /* 0x000fe20000100a00 */
[C---:B------:R-:W-:Y:S03]  /*55fe0*/  HMMA.1688.F32.TF32 R104, R112.reuse, R56, R104 ;  /* 0x000000387068723c */ /* 0x040fe60000081068 */
[----:B------:R2:W-:Y:S03]  /*55ff0*/  STL.64 [R1+0x3498], R88 ;  /* 0x0034985801007387 */ /* 0x0005e60000100a00 */
[----:B------:R-:W-:Y:S01]  /*56000*/  HMMA.1688.F32.TF32 R112, R112, R64, R144 ;  /* 0x000000407070723c */ /* 0x000fe20000081090 */
[----:B------:R-:W-:Y:S05]  /*56010*/  STL.64 [R1+0x34b0], R94 ;  /* 0x0034b05e01007387 */ /* 0x000fea0000100a00 */
[C---:B------:R-:W-:Y:S01]  /*56020*/  HMMA.1688.F32.TF32 R116, R176.reuse, R4, R116 ;  /* 0x00000004b074723c */ /* 0x040fe20000081074 */
[----:B------:R-:W-:Y:S04]  /*56030*/  STL.64 [R1+0x34a8], R92 ;  /* 0x0034a85c01007387 */ /* 0x000fe80000100a00 */
[----:B------:R-:W-:Y:S01]  /*56040*/  STL.64 [R1+0x34c0], R98 ;  /* 0x0034c06201007387 */ /* 0x000fe20000100a00 */
[C---:B------:R-:W-:Y:S03]  /*56050*/  HMMA.1688.F32.TF32 R120, R176.reuse, R8, R120 ;  /* 0x00000008b078723c */ /* 0x040fe60000081078 */
[----:B------:R4:W-:Y:S04]  /*56060*/  STL.64 [R1+0x34b8], R96 ;  /* 0x0034b86001007387 */ /* 0x0009e80000100a00 */
[----:B------:R-:W-:Y:S04]  /*56070*/  STL.64 [R1+0x34d0], R102 ;  /* 0x0034d06601007387 */ /* 0x000fe80000100a00 */
[----:B------:R4:W-:Y:S04]  /*56080*/  STL.64 [R1+0x34c8], R100 ;  /* 0x0034c86401007387 */ /* 0x0009e80000100a00 */
[----:B------:R-:W-:Y:S04]  /*56090*/  STL.64 [R1+0x34e0], R106 ;  /* 0x0034e06a01007387 */ /* 0x000fe80000100a00 */
[----:B------:R4:W-:Y:S04]  /*560a0*/  STL.64 [R1+0x34d8], R104 ;  /* 0x0034d86801007387 */ /* 0x0009e80000100a00 */
[----:B------:R-:W-:Y:S04]  /*560b0*/  STL.64 [R1+0x34f0], R110 ;  /* 0x0034f06e01007387 */ /* 0x000fe80000100a00 */
[----:B------:R-:W-:Y:S04]  /*560c0*/  STL.64 [R1+0x34e8], R108 ;  /* 0x0034e86c01007387 */ /* 0x000fe80000100a00 */
[----:B------:R-:W-:Y:S04]  /*560d0*/  STL.64 [R1+0x3500], R114 ;  /* 0x0035007201007387 */ /* 0x000fe80000100a00 */
[----:B------:R4:W-:Y:S04]  /*560e0*/  STL.64 [R1+0x34f8], R112 ;  /* 0x0034f87001007387 */ /* 0x0009e80000100a00 */
[----:B------:R4:W-:Y:S04]  /*560f0*/  STL.64 [R1+0x3510], R118 ;  /* 0x0035107601007387 */ /* 0x0009e80000100a00 */
[----:B------:R4:W-:Y:S04]  /*56100*/  STL.64 [R1+0x3508], R116 ;  /* 0x0035087401007387 */ /* 0x0009e80000100a00 */
        /* <DEDUP_REMOVED lines=33> */
[----:B------:R-:W3:Y:S03]  /*56320*/  LDL.LU R172, [R1+0x600] ;  /* 0x0006000001ac7983 */ /* 0x000ee60000300800 */
[C---:B------:R-:W-:Y:S01]  /*56330*/  HMMA.1688.F32.TF32 R136, R176.reuse, R24, R136 ;  /* 0x00000018b088723c */ /* 0x040fe20000081088 */
[----:B------:R-:W3:Y:S04]  /*56340*/  LDL.LU R173, [R1+0x604] ;  /* 0x0006040001ad7983 */ /* 0x000ee80000300800 */
[----:B------:R-:W3:Y:S01]  /*56350*/  LDL.LU R174, [R1+0x608] ;  /* 0x0006080001ae7983 */ /* 0x000ee20000300800 */
[C---:B------:R-:W-:Y:S03]  /*56360*/  HMMA.1688.F32.TF32 R152, R176.reuse, R40, R152 ;  /* 0x00000028b098723c */ /* 0x040fe60000081098 */
[----:B------:R-:W3:Y:S03]  /*56370*/  LDL.LU R175, [R1+0x60c] ;  /* 0x00060c0001af7983 */ /* 0x000ee60000300800 */
[C---:B------:R-:W-:Y:S05]  /*56380*/  HMMA.1688.F32.TF32 R168, R176.reuse, R56, R168 ;  /* 0x00000038b0a8723c */ /* 0x040fea00000810a8 */
[----:B------:R-:W-:Y:S04]  /*56390*/  STL.64 [R1+0x3540], R130 ;  /* 0x0035408201007387 */ /* 0x000fe80000100a00 */
[----:B------:R-:W-:Y:S01]  /*563a0*/  STL.64 [R1+0x3538], R128 ;  /* 0x0035388001007387 */ /* 0x000fe20000100a00 */
[C---:B--2---:R-:W-:Y:S06]  /*563b0*/  HMMA.1688.F32.TF32 R132, R176.reuse, R20, R132 ;  /* 0x00000014b084723c */ /* 0x044fec0000081084 */
[C---:B----4-:R-:W-:Y:S06]  /*563c0*/  HMMA.1688.F32.TF32 R140, R176.reuse, R28, R140 ;  /* 0x0000001cb08c723c */ /* 0x050fec000008108c */
[C---:B------:R-:W-:Y:S11]  /*563d0*/  HMMA.1688.F32.TF32 R144, R176.reuse, R32, R144 ;  /* 0x00000020b090723c */ /* 0x040ff60000081090 */
[----:B------:R-:W-:Y:S01]  /*563e0*/  STL.64 [R1+0x3550], R134 ;  /* 0x0035508601007387 */ /* 0x000fe20000100a00 */
[C---:B------:R-:W-:Y:S03]  /*563f0*/  HMMA.1688.F32.TF32 R148, R176.reuse, R36, R148 ;  /* 0x00000024b094723c */ /* 0x040fe60000081094 */
[----:B------:R-:W-:Y:S03]  /*56400*/  STL.64 [R1+0x3548], R132 ;  /* 0x0035488401007387 */ /* 0x000fe60000100a00 */
[C---:B------:R-:W-:Y:S01]  /*56410*/  HMMA.1688.F32.TF32 R156, R176.reuse, R44, R156 ;  /* 0x0000002cb09c723c */ /* 0x040fe2000008109c */
[----:B------:R-:W-:Y:S05]  /*56420*/  STL.64 [R1+0x3560], R138 ;  /* 0x0035608a01007387 */ /* 0x000fea0000100a00 */
[C---:B------:R-:W-:Y:S01]  /*56430*/  HMMA.1688.F32.TF32 R160, R176.reuse, R48, R160 ;  /* 0x00000030b0a0723c */ /* 0x040fe200000810a0 */
[----:B------:R-:W-:Y:S04]  /*56440*/  STL.64 [R1+0x3558], R136 ;  /* 0x0035588801007387 */ /* 0x000fe80000100a00 */
[----:B------:R-:W-:Y:S01]  /*56450*/  STL.64 [R1+0x3570], R142 ;  /* 0x0035708e01007387 */ /* 0x000fe20000100a00 */
[C---:B------:R-:W-:Y:S03]  /*56460*/  HMMA.1688.F32.TF32 R164, R176.reuse, R52, R164 ;  /* 0x00000034b0a4723c */ /* 0x040fe600000810a4 */
        /* <DEDUP_REMOVED lines=31> */
[----:B---3--:R-:W-:Y:S01]  /*56660*/  HMMA.1688.F32.TF32 R172, R176, R60, R172 ;  /* 0x0000003cb0ac723c */ /* 0x008fe200000810ac */
        /* <DEDUP_REMOVED lines=8> */
[----:B------:R-:W-:-:S03]  /*566f0*/  MOV R216, R208 ;  /* 0x000000d000d87202 */ /* 0x000fc60000000f00 */
[----:B------:R-:W3:Y:S01]  /*56700*/  LDL.LU R204, [R1+0x5a0] ;  /* 0x0005a00001cc7983 */ /* 0x000ee20000300800 */
[----:B------:R-:W-:-:S03]  /*56710*/  IMAD.MOV.U32 R217, RZ, RZ, R209 ;  /* 0x000000ffffd97224 */ /* 0x000fc600078e00d1 */
[----:B------:R-:W3:Y:S01]  /*56720*/  LDL.LU R205, [R1+0x5a4] ;  /* 0x0005a40001cd7983 */ /* 0x000ee20000300800 */
[----:B------:R-:W-:-:S03]  /*56730*/  IMAD.MOV.U32 R218, RZ, RZ, R210 ;  /* 0x000000ffffda7224 */ /* 0x000fc600078e00d2 */
[----:B------:R-:W3:Y:S01]  /*56740*/  LDL.LU R206, [R1+0x5a8] ;  /* 0x0005a80001ce7983 */ /* 0x000ee20000300800 */
[----:B------:R-:W-:-:S03]  /*56750*/  MOV R219, R211 ;  /* 0x000000d300db7202 */ /* 0x000fc60000000f00 */
[----:B------:R-:W3:Y:S04]  /*56760*/  LDL.LU R207, [R1+0x5ac] ;  /* 0x0005ac0001cf7983 */ /* 0x000ee80000300800 */
[----:B------:R-:W3:Y:S04]  /*56770*/  LDL.LU R208, [R1+0x3754] ;  /* 0x0037540001d07983 */ /* 0x000ee80000300800 */
[----:B------:R-:W3:Y:S04]  /*56780*/  LDL.LU R209, [R1+0x3750] ;  /* 0x0037500001d17983 */ /* 0x000ee80000300800 */
[----:B------:R-:W3:Y:S04]  /*56790*/  LDL.LU R210, [R1+0x374c] ;  /* 0x00374c0001d27983 */ /* 0x000ee80000300800 */
[----:B------:R-:W3:Y:S04]  /*567a0*/  LDL.LU R211, [R1+0x3748] ;  /* 0x0037480001d37983 */ /* 0x000ee80000300800 */
        /* <DEDUP_REMOVED lines=10> */
[----:B-1----:R-:W-:Y:S01]  /*56850*/  IMAD.MOV.U32 R84, RZ, RZ, R244 ;  /* 0x000000ffff547224 */ /* 0x002fe200078e00f4 */
        /* <DEDUP_REMOVED lines=15> */
[----:B----4-:R-:W-:Y:S06]  /*56950*/  HMMA.1688.F32.TF32 R180, R72, R4, R180 ;  /* 0x0000000448b4723c */ /* 0x010fec00000810b4 */
[----:B--2---:R-:W-:Y:S01]  /*56960*/  HMMA.1688.F32.TF32 R176, R176, R64, R192 ;  /* 0x00000040b0b0723c */ /* 0x004fe200000810c0 */
        /* <DEDUP_REMOVED lines=12> */
[----:B------:R-:W-:Y:S01]  /*56a30*/  HMMA.1688.F32.TF32 R184, R72, R8, R184 ;  /* 0x0000000848b8723c */ /* 0x000fe200000810b8 */
[----:B------:R-:W-:-:S02]  /*56a40*/  IMAD.MOV.U32 R109, RZ, RZ, R246 ;  /* 0x000000ffff6d7224 */ /* 0x000fc400078e00f6 */
[----:B------:R-:W-:Y:S01]  /*56a50*/  LDS R194, [R0+UR12+0x49800] ;  /* 0x0498000c00c27984 */ /* 0x000fe20008000800 */
[----:B------:R-:W-:Y:S02]  /*56a60*/  IMAD.MOV.U32 R111, RZ, RZ, R7 ;  /* 0x000000ffff6f7224 */ /* 0x000fe400078e0007 */
[----:B------:R-:W-:Y:S01]  /*56a70*/  IMAD.MOV.U32 R92, RZ, RZ, R10 ;  /* 0x000000ffff5c7224 */ /* 0x000fe200078e000a */
[----:B------:R-:W-:Y:S01]  /*56a80*/  LDS R193, [R3+UR12+0x49000] ;  /* 0x0490000c03c17984 */ /* 0x000fe20008000800 */
        /* <DEDUP_REMOVED lines=41> */
[----:B------:R-:W-:-:S02]  /*56d20*/  IMAD.MOV.U32 R94, RZ, RZ, R14 ;  /* 0x000000ffff5e7224 */ /* 0x000fc400078e000e */
[----:B------:R-:W-:Y:S01]  /*56d30*/  IMAD.MOV.U32 R95, RZ, RZ, R15 ;  /* 0x000000ffff5f7224 */ /* 0x000fe200078e000f */
[----:B------:R-:W1:Y:S01]  /*56d40*/  LDS R195, [R3+UR12+0x49800] ;  /* 0x0498000c03c37984 */ /* 0x000e620008000800 */
[----:B--2---:R-:W-:Y:S01]  /*56d50*/  IMAD.MOV.U32 R119, RZ, RZ, R47 ;  /* 0x000000ffff777224 */ /* 0x004fe200078e002f */
[----:B----4-:R-:W-:Y:S01]  /*56d60*/  MOV R118, R46 ;  /* 0x0000002e00767202 */ /* 0x010fe20000000f00 */
[----:B---3--:R-:W-:Y:S02]  /*56d70*/  IMAD.MOV.U32 R117, RZ, RZ, R51 ;  /* 0x000000ffff757224 */ /* 0x008fe400078e0033 */
[----:B------:R-:W-:Y:S02]  /*56d80*/  IMAD.MOV.U32 R116, RZ, RZ, R50 ;  /* 0x000000ffff747224 */ /* 0x000fe400078e0032 */
[----:B------:R-:W2:Y:S04]  /*56d90*/  LDL.LU R50, [R1+0x36c4] ;  /* 0x0036c40001327983 */ /* 0x000ea80000300800 */
[----:B------:R-:W2:Y:S04]  /*56da0*/  LDL.LU R51, [R1+0x36c0] ;  /* 0x0036c00001337983 */ /* 0x000ea80000300800 */
[----:B------:R-:W3:Y:S04]  /*56db0*/  LDL.LU R46, [R1+0x36bc] ;  /* 0x0036bc00012e7983 */ /* 0x000ee80000300800 */
[----:B------:R-:W3:Y:S04]  /*56dc0*/  LDL.LU R47, [R1+0x36b8] ;  /* 0x0036b800012f7983 */ /* 0x000ee80000300800 */
        /* <DEDUP_REMOVED lines=19> */
[----:B------:R-:W3:Y:S04]  /*56f00*/  LDL.LU R42, [R1+0x36b4] ;  /* 0x0036b400012a7983 */ /* 0x000ee80000300800 */
[----:B------:R-:W3:Y:S04]  /*56f10*/  LDL.LU R43, [R1+0x36b0] ;  /* 0x0036b000012b7983 */ /* 0x000ee80000300800 */
[----:B------:R-:W4:Y:S04]  /*56f20*/  LDL.LU R38, [R1+0x36ac] ;  /* 0x0036ac0001267983 */ /* 0x000f280000300800 */
[----:B------:R-:W4:Y:S04]  /*56f30*/  LDL.LU R39, [R1+0x36a8] ;  /* 0x0036a80001277983 */ /* 0x000f280000300800 */
[----:B------:R-:W3:Y:S04]  /*56f40*/  LDL.LU R34, [R1+0x36a4] ;  /* 0x0036a40001227983 */ /* 0x000ee80000300800 */
[----:B------:R-:W3:Y:S04]  /*56f50*/  LDL.LU R35, [R1+0x36a0] ;  /* 0x0036a00001237983 */ /* 0x000ee80000300800 */
[----:B------:R-:W4:Y:S04]  /*56f60*/  LDL.LU R30, [R1+0x369c] ;  /* 0x00369c00011e7983 */ /* 0x000f280000300800 */
[----:B------:R-:W4:Y:S04]  /*56f70*/  LDL.LU R31, [R1+0x3698] ;  /* 0x00369800011f7983 */ /* 0x000f280000300800 */
[----:B------:R-:W3:Y:S04]  /*56f80*/  LDL.LU R26, [R1+0x3694] ;  /* 0x00369400011a7983 */ /* 0x000ee80000300800 */
[----:B------:R-:W3:Y:S04]  /*56f90*/  LDL.LU R27, [R1+0x3690] ;  /* 0x00369000011b7983 */ /* 0x000ee80000300800 */
[----:B------:R-:W4:Y:S01]  /*56fa0*/  LDL.LU R22, [R1+0x368c] ;  /* 0x00368c0001167983 */ /* 0x000f220000300800 */
[----:B------:R-:W-:-:S03]  /*56fb0*/  IMAD.MOV.U32 R123, RZ, RZ, R248 ;  /* 0x000000ffff7b7224 */ /* 0x000fc600078e00f8 */
[----:B------:R-:W4:Y:S01]  /*56fc0*/  LDL.LU R23, [R1+0x3688] ;  /* 0x0036880001177983 */ /* 0x000f220000300800 */
[----:B------:R-:W-:-:S03]  /*56fd0*/  MOV R124, R249 ;  /* 0x000000f9007c7202 */ /* 0x000fc60000000f00 */
[----:B------:R-:W3:Y:S01]  /*56fe0*/  LDL.LU R18, [R1+0x3684] ;  /* 0x0036840001127983 */ /* 0x000ee20000300800 */
[----:B------:R-:W-:-:S03]  /*56ff0*/  IMAD.MOV.U32 R125, RZ, RZ, R250 ;  /* 0x000000ffff7d7224 */ /* 0x000fc600078e00fa */
[----:B------:R-:W3:Y:S01]  /*57000*/  LDL.LU R19, [R1+0x3680] ;  /* 0x0036800001137983 */ /* 0x000ee20000300800 */
[----:B------:R-:W-:-:S03]  /*57010*/  IMAD.MOV.U32 R126, RZ, RZ, R251 ;  /* 0x000000ffff7e7224 */ /* 0x000fc600078e00fb */
[----:B------:R-:W4:Y:S01]  /*57020*/  LDL.LU R6, [R1+0x367c] ;  /* 0x00367c0001067983 */ /* 0x000f220000300800 */
[----:B------:R-:W-:-:S03]  /*57030*/  MOV R127, R244 ;  /* 0x000000f4007f7202 */ /* 0x000fc60000000f00 */
        /* <DEDUP_REMOVED lines=17> */
[C---:B------:R-:W-:Y:S01]  /*57150*/  HMMA.1688.F32.TF32 R196, R72.reuse, R16, R196 ;  /* 0x0000001048c4723c */ /* 0x040fe200000810c4 */
[----:B------:R-:W-:Y:S04]  /*57160*/  LDS R200, [R2+UR12+0x49000] ;  /* 0x0490000c02c87984 */ /* 0x000fe80008000800 */
[----:B------:R-:W-:Y:S01]  /*57170*/  LDS R202, [R2+UR12+0x49800] ;  /* 0x0498000c02ca7984 */ /* 0x000fe20008000800 */
[C---:B------:R-:W-:Y:S03]  /*57180*/  HMMA.1688.F32.TF32 R204, R72.reuse, R20, R204 ;  /* 0x0000001448cc723c */ /* 0x040fe600000810cc */
[----:B------:R-:W-:Y:S03]  /*57190*/  LDS R201, [R252+UR12+0x49000] ;  /* 0x0490000cfcc97984 */ /* 0x000fe60008000800 */
[C---:B------:R-:W-:Y:S01]  /*571a0*/  HMMA.1688.F32.TF32 R208, R72.reuse, R24, R208 ;  /* 0x0000001848d0723c */ /* 0x040fe200000810d0 */
[----:B------:R-:W4:Y:S05]  /*571b0*/  LDS R203, [R252+UR12+0x49800] ;  /* 0x0498000cfccb7984 */ /* 0x000f2a0008000800 */
[C---:B------:R-:W-:Y:S06]  /*571c0*/  HMMA.1688.F32.TF32 R212, R72.reuse, R28, R212 ;  /* 0x0000001c48d4723c */ /* 0x040fec00000810d4 */
[C---:B------:R-:W-:Y:S06]  /*571d0*/  HMMA.1688.F32.TF32 R216, R72.reuse, R32, R216 ;  /* 0x0000002048d8723c */ /* 0x040fec00000810d8 */
[C---:B------:R-:W-:Y:S06]  /*571e0*/  HMMA.1688.F32.TF32 R220, R72.reuse, R36, R220 ;  /* 0x0000002448dc723c */ /* 0x040fec00000810dc */
[C---:B------:R-:W-:Y:S06]  /*571f0*/  HMMA.1688.F32.TF32 R224, R72.reuse, R40, R224 ;  /* 0x0000002848e0723c */ /* 0x040fec00000810e0 */
[C---:B------:R-:W-:Y:S06]  /*57200*/  HMMA.1688.F32.TF32 R228, R72.reuse, R44, R228 ;  /* 0x0000002c48e4723c */ /* 0x040fec00000810e4 */
[C---:B------:R-:W-:Y:S06]  /*57210*/  HMMA.1688.F32.TF32 R232, R72.reuse, R48, R232 ;  /* 0x0000003048e8723c */ /* 0x040fec00000810e8 */
[C---:B------:R-:W-:Y:S06]  /*57220*/  HMMA.1688.F32.TF32 R236, R72.reuse, R52, R236 ;  /* 0x0000003448ec723c */ /* 0x040fec00000810ec */
[----:B------:R-:W-:Y:S06]  /*57230*/  HMMA.1688.F32.TF32 R240, R72, R56, R240 ;  /* 0x0000003848f0723c */ /* 0x000fec00000810f0 */
[C---:B-1----:R-:W-:Y:S06]  /*57240*/  HMMA.1688.F32.TF32 R92, R192.reuse, R54, R92 ;  /* 0x00000036c05c723c */ /* 0x042fec000008105c */
[----:B--2---:R-:W-:Y:S06]  /*57250*/  HMMA.1688.F32.TF32 R96, R192, R50, R96 ;  /* 0x00000032c060723c */ /* 0x004fec0000081060 */
[C---:B---3--:R-:W-:Y:S06]  /*57260*/  HMMA.1688.F32.TF32 R248, R72.reuse, R64, R248 ;  /* 0x0000004048f8723c */ /* 0x048fec00000810f8 */
[----:B----4-:R-:W-:Y:S06]  /*57270*/  HMMA.1688.F32.TF32 R244, R72, R60, R244 ;  /* 0x0000003c48f4723c */ /* 0x010fec00000810f4 */
[----:B------:R-:W-:-:S15]  /*57280*/  HMMA.1688.F32.TF32 R72, R192, R10, R136 ;  /* 0x0000000ac048723c */ /* 0x000fde0000081088 */
        /* <DEDUP_REMOVED lines=17> */
[C---:B------:R-:W-:Y:S06]  /*573a0*/  HMMA.1688.F32.TF32 R72, R192.reuse, R22, R124 ;  /* 0x00000016c048723c */ /* 0x040fec000008107c */
        /* <DEDUP_REMOVED lines=25> */
[----:B------:R-:W-:Y:S01]  /*57540*/  HMMA.1688.F32.TF32 R84, R192, R66, R80 ;  /* 0x00000042c054723c */ /* 0x000fe20000081050 */
[----:B------:R-:W-:Y:S09]  /*57550*/  STL.64 [R1+0x78], R94 ;  /* 0x0000785e01007387 */ /* 0x000ff20000100a00 */
[----:B------:R-:W-:Y:S04]  /*57560*/  STL.64 [R1+0x60], R72 ;  /* 0x0000604801007387 */ /* 0x000fe80000100a00 */
[----:B------:R1:W-:Y:S02]  /*57570*/  STL.64 [R1+0x68], R74 ;  /* 0x0000684a01007387 */ /* 0x0003e40000100a00 */
[-C--:B-1----:R-:W-:Y:S02]  /*57580*/  HMMA.1688.F32.TF32 R72, R200, R6.reuse, R76 ;  /* 0x00000006c848723c */ /* 0x082fe4000008104c */
[----:B------:R-:W-:Y:S04]  /*57590*/  STL.64 [R1+0x50], R88 ;  /* 0x0000505801007387 */ /* 0x000fe80000100a00 */
[----:B------:R-:W-:Y:S04]  /*575a0*/  STL.64 [R1+0x58], R90 ;  /* 0x0000585a01007387 */ /* 0x000fe80000100a00 */
[----:B------:R-:W2:Y:S04]  /*575b0*/  LDL.LU R80, [R1+0x530] ;  /* 0x0005300001507983 */ /* 0x000ea80000300800 */
[----:B------:R1:W-:Y:S04]  /*575c0*/  STL.64 [R1+0x40], R84 ;  /* 0x0000405401007387 */ /* 0x0003e80000100a00 */
[----:B------:R3:W-:Y:S05]  /*575d0*/  STL.64 [R1+0x48], R86 ;  /* 0x0000485601007387 */ /* 0x0007ea0000100a00 */
[----:B------:R-:W-:Y:S04]  /*575e0*/  STL.64 [R1+0x30], R72 ;  /* 0x0000304801007387 */ /* 0x000fe80000100a00 */
[----:B------:R4:W-:Y:S04]  /*575f0*/  STL.64 [R1+0x38], R74 ;  /* 0x0000384a01007387 */ /* 0x0009e80000100a00 */
[----:B------:R-:W2:Y:S04]  /*57600*/  LDL.LU R81, [R1+0x534] ;  /* 0x0005340001517983 */ /* 0x000ea80000300800 */
[----:B------:R-:W2:Y:S04]  /*57610*/  LDL.LU R82, [R1+0x538] ;  /* 0x0005380001527983 */ /* 0x000ea80000300800 */
[----:B------:R-:W2:Y:S01]  /*57620*/  LDL.LU R83, [R1+0x53c] ;  /* 0x00053c0001537983 */ /* 0x000ea20000300800 */
[----:B------:R-:W-:Y:S03]  /*57630*/  HMMA.1688.F32.TF32 R140, R192, R6, R140 ;  /* 0x00000006c08c723c */ /* 0x000fe6000008108c */
[----:B-1----:R-:W2:Y:S04]  /*57640*/  LDL.LU R84, [R1+0x540] ;  /* 0x0005400001547983 */ /* 0x002ea80000300800 */
[----:B------:R-:W2:Y:S04]  /*57650*/  LDL.LU R85, [R1+0x544] ;  /* 0x0005440001557983 */ /* 0x000ea80000300800 */
[----:B---3--:R-:W2:Y:S04]  /*57660*/  LDL.LU R86, [R1+0x548] ;  /* 0x0005480001567983 */ /* 0x008ea80000300800 */
        /* <DEDUP_REMOVED lines=37> */
[----:B------:R-:W2:Y:S04]  /*578c0*/  LDL.LU R136, [R1] ;  /* 0x0000000001887983 */ /* 0x000ea80000300800 */
        /* <DEDUP_REMOVED lines=35> */
[----:B------:R-:W-:Y:S04]  /*57b00*/  LDS R192, [R0+UR12+0x49100] ;  /* 0x0491000c00c07984 */ /* 0x000fe80008000800 */
[----:B------:R-:W-:Y:S04]  /*57b10*/  LDS R194, [R0+UR12+0x49900] ;  /* 0x0499000c00c27984 */ /* 0x000fe80008000800 */
[----:B------:R-:W-:Y:S04]  /*57b20*/  LDS R193, [R3+UR12+0x49100] ;  /* 0x0491000c03c17984 */ /* 0x000fe80008000800 */
[----:B------:R-:W-:Y:S01]  /*57b30*/  LDS R195, [R3+UR12+0x49900] ;  /* 0x0499000c03c37984 */ /* 0x000fe20008000800 */
[C---:B---3--:R-:W-:Y:S06]  /*57b40*/  HMMA.1688.F32.TF32 R96, R200.reuse, R62, R96 ;  /* 0x0000003ec860723c */ /* 0x048fec0000081060 */
[C---:B----4-:R-:W-:Y:S06]  /*57b50*/  HMMA.1688.F32.TF32 R100, R200.reuse, R58, R100 ;  /* 0x0000003ac864723c */ /* 0x050fec0000081064 */
[C---:B--2---:R-:W-:Y:S06]  /*57b60*/  HMMA.1688.F32.TF32 R104, R200.reuse, R54, R104 ;  /* 0x00000036c868723c */ /* 0x044fec0000081068 */
[C---:B------:R-:W-:Y:S06]  /*57b70*/  HMMA.1688.F32.TF32 R140, R200.reuse, R14, R140 ;  /* 0x0000000ec88c723c */ /* 0x040fec000008108c */
[C---:B------:R-:W-:Y:S06]  /*57b80*/  HMMA.1688.F32.TF32 R72, R200.reuse, R10, R144 ;  /* 0x0000000ac848723c */ /* 0x040fec0000081090 */
[----:B------:R-:W-:-:S15]  /*57b90*/  HMMA.1688.F32.TF32 R136, R200, R18, R136 ;  /* 0x00000012c888723c */ /* 0x000fde0000081088 */
[----:B------:R-:W-:-:S02]  /*57ba0*/  NOP ;  /* 0x0000000000007918 */ /* 0x000fc40000000000 */
[----:B------:R-:W-:Y:S04]  /*57bb0*/  STL.64 [R1+0x20], R72 ;  /* 0x0000204801007387 */ /* 0x000fe80000100a00 */
[----:B------:R-:W-:Y:S04]  /*57bc0*/  STL.64 [R1+0x28], R74 ;  /* 0x0000284a01007387 */ /* 0x000fe80000100a00 */
[----:B------:R-:W-:Y:S04]  /*57bd0*/  STL.64 [R1+0x10], R140 ;  /* 0x0000108c01007387 */ /* 0x000fe80000100a00 */
[----:B------:R-:W-:Y:S04]  /*57be0*/  STL.64 [R1+0x18], R142 ;  /* 0x0000188e01007387 */ /* 0x000fe80000100a00 */
[----:B------:R-:W-:Y:S04]  /*57bf0*/  STL.64 [R1], R136 ;  /* 0x0000008801007387 */ /* 0x000fe80000100a00 */
[----:B------:R1:W-:Y:S04]  /*57c00*/  STL.64 [R1+0x8], R138 ;  /* 0x0000088a01007387 */ /* 0x0003e80000100a00 */
[----:B------:R-:W-:Y:S04]  /*57c10*/  LDS R72, [R0+UR12+0x49080] ;  /* 0x0490800c00487984 */ /* 0x000fe80008000800 */
[----:B------:R-:W-:Y:S01]  /*57c20*/  LDS R74, [R0+UR12+0x49880] ;  /* 0x0498800c004a7984 */ /* 0x000fe20008000800 */
[C---:B-1----:R-:W-:Y:S03]  /*57c30*/  HMMA.1688.F32.TF32 R136, R200.reuse, R22, R132 ;  /* 0x00000016c888723c */ /* 0x042fe60000081084 */
[----:B------:R-:W-:Y:S04]  /*57c40*/  LDS R73, [R3+UR12+0x49080] ;  /* 0x0490800c03497984 */ /* 0x000fe80008000800 */
[----:B------:R-:W1:Y:S01]  /*57c50*/  LDS R75, [R3+UR12+0x49880] ;  /* 0x0498800c034b7984 */ /* 0x000e620008000800 */
[C---:B------:R-:W-:Y:S06]  /*57c60*/  HMMA.1688.F32.TF32 R132, R200.reuse, R26, R128 ;  /* 0x0000001ac884723c */ /* 0x040fec0000081080 */
        /* <DEDUP_REMOVED lines=10> */
[----:B------:R-:W-:Y:S01]  /*57d10*/  STL.64 [R1+0x170], R128 ;  /* 0x0001708001007387 */ /* 0x000fe20000100a00 */
[----:B------:R-:W-:Y:S03]  /*57d20*/  HMMA.1688.F32.TF32 R116, R200, R42, R68 ;  /* 0x0000002ac874723c */ /* 0x000fe60000081044 */
[----:B------:R-:W-:Y:S04]  /*57d30*/  STL.64 [R1+0x178], R130 ;  /* 0x0001788201007387 */ /* 0x000fe80000100a00 */
[----:B------:R-:W-:Y:S04]  /*57d40*/  STL.64 [R1+0x160], R124 ;  /* 0x0001607c01007387 */ /* 0x000fe80000100a00 */
[----:B------:R-:W-:Y:S04]  /*57d50*/  STL.64 [R1+0x168], R126 ;  /* 0x0001687e01007387 */ /* 0x000fe80000100a00 */
[----:B------:R-:W-:Y:S04]  /*57d60*/  STL.64 [R1+0x150], R120 ;  /* 0x0001507801007387 */ /* 0x000fe80000100a00 */
[----:B------:R-:W-:Y:S01]  /*57d70*/  STL.64 [R1+0x158], R122 ;  /* 0x0001587a01007387 */ /* 0x000fe20000100a00 */
[C---:B-1----:R-:W-:Y:S03]  /*57d80*/  HMMA.1688.F32.TF32 R76, R72.reuse, R18, R76 ;  /* 0x00000012484c723c */ /* 0x042fe6000008104c */
[----:B------:R-:W-:Y:S04]  /*57d90*/  LDS R68, [R2+UR12+0x49080] ;  /* 0x0490800c02447984 */ /* 0x000fe80008000800 */
        /* <DEDUP_REMOVED lines=17> */
[----:B------:R-:W1:Y:S03]  /*57eb0*/  LDS R71, [R252+UR12+0x49880] ;  /* 0x0498800cfc477984 */ /* 0x000e660008000800 */
[C---:B------:R-:W-:Y:S06]  /*57ec0*/  HMMA.1688.F32.TF32 R88, R72.reuse, R10, R84 ;  /* 0x0000000a4858723c */ /* 0x040fec0000081054 */
[C---:B------:R-:W-:Y:S11]  /*57ed0*/  HMMA.1688.F32.TF32 R84, R72.reuse, R14, R80 ;  /* 0x0000000e4854723c */ /* 0x040ff60000081050 */
[----:B------:R-:W-:Y:S04]  /*57ee0*/  STL.64 [R1+0x9e0], R92 ;  /* 0x0009e05c01007387 */ /* 0x000fe80000100a00 */
[----:B------:R-:W-:Y:S04]  /*57ef0*/  STL.64 [R1+0x9e8], R94 ;  /* 0x0009e85e01007387 */ /* 0x000fe80000100a00 */
[----:B------:R-:W-:Y:S04]  /*57f00*/  STL.64 [R1+0x9d0], R88 ;  /* 0x0009d05801007387 */ /* 0x000fe80000100a00 */
[----:B------:R-:W-:Y:S04]  /*57f10*/  STL.64 [R1+0x9d8], R90 ;  /* 0x0009d85a01007387 */ /* 0x000fe80000100a00 */
[----:B------:R-:W2:Y:S04]  /*57f20*/  LDL.LU R80, [R1+0x220] ;  /* 0x0002200001507983 */ /* 0x000ea80000300800 */
[----:B------:R3:W-:Y:S04]  /*57f30*/  STL.64 [R1+0x9c0], R84 ;  /* 0x0009c05401007387 */ /* 0x0007e80000100a00 */
[----:B------:R4:W-:Y:S04]  /*57f40*/  STL.64 [R1+0x9c8], R86 ;  /* 0x0009c85601007387 */ /* 0x0009e80000100a00 */
[----:B------:R1:W-:Y:S04]  /*57f50*/  STL.64 [R1+0x9b0], R76 ;  /* 0x0009b04c01007387 */ /* 0x0003e80000100a00 */
[----:B------:R1:W-:Y:S04]  /*57f60*/  STL.64 [R1+0x9b8], R78 ;  /* 0x0009b84e01007387 */ /* 0x0003e80000100a00 */
        /* <DEDUP_REMOVED lines=143> */
[----:B------:R-:W-:Y:S04]  /*58860*/  STL.64 [R1+0x970], R176 ;  /* 0x000970b001007387 */ /* 0x000fe80000100a00 */
[----:B------:R1:W-:Y:S01]  /*58870*/  STL.64 [R1+0x978], R178 ;  /* 0x000978b201007387 */ /* 0x0003e20000100a00 */
[----:B------:R-:W-:Y:S03]  /*58880*/  HMMA.1688.F32.TF32 R72, R72, R66, R144 ;  /* 0x000000424848723c */ /* 0x000fe60000081090 */
        /* <DEDUP_REMOVED lines=30> */
[----:B------:R-:W3:Y:S04]  /*58a70*/  LDL.LU.64 R146, [R1+0x3580] ;  /* 0x0035800001927983 */ /* 0x000ee80000300a00 */
[----:B------:R-:W3:Y:S04]  /*58a80*/  LDL.LU.64 R144, [R1+0x3578] ;  /* 0x0035780001907983 */ /* 0x000ee80000300a00 */
[----:B------:R1:W-:Y:S04]  /*58a90*/  STL.64 [R1+0x7a0], R72 ;  /* 0x0007a04801007387 */ /* 0x0003e80000100a00 */
[----:B------:R1:W-:Y:S04]  /*58aa0*/  STL.64 [R1+0x7a8], R74 ;  /* 0x0007a84a01007387 */ /* 0x0003e80000100a00 */
[----:B-1----:R-:W2:Y:S04]  /*58ab0*/  LDL.LU R72, [R1+0x390] ;  /* 0x0003900001487983 */ /* 0x002ea80000300800 */
[----:B------:R-:W2:Y:S04]  /*58ac0*/  LDL.LU R73, [R1+0x394] ;  /* 0x0003940001497983 */ /* 0x000ea80000300800 */
[----:B------:R-:W2:Y:S04]  /*58ad0*/  LDL.LU R74, [R1+0x398] ;  /* 0x00039800014a7983 */ /* 0x000ea80000300800 */
[----:B------:R-:W2:Y:S01]  /*58ae0*/  LDL.LU R75, [R1+0x39c] ;  /* 0x00039c00014b7983 */ /* 0x000ea20000300800 */
[----:B------:R-:W-:-:S15]  /*58af0*/  HMMA.1688.F32.TF32 R140, R68, R6, R140 ;  /* 0x00000006448c723c */ /* 0x000fde000008108c */
[----:B------:R-:W-:-:S08]  /*58b00*/  NOP ;  /* 0x0000000000007918 */ /* 0x000fd00000000000 */
[----:B------:R-:W-:Y:S04]  /*58b10*/  STL.64 [R1+0x790], R140 ;  /* 0x0007908c01007387 */ /* 0x000fe80000100a00 */
[----:B------:R1:W-:Y:S04]  /*58b20*/  STL.64 [R1+0x798], R142 ;  /* 0x0007988e01007387 */ /* 0x0003e80000100a00 */
[----:B-1----:R-:W4:Y:S04]  /*58b30*/  LDL.LU.64 R142, [R1+0x3570] ;  /* 0x00357000018e7983 */ /* 0x002f280000300a00 */
[----:B------:R-:W4:Y:S01]  /*58b40*/  LDL.LU.64 R140, [R1+0x3568] ;  /* 0x00356800018c7983 */ /* 0x000f220000300a00 */
        /* <DEDUP_REMOVED lines=8> */
[----:B------:R-:W-:Y:S06]  /*58bd0*/  HMMA.1688.F32.TF32 R84, R192, R6, R84 ;  /* 0x00000006c054723c */ /* 0x000fec0000081054 */
[----:B--2---:R-:W-:-:S15]  /*58be0*/  HMMA.1688.F32.TF32 R72, R68, R10, R72 ;  /* 0x0000000a4448723c */ /* 0x004fde0000081048 */
[----:B------:R-:W-:-:S08]  /*58bf0*/  NOP ;  /* 0x0000000000007918 */ /* 0x000fd00000000000 */
[----:B------:R-:W-:Y:S04]  /*58c00*/  STL.64 [R1+0x780], R72 ;  /* 0x0007804801007387 */ /* 0x000fe80000100a00 */
[----:B------:R1:W-:Y:S02]  /*58c10*/  STL.64 [R1+0x788], R74 ;  /* 0x0007884a01007387 */ /* 0x0003e40000100a00 */
[----:B-1----:R-:W-:-:S15]  /*58c20*/  HMMA.1688.F32.TF32 R72, R68, R14, R200 ;  /* 0x0000000e4448723c */ /* 0x002fde00000810c8 */
[----:B------:R-:W-:-:S08]  /*58c30*/  NOP ;  /* 0x0000000000007918 */ /* 0x000fd00000000000 */
        /* <DEDUP_REMOVED lines=23> */
[C---:B-1----:R-:W-:Y:S06]  /*58db0*/  HMMA.1688.F32.TF32 R72, R68.reuse, R62, R92 ;  /* 0x0000003e4448723c */ /* 0x042fec000008105c */
[----:B------:R-:W-:Y:S01]  /*58dc0*/  HMMA.1688.F32.TF32 R68, R68, R66, R88 ;  /* 0x000000424444723c */ /* 0x000fe20000081058 */
        /* <DEDUP_REMOVED lines=9> */
[C---:B--2---:R-:W-:Y:S01]  /*58e60*/  HMMA.1688.F32.TF32 R68, R192.reuse, R14, R76 ;  /* 0x0000000ec044723c */ /* 0x044fe2000008104c */
[----:B------:R1:W-:Y:S04]  /*58e70*/  STL.64 [R1+0x230], R84 ;  /* 0x0002305401007387 */ /* 0x0003e80000100a00 */
[----:B------:R2:W-:Y:S04]  /*58e80*/  STL.64 [R1+0x238], R86 ;  /* 0x0002385601007387 */ /* 0x0005e80000100a00 */
[----:B------:R-:W3:Y:S08]  /*58e90*/  LDL.LU R76, [R1+0x440] ;  /* 0x00044000014c7983 */ /* 0x000ef00000300800 */
[----:B------:R-:W-:Y:S04]  /*58ea0*/  STL.64 [R1+0x220], R72 ;  /* 0x0002204801007387 */ /* 0x000fe80000100a00 */
[----:B------:R-:W-:Y:S04]  /*58eb0*/  STL.64 [R1+0x228], R74 ;  /* 0x0002284a01007387 */ /* 0x000fe80000100a00 */
        /* <DEDUP_REMOVED lines=11> */
[----:B--2---:R-:W3:Y:S04]  /*58f70*/  LDL.LU R86, [R1+0x468] ;  /* 0x0004680001567983 */ /* 0x004ee80000300800 */
        /* <DEDUP_REMOVED lines=67> */
[C---:B------:R-:W-:Y:S06]  /*593b0*/  HMMA.1688.F32.TF32 R112, R192.reuse, R50, R112 ;  /* 0x00000032c070723c */ /* 0x040fec0000081070 */
[C---:B------:R-:W-:Y:S06]  /*593c0*/  HMMA.1688.F32.TF32 R120, R192.reuse, R38, R120 ;  /* 0x00000026c078723c */ /* 0x040fec0000081078 */
[C---:B------:R-:W-:Y:S06]  /*593d0*/  HMMA.1688.F32.TF32 R124, R192.reuse, R34, R124 ;  /* 0x00000022c07c723c */ /* 0x040fec000008107c */
[C---:B----4-:R-:W-:Y:S06]  /*593e0*/  HMMA.1688.F32.TF32 R68, R192.reuse, R18, R68 ;  /* 0x00000012c044723c */ /* 0x050fec0000081044 */
[C---:B------:R-:W-:Y:S06]  /*593f0*/  HMMA.1688.F32.TF32 R128, R192.reuse, R30, R128 ;  /* 0x0000001ec080723c */ /* 0x040fec0000081080 */
[C---:B------:R-:W-:Y:S11]  /*59400*/  HMMA.1688.F32.TF32 R136, R192.reuse, R22, R136 ;  /* 0x00000016c088723c */ /* 0x040ff60000081088 */
[----:B------:R-:W-:Y:S04]  /*59410*/  STL.64 [R1+0x200], R68 ;  /* 0x0002004401007387 */ /* 0x000fe80000100a00 */
[----:B------:R-:W-:Y:S04]  /*59420*/  STL.64 [R1+0x208], R70 ;  /* 0x0002084601007387 */ /* 0x000fe80000100a00 */
[----:B------:R-:W-:Y:S01]  /*59430*/  LDS R68, [R2+UR12+0x49100] ;  /* 0x0491000c02447984 */ /* 0x000fe20008000800 */
[C---:B------:R-:W-:Y:S03]  /*59440*/  HMMA.1688.F32.TF32 R132, R192.reuse, R26, R132 ;  /* 0x0000001ac084723c */ /* 0x040fe60000081084 */
[----:B------:R-:W-:Y:S04]  /*59450*/  LDS R70, [R2+UR12+0x49900] ;  /* 0x0499000c02467984 */ /* 0x000fe80008000800 */
[----:B------:R-:W-:Y:S04]  /*59460*/  LDS R69, [R252+UR12+0x49100] ;  /* 0x0491000cfc457984 */ /* 0x000fe80008000800 */
[----:B------:R-:W1:Y:S01]  /*59470*/  LDS R71, [R252+UR12+0x49900] ;  /* 0x0499000cfc477984 */ /* 0x000e620008000800 */
[C---:B------:R-:W-:Y:S03]  /*59480*/  HMMA.1688.F32.TF32 R72, R192.reuse, R42, R72 ;  /* 0x0000002ac048723c */ /* 0x040fe60000081048 */
[----:B------:R-:W-:Y:S04]  /*59490*/  STL.64 [R1+0x330], R136 ;  /* 0x0003308801007387 */ /* 0x000fe80000100a00 */
[----:B------:R2:W-:Y:S01]  /*594a0*/  STL.64 [R1+0x338], R138 ;  /* 0x0003388a01007387 */ /* 0x0005e20000100a00 */
[C---:B------:R-:W-:Y:S03]  /*594b0*/  HMMA.1688.F32.TF32 R116, R192.reuse, R46, R116 ;  /* 0x0000002ec074723c */ /* 0x040fe60000081074 */
[----:B--2---:R-:W2:Y:S04]  /*594c0*/  LDL.LU.64 R138, [R1+0x3560] ;  /* 0x00356000018a7983 */ /* 0x004ea80000300a00 */
[----:B------:R-:W2:Y:S04]  /*594d0*/  LDL.LU.64 R136, [R1+0x3558] ;  /* 0x0035580001887983 */ /* 0x000ea80000300a00 */
[----:B------:R-:W-:Y:S04]  /*594e0*/  STL.64 [R1+0x320], R132 ;  /* 0x0003208401007387 */ /* 0x000fe80000100a00 */
[----:B------:R3:W-:Y:S01]  /*594f0*/  STL.64 [R1+0x328], R134 ;  /* 0x0003288601007387 */ /* 0x0007e20000100a00 */
[C---:B------:R-:W-:Y:S03]  /*59500*/  HMMA.1688.F32.TF32 R104, R192.reuse, R58, R104 ;  /* 0x0000003ac068723c */ /* 0x040fe60000081068 */
[----:B---3--:R-:W3:Y:S04]  /*59510*/  LDL.LU.64 R134, [R1+0x3550] ;  /* 0x0035500001867983 */ /* 0x008ee80000300a00 */
[----:B------:R-:W3:Y:S04]  /*59520*/  LDL.LU.64 R132, [R1+0x3548] ;  /* 0x0035480001847983 */ /* 0x000ee80000300a00 */
[----:B------:R-:W-:Y:S04]  /*59530*/  STL.64 [R1+0x310], R128 ;  /* 0x0003108001007387 */ /* 0x000fe80000100a00 */
[----:B------:R4:W-:Y:S01]  /*59540*/  STL.64 [R1+0x318], R130 ;  /* 0x0003188201007387 */ /* 0x0009e20000100a00 */
[----:B------:R-:W-:Y:S03]  /*59550*/  HMMA.1688.F32.TF32 R192, R192, R66, R96 ;  /* 0x00000042c0c0723c */ /* 0x000fe60000081060 */
[----:B----4-:R-:W4:Y:S04]  /*59560*/  LDL.LU.64 R130, [R1+0x3540] ;  /* 0x0035400001827983 */ /* 0x010f280000300a00 */
[----:B------:R-:W4:Y:S04]  /*59570*/  LDL.LU.64 R128, [R1+0x3538] ;  /* 0x0035380001807983 */ /* 0x000f280000300a00 */
[----:B------:R-:W-:Y:S04]  /*59580*/  STL.64 [R1+0x300], R124 ;  /* 0x0003007c01007387 */ /* 0x000fe80000100a00 */
[----:B------:R1:W-:Y:S02]  /*59590*/  STL.64 [R1+0x308], R126 ;  /* 0x0003087e01007387 */ /* 0x0003e40000100a00 */
[C---:B-1----:R-:W-:Y:S02]  /*595a0*/  HMMA.1688.F32.TF32 R92, R68.reuse, R6, R92 ;  /* 0x00000006445c723c */ /* 0x042fe4000008105c */
[----:B------:R-:W2:Y:S04]  /*595b0*/  LDL.LU.64 R126, [R1+0x3530] ;  /* 0x00353000017e7983 */ /* 0x000ea80000300a00 */
[----:B------:R-:W2:Y:S04]  /*595c0*/  LDL.LU.64 R124, [R1+0x3528] ;  /* 0x00352800017c7983 */ /* 0x000ea80000300a00 */
[----:B------:R-:W-:Y:S04]  /*595d0*/  STL.64 [R1+0x720], R120 ;  /* 0x0007207801007387 */ /* 0x000fe80000100a00 */
[----:B------:R1:W-:Y:S01]  /*595e0*/  STL.64 [R1+0x728], R122 ;  /* 0x0007287a01007387 */ /* 0x0003e20000100a00 */
[C---:B------:R-:W-:Y:S03]  /*595f0*/  HMMA.1688.F32.TF32 R88, R68.reuse, R10, R88 ;  /* 0x0000000a4458723c */ /* 0x040fe60000081058 */
[----:B-1----:R-:W3:Y:S04]  /*59600*/  LDL.LU.64 R122, [R1+0x3520] ;  /* 0x00352000017a7983 */ /* 0x002ee80000300a00 */
[----:B------:R-:W3:Y:S04]  /*59610*/  LDL.LU.64 R120, [R1+0x3518] ;  /* 0x0035180001787983 */ /* 0x000ee80000300a00 */
        /* <DEDUP_REMOVED lines=8> */
[----:B-1----:R-:W4:Y:S04]  /*596a0*/  LDL.LU.64 R118, [R1+0x3510] ;  /* 0x0035100001767983 */ /* 0x002f280000300a00 */
[----:B------:R-:W4:Y:S04]  /*596b0*/  LDL.LU.64 R116, [R1+0x3508] ;  /* 0x0035080001747983 */ /* 0x000f280000300a00 */
[----:B------:R-:W-:Y:S04]  /*596c0*/  STL.64 [R1+0x8e0], R112 ;  /* 0x0008e07001007387 */ /* 0x000fe80000100a00 */
[----:B------:R1:W-:Y:S01]  /*596d0*/  STL.64 [R1+0x8e8], R114 ;  /* 0x0008e87201007387 */ /* 0x0003e20000100a00 */
[C---:B------:R-:W-:Y:S03]  /*596e0*/  HMMA.1688.F32.TF32 R76, R68.reuse, R22, R76 ;  /* 0x00000016444c723c */ /* 0x040fe6000008104c */
[----:B------:R-:W-:Y:S03]  /*596f0*/  LDS R73, [R3+UR12+0x49180] ;  /* 0x0491800c03497984 */ /* 0x000fe60008000800 */
[C---:B------:R-:W-:Y:S01]  /*59700*/  HMMA.1688.F32.TF32 R200, R68.reuse, R26, R200 ;  /* 0x0000001a44c8723c */ /* 0x040fe200000810c8 */
[----:B------:R-:W2:Y:S04]  /*59710*/  LDS R75, [R3+UR12+0x49980] ;  /* 0x0499800c034b7984 */ /* 0x000ea80008000800 */
        /* <DEDUP_REMOVED lines=16> */
[----:B------:R-:W-:Y:S04]  /*59820*/  STL.64 [R1+0x700], R192 ;  /* 0x000700c001007387 */ /* 0x000fe80000100a00 */
[----:B------:R-:W-:Y:S04]  /*59830*/  STL.64 [R1+0x708], R194 ;  /* 0x000708c201007387 */ /* 0x000fe80000100a00 */
        /* <DEDUP_REMOVED lines=25> */
[----:B------:R4:W-:Y:S02]  /*599d0*/  STL.64 [R1+0x858], R202 ;  /* 0x000858ca01007387 */ /* 0x0009e40000100a00 */
[C---:B----4-:R-:W-:Y:S06]  /*599e0*/  HMMA.1688.F32.TF32 R200, R68.reuse, R34, R80 ;  /* 0x0000002244c8723c */ /* 0x050fec0000081050 */
[----:B--2---:R-:W-:-:S15]  /*599f0*/  HMMA.1688.F32.TF32 R76, R68, R30, R76 ;  /* 0x0000001e444c723c */ /* 0x004fde000008104c */
[----:B------:R-:W-:-:S03]  /*59a00*/  NOP ;  /* 0x0000000000007918 */ /* 0x000fc60000000000 */
[----:B------:R-:W-:Y:S01]  /*59a10*/  IMAD.MOV.U32 R83, RZ, RZ, R200 ;  /* 0x000000ffff537224 */ /* 0x000fe200078e00c8 */
[----:B------:R-:W-:Y:S01]  /*59a20*/  MOV R82, R201 ;  /* 0x000000c900527202 */ /* 0x000fe20000000f00 */
[----:B------:R-:W-:-:S03]  /*59a30*/  IMAD.MOV.U32 R81, RZ, RZ, R202 ;  /* 0x000000ffff517224 */ /* 0x000fc600078e00ca */
[----:B------:R-:W-:Y:S04]  /*59a40*/  STL.64 [R1+0x840], R76 ;  /* 0x0008404c01007387 */ /* 0x000fe80000100a00 */
[----:B------:R3:W-:Y:S02]  /*59a50*/  STL.64 [R1+0x848], R78 ;  /* 0x0008484e01007387 */ /* 0x0007e40000100a00 */
[C---:B---3--:R-:W-:Y:S01]  /*59a60*/  HMMA.1688.F32.TF32 R76, R68.reuse, R38, R84 ;  /* 0x00000026444c723c */ /* 0x048fe20000081054 */
[----:B------:R-:W-:Y:S01]  /*59a70*/  IMAD.MOV.U32 R80, RZ, RZ, R203 ;  /* 0x000000ffff507224 */ /* 0x000fe200078e00cb */
[----:B------:R-:W-:Y:S04]  /*59a80*/  STL.64 [R1+0x3460], R82 ;  /* 0x0034605201007387 */ /* 0x000fe80000100a00 */
[C---:B------:R-:W-:Y:S01]  /*59a90*/  HMMA.1688.F32.TF32 R84, R68.reuse, R42, R88 ;  /* 0x0000002a4454723c */ /* 0x040fe20000081058 */
[----:B------:R1:W-:Y:S05]  /*59aa0*/  STL.64 [R1+0x3458], R80 ;  /* 0x0034585001007387 */ /* 0x0003ea0000100a00 */
[C---:B-1----:R-:W-:Y:S11]  /*59ab0*/  HMMA.1688.F32.TF32 R80, R68.reuse, R46, R92 ;  /* 0x0000002e4450723c */ /* 0x042ff6000008105c */
[----:B------:R-:W-:Y:S04]  /*59ac0*/  STL.64 [R1+0x820], R76 ;  /* 0x0008204c01007387 */ /* 0x000fe80000100a00 */
[----:B------:R1:W-:Y:S02]  /*59ad0*/  STL.64 [R1+0x828], R78 ;  /* 0x0008284e01007387 */ /* 0x0003e40000100a00 */
[C---:B-1----:R-:W-:Y:S02]  /*59ae0*/  HMMA.1688.F32.TF32 R76, R68.reuse, R50, R96 ;  /* 0x00000032444c723c */ /* 0x042fe40000081060 */
[----:B------:R-:W-:Y:S04]  /*59af0*/  STL.64 [R1+0x810], R84 ;  /* 0x0008105401007387 */ /* 0x000fe80000100a00 */
[----:B------:R1:W-:Y:S01]  /*59b00*/  STL.64 [R1+0x818], R86 ;  /* 0x0008185601007387 */ /* 0x0003e20000100a00 */
[C---:B------:R-:W-:Y:S03]  /*59b10*/  HMMA.1688.F32.TF32 R88, R68.reuse, R54, R100 ;  /* 0x000000364458723c */ /* 0x040fe60000081064 */
[----:B------:R-:W-:Y:S04]  /*59b20*/  STL.64 [R1+0x800], R80 ;  /* 0x0008005001007387 */ /* 0x000fe80000100a00 */
[----:B------:R2:W-:Y:S10]  /*59b30*/  STL.64 [R1+0x808], R82 ;  /* 0x0008085201007387 */ /* 0x0005f40000100a00 */
[----:B-1----:R-:W-:Y:S01]  /*59b40*/  MOV R87, R76 ;  /* 0x0000004c00577202 */ /* 0x002fe20000000f00 */
[----:B--2---:R-:W-:Y:S01]  /*59b50*/  HMMA.1688.F32.TF32 R80, R68, R58, R104 ;  /* 0x0000003a4450723c */ /* 0x004fe20000081068 */
[----:B------:R-:W-:Y:S01]  /*59b60*/  IMAD.MOV.U32 R86, RZ, RZ, R77 ;  /* 0x000000ffff567224 */ /* 0x000fe200078e004d */
[----:B------:R-:W-:Y:S01]  /*59b70*/  MOV R84, R79 ;  /* 0x0000004f00547202 */ /* 0x000fe20000000f00 */
[----:B------:R-:W-:-:S03]  /*59b80*/  IMAD.MOV.U32 R85, RZ, RZ, R78 ;  /* 0x000000ffff557224 */ /* 0x000fc600078e004e */
[C---:B------:R-:W-:Y:S06]  /*59b90*/  HMMA.1688.F32.TF32 R76, R68.reuse, R62, R108 ;  /* 0x0000003e444c723c */ /* 0x040fec000008106c */
[----:B------:R-:W-:Y:S01]  /*59ba0*/  HMMA.1688.F32.TF32 R68, R68, R66, R112 ;  /* 0x000000424444723c */ /* 0x000fe20000081070 */
[----:B------:R-:W-:Y:S04]  /*59bb0*/  STL.64 [R1+0x7e0], R88 ;  /* 0x0007e05801007387 */ /* 0x000fe80000100a00 */
[----:B------:R-:W-:Y:S06]  /*59bc0*/  STL.64 [R1+0x7e8], R90 ;  /* 0x0007e85a01007387 */ /* 0x000fec0000100a00 */
        /* <DEDUP_REMOVED lines=32> */
[C---:B-1----:R-:W-:Y:S06]  /*59dd0*/  HMMA.1688.F32.TF32 R80, R72.reuse, R42, R152 ;  /* 0x0000002a4850723c */ /* 0x042fec0000081098 */
[C---:B--2---:R-:W-:Y:S03]  /*59de0*/  HMMA.1688.F32.TF32 R76, R72.reuse, R38, R148 ;  /* 0x00000026484c723c */ /* 0x044fe60000081094 */
[----:B------:R-:W-:Y:S04]  /*59df0*/  STL.64 [R1+0x670], R68 ;  /* 0x0006704401007387 */ /* 0x000fe80000100a00 */
[----:B------:R1:W-:Y:S02]  /*59e00*/  STL.64 [R1+0x678], R70 ;  /* 0x0006784601007387 */ /* 0x0003e40000100a00 */
[----:B-1----:R-:W-:-:S14]  /*59e10*/  HMMA.1688.F32.TF32 R68, R72, R46, R156 ;  /* 0x0000002e4844723c */ /* 0x002fdc000008109c */
[----:B------:R-:W-:Y:S04]  /*59e20*/  STL.64 [R1+0x660], R76 ;  /* 0x0006604c01007387 */ /* 0x000fe80000100a00 */
[----:B------:R1:W-:Y:S04]  /*59e30*/  STL.64 [R1+0x668], R78 ;  /* 0x0006684e01007387 */ /* 0x0003e80000100a00 */
[----:B------:R-:W-:Y:S04]  /*59e40*/  STL.64 [R1+0x650], R80 ;  /* 0x0006505001007387 */ /* 0x000fe80000100a00 */
[----:B------:R2:W-:Y:S01]  /*59e50*/  STL.64 [R1+0x658], R82 ;  /* 0x0006585201007387 */ /* 0x0005e20000100a00 */
[C---:B-1----:R-:W-:Y:S03]  /*59e60*/  HMMA.1688.F32.TF32 R76, R72.reuse, R50, R160 ;  /* 0x00000032484c723c */ /* 0x042fe600000810a0 */
[----:B------:R-:W-:Y:S04]  /*59e70*/  STL.64 [R1+0x640], R68 ;  /* 0x0006404401007387 */ /* 0x000fe80000100a00 */
[----:B------:R1:W-:Y:S01]  /*59e80*/  STL.64 [R1+0x648], R70 ;  /* 0x0006484601007387 */ /* 0x0003e20000100a00 */
[C---:B--2---:R-:W-:Y:S06]  /*59e90*/  HMMA.1688.F32.TF32 R80, R72.reuse, R54, R164 ;  /* 0x000000364850723c */ /* 0x044fec00000810a4 */
[----:B-1----:R-:W-:Y:S09]  /*59ea0*/  HMMA.1688.F32.TF32 R68, R72, R58, R168 ;  /* 0x0000003a4844723c */ /* 0x002ff200000810a8 */
[----:B------:R-:W-:Y:S04]  /*59eb0*/  STL.64 [R1+0x630], R76 ;  /* 0x0006304c01007387 */ /* 0x000fe80000100a00 */
[----:B------:R1:W-:Y:S01]  /*59ec0*/  STL.64 [R1+0x638], R78 ;  /* 0x0006384e01007387 */ /* 0x0003e20000100a00 */
[----:B------:R-:W-:Y:S03]  /*59ed0*/  HMMA.1688.F32.TF32 R200, R192, R10, R184 ;  /* 0x0000000ac0c8723c */ /* 0x000fe600000810b8 */
[----:B------:R-:W-:Y:S04]  /*59ee0*/  STL.64 [R1+0x620], R80 ;  /* 0x0006205001007387 */ /* 0x000fe80000100a00 */
[----:B------:R-:W-:Y:S01]  /*59ef0*/  STL.64 [R1+0x628], R82 ;  /* 0x0006285201007387 */ /* 0x000fe20000100a00 */
[C---:B-1----:R-:W-:Y:S03]  /*59f00*/  HMMA.1688.F32.TF32 R76, R72.reuse, R62, R172 ;  /* 0x0000003e484c723c */ /* 0x042fe600000810ac */
[----:B------:R-:W-:Y:S03]  /*59f10*/  STL.64 [R1+0x610], R68 ;  /* 0x0006104401007387 */ /* 0x000fe60000100a00 */
[----:B------:R-:W-:Y:S01]  /*59f20*/  HMMA.1688.F32.TF32 R72, R72, R66, R176 ;  /* 0x000000424848723c */ /* 0x000fe200000810b0 */
[----:B------:R1:W-:Y:S05]  /*59f30*/  STL.64 [R1+0x618], R70 ;  /* 0x0006184601007387 */ /* 0x0003ea0000100a00 */
[C---:B------:R-:W-:Y:S06]  /*59f40*/  HMMA.1688.F32.TF32 R40, R192.reuse, R42, R224 ;  /* 0x0000002ac028723c */ /* 0x040fec00000810e0 */
[C---:B-1----:R-:W-:Y:S05]  /*59f50*/  HMMA.1688.F32.TF32 R68, R192.reuse, R6, R180 ;  /* 0x00000006c044723c */ /* 0x042fea00000810b4 */
[----:B------:R-:W-:Y:S04]  /*59f60*/  STL.64 [R1+0x600], R76 ;  /* 0x0006004c01007387 */ /* 0x000fe80000100a00 */
[----:B------:R1:W-:Y:S04]  /*59f70*/  STL.64 [R1+0x608], R78 ;  /* 0x0006084e01007387 */ /* 0x0003e80000100a00 */
[----:B------:R-:W-:Y:S04]  /*59f80*/  STL.64 [R1+0x5f0], R72 ;  /* 0x0005f04801007387 */ /* 0x000fe80000100a00 */
[----:B------:R2:W-:Y:S04]  /*59f90*/  STL.64 [R1+0x5f8], R74 ;  /* 0x0005f84a01007387 */ /* 0x0005e80000100a00 */
[----:B------:R-:W-:Y:S01]  /*59fa0*/  STL [R1+0x3454], R200 ;  /* 0x003454c801007387 */ /* 0x000fe20000100800 */
[C---:B-1----:R-:W-:Y:S03]  /*59fb0*/  HMMA.1688.F32.TF32 R76, R192.reuse, R14, R188 ;  /* 0x0000000ec04c723c */ /* 0x042fe600000810bc */
[----:B------:R-:W-:Y:S04]  /*59fc0*/  STL.64 [R1+0x5e0], R68 ;  /* 0x0005e04401007387 */ /* 0x000fe80000100a00 */
[----:B------:R1:W-:Y:S01]  /*59fd0*/  STL.64 [R1+0x5e8], R70 ;  /* 0x0005e84601007387 */ /* 0x0003e20000100a00 */
[----:B--2---:R-:W-:Y:S01]  /*59fe0*/  HMMA.1688.F32.TF32 R72, R192, R18, R196 ;  /* 0x00000012c048723c */ /* 0x004fe200000810c4 */
[----:B------:R-:W-:Y:S01]  /*59ff0*/  MOV R227, R40 ;  /* 0x0000002800e37202 */ /* 0x000fe20000000f00 */
[----:B------:R-:W-:Y:S01]  /*5a000*/  IMAD.MOV.U32 R226, RZ, RZ, R41 ;  /* 0x000000ffffe27224 */ /* 0x000fe200078e0029 */
[----:B------:R-:W-:Y:S01]  /*5a010*/  MOV R224, R43 ;  /* 0x0000002b00e07202 */ /* 0x000fe20000000f00 */
[----:B------:R-:W-:-:S02]  /*5a020*/  IMAD.MOV.U32 R225, RZ, RZ, R42 ;  /* 0x000000ffffe17224 */ /* 0x000fc400078e002a */
[C---:B-1----:R-:W-:Y:S06]  /*5a030*/  HMMA.1688.F32.TF32 R68, R192.reuse, R22, R204 ;  /* 0x00000016c044723c */ /* 0x042fec00000810cc */
[----:B------:R-:W-:Y:S01]  /*5a040*/  HMMA.1688.F32.TF32 R40, R192, R50, R232 ;  /* 0x00000032c028723c */ /* 0x000fe200000810e8 */
[----:B------:R-:W-:Y:S04]  /*5a050*/  STL [R1+0x3450], R201 ;  /* 0x003450c901007387 */ /* 0x000fe80000100800 */
[----:B------:R-:W-:Y:S04]  /*5a060*/  STL [R1+0x344c], R202 ;  /* 0x00344cca01007387 */ /* 0x000fe80000100800 */
[----:B------:R-:W-:Y:S04]  /*5a070*/  STL [R1+0x3448], R203 ;  /* 0x003448cb01007387 */ /* 0x000fe80000100800 */
[----:B------:R-:W-:Y:S04]  /*5a080*/  STL.64 [R1+0x5d0], R76 ;  /* 0x0005d04c01007387 */ /* 0x000fe80000100a00 */
[----:B------:R-:W-:Y:S04]  /*5a090*/  STL.64 [R1+0x5d8], R78 ;  /* 0x0005d84e01007387 */ /* 0x000fe80000100a00 */
[----:B------:R-:W-:Y:S01]  /*5a0a0*/  STL.64 [R1+0x5b0], R68 ;  /* 0x0005b04401007387 */ /* 0x000fe20000100a00 */
[----:B------:R-:W-:-:S03]  /*5a0b0*/  MOV R200, R71 ;  /* 0x0000004700c87202 */ /* 0x000fc60000000f00 */
[----:B------:R-:W-:Y:S04]  /*5a0c0*/  STL.64 [R1+0x5c0], R72 ;  /* 0x0005c04801007387 */ /* 0x000fe80000100a00 */
[----:B------:R1:W-:Y:S01]  /*5a0d0*/  STL.64 [R1+0x5c8], R74 ;  /* 0x0005c84a01007387 */ /* 0x0003e20000100a00 */
[C---:B------:R-:W-:Y:S03]  /*5a0e0*/  HMMA.1688.F32.TF32 R44, R192.reuse, R46, R228 ;  /* 0x0000002ec02c723c */ /* 0x040fe600000810e4 */
[----:B------:R2:W-:Y:S01]  /*5a0f0*/  STL [R1+0x5b8], R70 ;  /* 0x0005b84601007387 */ /* 0x0005e20000100800 */
[----:B------:R-:W-:Y:S01]  /*5a100*/  IMAD.MOV.U32 R207, RZ, RZ, R40 ;  /* 0x000000ffffcf7224 */ /* 0x000fe200078e0028 */
[----:B------:R-:W-:Y:S01]  /*5a110*/  MOV R205, R42 ;  /* 0x0000002a00cd7202 */ /* 0x000fe20000000f00 */
[----:B------:R-:W-:Y:S01]  /*5a120*/  IMAD.MOV.U32 R206, RZ, RZ, R41 ;  /* 0x000000ffffce7224 */ /* 0x000fe200078e0029 */
[----:B-1----:R-:W-:Y:S01]  /*5a130*/  HMMA.1688.F32.TF32 R72, R192, R26, R208 ;  /* 0x0000001ac048723c */ /* 0x002fe200000810d0 */
[----:B------:R-:W-:-:S05]  /*5a140*/  IMAD.MOV.U32 R204, RZ, RZ, R43 ;  /* 0x000000ffffcc7224 */ /* 0x000fca00078e002b */
[C---:B--2---:R-:W-:Y:S06]  /*5a150*/  HMMA.1688.F32.TF32 R68, R192.reuse, R30, R212 ;  /* 0x0000001ec044723c */ /* 0x044fec00000810d4 */
[C---:B------:R-:W-:Y:S11]  /*5a160*/  HMMA.1688.F32.TF32 R40, R192.reuse, R54, R236 ;  /* 0x00000036c028723c */ /* 0x040ff600000810ec */
[----:B------:R-:W-:Y:S04]  /*5a170*/  STL.64 [R1+0x5a0], R72 ;  /* 0x0005a04801007387 */ /* 0x000fe80000100a00 */
[----:B------:R-:W-:Y:S04]  /*5a180*/  STL.64 [R1+0x5a8], R74 ;  /* 0x0005a84a01007387 */ /* 0x000fe80000100a00 */
[----:B------:R1:W-:Y:S04]  /*5a190*/  STL [R1+0x59c], R71 ;  /* 0x00059c4701007387 */ /* 0x0003e80000100800 */
[----:B------:R-:W-:Y:S04]  /*5a1a0*/  STL.64 [R1+0x550], R44 ;  /* 0x0005502c01007387 */ /* 0x000fe80000100a00 */
[----:B------:R-:W-:Y:S04]  /*5a1b0*/  STL.64 [R1+0x558], R46 ;  /* 0x0005582e01007387 */ /* 0x000fe80000100a00 */
[----:B------:R-:W-:Y:S04]  /*5a1c0*/  STL.64 [R1+0x530], R40 ;  /* 0x0005302801007387 */ /* 0x000fe80000100a00 */
[----:B------:R2:W-:Y:S04]  /*5a1d0*/  STL [R1+0x538], R42 ;  /* 0x0005382a01007387 */ /* 0x0005e80000100800 */
[----:B------:R-:W3:Y:S01]  /*5a1e0*/  LDL R21, [R1+0x1210] ;  /* 0x0012100001157983 */ /* 0x000ee20000100800 */
[----:B------:R-:W-:Y:S01]  /*5a1f0*/  IMAD.MOV.U32 R201, RZ, RZ, R68 ;  /* 0x000000ffffc97224 */ /* 0x000fe200078e0044 */
[----:B------:R-:W-:Y:S01]  /*5a200*/  MOV R203, R70 ;  /* 0x0000004600cb7202 */ /* 0x000fe20000000f00 */
[----:B------:R-:W-:Y:S01]  /*5a210*/  IMAD.MOV.U32 R202, RZ, RZ, R69 ;  /* 0x000000ffffca7224 */ /* 0x000fe200078e0045 */
[----:B------:R-:W-:Y:S01]  /*5a220*/  MOV R81, R8 ;  /* 0x0000000800517202 */ /* 0x000fe20000000f00 */
[----:B-1----:R-:W-:Y:S01]  /*5a230*/  HMMA.1688.F32.TF32 R68, R192, R34, R216 ;  /* 0x00000022c044723c */ /* 0x002fe200000810d8 */
[----:B------:R-:W-:-:S02]  /*5a240*/  IMAD.MOV.U32 R80, RZ, RZ, R9 ;  /* 0x000000ffff507224 */ /* 0x000fc400078e0009 */
[----:B------:R-:W-:Y:S02]  /*5a250*/  IMAD.MOV.U32 R76, RZ, RZ, R17 ;  /* 0x000000ffff4c7224 */ /* 0x000fe400078e0011 */
[----:B------:R-:W-:Y:S01]  /*5a260*/  IMAD.MOV.U32 R77, RZ, RZ, R16 ;  /* 0x000000ffff4d7224 */ /* 0x000fe200078e0010 */
[----:B------:R-:W-:Y:S01]  /*5a270*/  MOV R78, R13 ;  /* 0x0000000d004e7202 */ /* 0x000fe20000000f00 */
[----:B------:R-:W-:Y:S02]  /*5a280*/  IMAD.MOV.U32 R219, RZ, RZ, R43 ;  /* 0x000000ffffdb7224 */ /* 0x000fe400078e002b */
[----:B------:R-:W-:Y:S01]  /*5a290*/  IMAD.MOV.U32 R100, RZ, RZ, R36 ;  /* 0x000000ffff647224 */ /* 0x000fe200078e0024 */
[----:B--2---:R-:W-:Y:S01]  /*5a2a0*/  HMMA.1688.F32.TF32 R40, R192, R58, R240 ;  /* 0x0000003ac028723c */ /* 0x004fe200000810f0 */
[----:B------:R-:W-:Y:S01]  /*5a2b0*/  IMAD.MOV.U32 R79, RZ, RZ, R12 ;  /* 0x000000ffff4f7224 */ /* 0x000fe200078e000c */
[----:B------:R-:W-:Y:S01]  /*5a2c0*/  MOV R101, R33 ;  /* 0x0000002100657202 */ /* 0x000fe20000000f00 */
[----:B------:R-:W-:-:S02]  /*5a2d0*/  IMAD.MOV.U32 R82, RZ, RZ, R5 ;  /* 0x000000ffff527224 */ /* 0x000fc400078e0005 */
[----:B------:R-:W-:Y:S01]  /*5a2e0*/  IMAD.MOV.U32 R102, RZ, RZ, R32 ;  /* 0x000000ffff667224 */ /* 0x000fe200078e0020 */
[----:B------:R-:W-:Y:S01]  /*5a2f0*/  MOV R104, R28 ;  /* 0x0000001c00687202 */ /* 0x000fe20000000f00 */
[----:B------:R-:W-:Y:S02]  /*5a300*/  IMAD.MOV.U32 R83, RZ, RZ, R4 ;  /* 0x000000ffff537224 */ /* 0x000fe400078e0004 */
[----:B------:R-:W-:Y:S02]  /*5a310*/  IMAD.MOV.U32 R103, RZ, RZ, R29 ;  /* 0x000000ffff677224 */ /* 0x000fe400078e001d */
[----:B------:R-:W-:Y:S02]  /*5a320*/  IMAD.MOV.U32 R105, RZ, RZ, R25 ;  /* 0x000000ffff697224 */ /* 0x000fe400078e0019 */
[----:B------:R-:W-:Y:S01]  /*5a330*/  IMAD.MOV.U32 R106, RZ, RZ, R24 ;  /* 0x000000ffff6a7224 */ /* 0x000fe200078e0018 */
[----:B------:R-:W-:Y:S01]  /*5a340*/  MOV R107, R20 ;  /* 0x00000014006b7202 */ /* 0x000fe20000000f00 */
[----:B------:R-:W-:Y:S01]  /*5a350*/  LDS R73, [R252+UR12+0x4a000] ;  /* 0x04a0000cfc497984 */ /* 0x000fe20008000800 */
[----:B------:R-:W-:Y:S01]  /*5a360*/  LOP3.LUT R91, R0, 0x40, RZ, 0x3c, !PT ;  /* 0x00000040005b7812 */ /* 0x000fe200078e3cff */
[----:B------:R-:W-:Y:S01]  /*5a370*/  IMAD.MOV.U32 R215, RZ, RZ, R68 ;  /* 0x000000ffffd77224 */ /* 0x000fe200078e0044 */
[----:B------:R-:W-:Y:S01]  /*5a380*/  MOV R213, R70 ;  /* 0x0000004600d57202 */ /* 0x000fe20000000f00 */
[----:B------:R-:W-:Y:S01]  /*5a390*/  IMAD.MOV.U32 R214, RZ, RZ, R69 ;  /* 0x000000ffffd67224 */ /* 0x000fe200078e0045 */
[----:B------:R-:W-:Y:S04]  /*5a3a0*/  LDS R75, [R252+UR12+0x4a800] ;  /* 0x04a8000cfc4b7984 */ /* 0x000fe80008000800 */
[----:B------:R-:W-:Y:S01]  /*5a3b0*/  MOV R218, R40 ;  /* 0x0000002800da7202 */ /* 0x000fe20000000f00 */
[----:B------:R-:W-:Y:S01]  /*5a3c0*/  IMAD.MOV.U32 R217, RZ, RZ, R41 ;  /* 0x000000ffffd97224 */ /* 0x000fe200078e0029 */
[----:B------:R-:W-:Y:S01]  /*5a3d0*/  MOV R211, R43 ;  /* 0x0000002b00d37202 */ /* 0x000fe20000000f00 */
[----:B------:R-:W-:Y:S01]  /*5a3e0*/  IMAD.MOV.U32 R216, RZ, RZ, R42 ;  /* 0x000000ffffd87224 */ /* 0x000fe200078e002a */
[----:B------:R-:W-:Y:S01]  /*5a3f0*/  LDS R72, [R91+UR12+0x4a000] ;  /* 0x04a0000c5b487984 */ /* 0x000fe20008000800 */
[----:B------:R-:W-:Y:S01]  /*5a400*/  HMMA.1688.F32.TF32 R40, R192, R62, R244 ;  /* 0x0000003ec028723c */ /* 0x000fe200000810f4 */
[----:B------:R-:W-:-:S02]  /*5a410*/  IMAD.MOV.U32 R212, RZ, RZ, R71 ;  /* 0x000000ffffd47224 */ /* 0x000fc400078e0047 */
[----:B------:R-:W-:Y:S03]  /*5a420*/  LDS R74, [R91+UR12+0x4a800] ;  /* 0x04a8000c5b4a7984 */ /* 0x000fe60008000800 */
[----:B------:R-:W-:-:S15]  /*5a430*/  HMMA.1688.F32.TF32 R68, R192, R38, R220 ;  /* 0x00000026c044723c */ /* 0x000fde00000810dc */
[----:B------:R-:W-:-:S03]  /*5a440*/  NOP ;  /* 0x0000000000007918 */ /* 0x000fc60000000000 */
[----:B------:R-:W-:Y:S01]  /*5a450*/  IMAD.MOV.U32 R210, RZ, RZ, R40 ;  /* 0x000000ffffd27224 */ /* 0x000fe200078e0028 */
[----:B------:R-:W-:Y:S01]  /*5a460*/  MOV R208, R42 ;  /* 0x0000002a00d07202 */ /* 0x000fe20000000f00 */
[----:B------:R-:W-:Y:S02]  /*5a470*/  IMAD.MOV.U32 R209, RZ, RZ, R41 ;  /* 0x000000ffffd17224 */ /* 0x000fe400078e0029 */
[----:B------:R-:W-:Y:S02]  /*5a480*/  IMAD.MOV.U32 R2, RZ, RZ, R43 ;  /* 0x000000ffff027224 */ /* 0x000fe400078e002b */
[----:B------:R-:W-:Y:S01]  /*5a490*/  HMMA.1688.F32.TF32 R40, R192, R66, R248 ;  /* 0x00000042c028723c */ /* 0x000fe200000810f8 */
[----:B------:R-:W-:Y:S01]  /*5a4a0*/  IMAD.MOV.U32 R223, RZ, RZ, R68 ;  /* 0x000000ffffdf7224 */ /* 0x000fe200078e0044 */
[----:B------:R-:W-:Y:S01]  /*5a4b0*/  MOV R222, R69 ;  /* 0x0000004500de7202 */ /* 0x000fe20000000f00 */
[----:B------:R-:W-:Y:S01]  /*5a4c0*/  IMAD.MOV.U32 R221, RZ, RZ, R70 ;  /* 0x000000ffffdd7224 */ /* 0x000fe200078e0046 */
[----:B------:R-:W-:Y:S01]  /*5a4d0*/  LDS R68, [R0+UR12+0x4a000] ;  /* 0x04a0000c00447984 */ /* 0x000fe20008000800 */
[----:B------:R-:W-:-:S03]  /*5a4e0*/  IMAD.MOV.U32 R220, RZ, RZ, R71 ;  /* 0x000000ffffdc7224 */ /* 0x000fc600078e0047 */
[----:B------:R-:W-:Y:S04]  /*5a4f0*/  LDS R70, [R0+UR12+0x4a800] ;  /* 0x04a8000c00467984 */ /* 0x000fe80008000800 */
[----:B------:R-:W-:Y:S04]  /*5a500*/  LDS R69, [R3+UR12+0x4a000] ;  /* 0x04a0000c03457984 */ /* 0x000fe80008000800 */
[----:B------:R-:W-:Y:S07]  /*5a510*/  LDS R71, [R3+UR12+0x4a800] ;  /* 0x04a8000c03477984 */ /* 0x000fee0008000800 */
[----:B------:R-:W-:Y:S04]  /*5a520*/  STL.64 [R1+0x140], R40 ;  /* 0x0001402801007387 */ /* 0x000fe80000100a00 */
[----:B------:R-:W-:Y:S04]  /*5a530*/  STL.64 [R1+0x148], R42 ;  /* 0x0001482a01007387 */ /* 0x000fe80000100a00 */
[----:B---3--:R-:W1:Y:S04]  /*5a540*/  LDSM.16.M88.4 R64, [R21+UR13+0x100] ;  /* 0x0001000d1540783b */ /* 0x008e680008000200 */
        /* <DEDUP_REMOVED lines=51> */
[----:B------:R-:W-:Y:S04]  /*5a880*/  STL [R1+0x33ac], R22 ;  /* 0x0033ac1601007387 */ /* 0x000fe80000100800 */
[----:B------:R-:W-:Y:S04]  /*5a890*/  STL [R1+0x33a8], R23 ;  /* 0x0033a81701007387 */ /* 0x000fe80000100800 */
[----:B------:R-:W3:Y:S04]  /*5a8a0*/  LDL.LU R92, [R1+0xe0] ;  /* 0x0000e000015c7983 */ /* 0x000ee80000300800 */
[----:B------:R1:W-:Y:S04]  /*5a8b0*/  STL.64 [R1+0x130], R80 ;  /* 0x0001305001007387 */ /* 0x0003e80000100a00 */
[----:B------:R4:W-:Y:S04]  /*5a8c0*/  STL.64 [R1+0x138], R82 ;  /* 0x0001385201007387 */ /* 0x0009e80000100a00 */
[----:B------:R-:W3:Y:S04]  /*5a8d0*/  LDL.LU R93, [R1+0xe4] ;  /* 0x0000e400015d7983 */ /* 0x000ee80000300800 */
[----:B------:R-:W3:Y:S04]  /*5a8e0*/  LDL.LU R94, [R1+0xe8] ;  /* 0x0000e800015e7983 */ /* 0x000ee80000300800 */
[----:B------:R-:W3:Y:S04]  /*5a8f0*/  LDL.LU R95, [R1+0xec] ;  /* 0x0000ec00015f7983 */ /* 0x000ee80000300800 */
[----:B-1----:R-:W3:Y:S04]  /*5a900*/  LDL.LU R80, [R1+0xd0] ;  /* 0x0000d00001507983 */ /* 0x002ee80000300800 */
[----:B------:R1:W-:Y:S04]  /*5a910*/  STL.64 [R1+0x120], R76 ;  /* 0x0001204c01007387 */ /* 0x0003e80000100a00 */
[----:B------:R1:W-:Y:S04]  /*5a920*/  STL.64 [R1+0x128], R78 ;  /* 0x0001284e01007387 */ /* 0x0003e80000100a00 */
[----:B------:R-:W3:Y:S04]  /*5a930*/  LDL.LU R81, [R1+0xd4] ;  /* 0x0000d40001517983 */ /* 0x000ee80000300800 */
[----:B----4-:R-:W4:Y:S04]  /*5a940*/  LDL.LU R82, [R1+0xd8] ;  /* 0x0000d80001527983 */ /* 0x010f280000300800 */
[----:B------:R-:W4:Y:S04]  /*5a950*/  LDL.LU R83, [R1+0xdc] ;  /* 0x0000dc0001537983 */ /* 0x000f280000300800 */
[----:B-1----:R-:W4:Y:S04]  /*5a960*/  LDL.LU R76, [R1+0xc0] ;  /* 0x0000c000014c7983 */ /* 0x002f280000300800 */
[----:B------:R-:W4:Y:S04]  /*5a970*/  LDL.LU R77, [R1+0xc4] ;  /* 0x0000c400014d7983 */ /* 0x000f280000300800 */
[----:B------:R-:W4:Y:S04]  /*5a980*/  LDL.LU R78, [R1+0xc8] ;  /* 0x0000c800014e7983 */ /* 0x000f280000300800 */
[----:B------:R-:W4:Y:S01]  /*5a990*/  LDL.LU R79, [R1+0xcc] ;  /* 0x0000cc00014f7983 */ /* 0x000f220000300800 */
[C---:B------:R-:W-:Y:S06]  /*5a9a0*/  HMMA.1688.F32.TF32 R104, R68.reuse, R56, R104 ;  /* 0x000000384468723c */ /* 0x040fec0000081068 */
[----:B------:R-:W-:-:S15]  /*5a9b0*/  HMMA.1688.F32.TF32 R100, R68, R8, R100 ;  /* 0x000000084464723c */ /* 0x000fde0000081064 */
[----:B------:R-:W-:-:S03]  /*5a9c0*/  NOP ;  /* 0x0000000000007918 */ /* 0x000fc60000000000 */
[----:B------:R-:W-:Y:S01]  /*5a9d0*/  IMAD.MOV.U32 R51, RZ, RZ, R107 ;  /* 0x000000ffff337224 */ /* 0x000fe200078e006b */
[----:B------:R-:W-:Y:S01]  /*5a9e0*/  MOV R50, R106 ;  /* 0x0000006a00327202 */ /* 0x000fe20000000f00 */
[----:B------:R-:W-:Y:S04]  /*5a9f0*/  STL.64 [R1+0x110], R104 ;  /* 0x0001106801007387 */ /* 0x000fe80000100a00 */
[----:B------:R-:W-:Y:S01]  /*5aa00*/  IMAD.MOV.U32 R7, RZ, RZ, R103 ;  /* 0x000000ffff077224 */ /* 0x000fe200078e0067 */
[----:B------:R-:W-:Y:S01]  /*5aa10*/  MOV R55, R101 ;  /* 0x0000006500377202 */ /* 0x000fe20000000f00 */
[----:B------:R-:W-:Y:S01]  /*5aa20*/  IMAD.MOV.U32 R6, RZ, RZ, R102 ;  /* 0x000000ffff067224 */ /* 0x000fe200078e0066 */
[----:B------:R-:W-:Y:S01]  /*5aa30*/  STL [R1+0x342c], R51 ;  /* 0x00342c3301007387 */ /* 0x000fe20000100800 */
[----:B------:R-:W-:-:S03]  /*5aa40*/  IMAD.MOV.U32 R54, RZ, RZ, R100 ;  /* 0x000000ffff367224 */ /* 0x000fc600078e0064 */
[----:B------:R-:W-:Y:S04]  /*5aa50*/  STL [R1+0x3428], R50 ;  /* 0x0034283201007387 */ /* 0x000fe80000100800 */
[----:B------:R-:W-:Y:S04]  /*5aa60*/  STL [R1+0x343c], R7 ;  /* 0x00343c0701007387 */ /* 0x000fe80000100800 */
[----:B------:R-:W-:Y:S04]  /*5aa70*/  STL [R1+0x3438], R6 ;  /* 0x0034380601007387 */ /* 0x000fe80000100800 */
[----:B------:R1:W-:Y:S04]  /*5aa80*/  STL [R1+0x3434], R55 ;  /* 0x0034343701007387 */ /* 0x0003e80000100800 */
[----:B------:R1:W-:Y:S01]  /*5aa90*/  STL [R1+0x3430], R54 ;  /* 0x0034303601007387 */ /* 0x0003e20000100800 */
[C---:B--2---:R-:W-:Y:S06]  /*5aaa0*/  HMMA.1688.F32.TF32 R96, R68.reuse, R16, R96 ;  /* 0x000000104460723c */ /* 0x044fec0000081060 */
[----:B---3--:R-:W-:-:S15]  /*5aab0*/  HMMA.1688.F32.TF32 R92, R68, R12, R92 ;  /* 0x0000000c445c723c */ /* 0x008fde000008105c */
[----:B------:R-:W-:-:S03]  /*5aac0*/  NOP ;  /* 0x0000000000007918 */ /* 0x000fc60000000000 */
[----:B------:R-:W-:Y:S01]  /*5aad0*/  IMAD.MOV.U32 R15, RZ, RZ, R97 ;  /* 0x000000ffff0f7224 */ /* 0x000fe200078e0061 */
[----:B------:R-:W-:-:S04]  /*5aae0*/  MOV R14, R96 ;  /* 0x00000060000e7202 */ /* 0x000fc80000000f00 */
[----:B------:R-:W-:Y:S04]  /*5aaf0*/  STL [R1+0x3444], R15 ;  /* 0x0034440f01007387 */ /* 0x000fe80000100800 */
[----:B------:R-:W-:Y:S01]  /*5ab00*/  STL [R1+0x3440], R14 ;  /* 0x0034400e01007387 */ /* 0x000fe20000100800 */
[C---:B----4-:R-:W-:Y:S01]  /*5ab10*/  HMMA.1688.F32.TF32 R80, R68.reuse, R4, R80 ;  /* 0x000000044450723c */ /* 0x050fe20000081050 */
[----:B------:R-:W-:Y:S01]  /*5ab20*/  IMAD.MOV.U32 R67, RZ, RZ, R92 ;  /* 0x000000ffff437224 */ /* 0x000fe200078e005c */
[----:B------:R-:W-:Y:S01]  /*5ab30*/  MOV R62, R94 ;  /* 0x0000005e003e7202 */ /* 0x000fe20000000f00 */
[----:B------:R-:W-:Y:S01]  /*5ab40*/  IMAD.MOV.U32 R59, RZ, RZ, R93 ;  /* 0x000000ffff3b7224 */ /* 0x000fe200078e005d */
[----:B------:R-:W2:Y:S02]  /*5ab50*/  LDL.LU R92, [R1+0x1f0] ;  /* 0x0001f000015c7983 */ /* 0x000ea40000300800 */
[----:B------:R-:W-:Y:S02]  /*5ab60*/  HMMA.1688.F32.TF32 R76, R68, R52, R76 ;  /* 0x00000034444c723c */ /* 0x000fe4000008104c */
[----:B------:R-:W2:Y:S01]  /*5ab70*/  LDL.LU R93, [R1+0x1f4] ;  /* 0x0001f400015d7983 */ /* 0x000ea20000300800 */
[----:B------:R-:W-:-:S03]  /*5ab80*/  IMAD.MOV.U32 R63, RZ, RZ, R95 ;  /* 0x000000ffff3f7224 */ /* 0x000fc600078e005f */
[----:B------:R-:W2:Y:S04]  /*5ab90*/  LDL.LU R94, [R1+0x1f8] ;  /* 0x0001f800015e7983 */ /* 0x000ea80000300800 */
[----:B------:R-:W2:Y:S04]  /*5aba0*/  LDL.LU R95, [R1+0x1fc] ;  /* 0x0001fc00015f7983 */ /* 0x000ea80000300800 */
[----:B------:R-:W3:Y:S04]  /*5abb0*/  LDL.LU R100, [R1+0x160] ;  /* 0x0001600001647983 */ /* 0x000ee80000300800 */
[----:B------:R-:W3:Y:S04]  /*5abc0*/  LDL.LU R101, [R1+0x164] ;  /* 0x0001640001657983 */ /* 0x000ee80000300800 */
[----:B------:R-:W3:Y:S04]  /*5abd0*/  LDL.LU R102, [R1+0x168] ;  /* 0x0001680001667983 */ /* 0x000ee80000300800 */
[----:B------:R-:W3:Y:S01]  /*5abe0*/  LDL.LU R103, [R1+0x16c] ;  /* 0x00016c0001677983 */ /* 0x000ee20000300800 */
        /* <DEDUP_REMOVED lines=8> */
[----:B------:R-:W2:Y:S04]  /*5ac70*/  LDL.LU R76, [R1] ;  /* 0x00000000014c7983 */ /* 0x000ea80000300800 */
[----:B------:R-:W2:Y:S04]  /*5ac80*/  LDL.LU R77, [R1+0x4] ;  /* 0x00000400014d7983 */ /* 0x000ea80000300800 */
[----:B------:R-:W2:Y:S04]  /*5ac90*/  LDL.LU R78, [R1+0x8] ;  /* 0x00000800014e7983 */ /* 0x000ea80000300800 */
[----:B------:R-:W2:Y:S01]  /*5aca0*/  LDL.LU R79, [R1+0xc] ;  /* 0x00000c00014f7983 */ /* 0x000ea20000300800 */
[----:B------:R-:W-:-:S03]  /*5acb0*/  IMAD.MOV.U32 R10, RZ, RZ, R80 ;  /* 0x000000ffff0a7224 */ /* 0x000fc600078e0050 */
[----:B------:R-:W3:Y:S01]  /*5acc0*/  LDL.LU R128, [R1+0x20] ;  /* 0x0000200001807983 */ /* 0x000ee20000300800 */
[----:B------:R-:W-:-:S03]  /*5acd0*/  MOV R11, R81 ;  /* 0x00000051000b7202 */ /* 0x000fc60000000f00 */
[----:B------:R-:W3:Y:S01]  /*5ace0*/  LDL.LU R129, [R1+0x24] ;  /* 0x0000240001817983 */ /* 0x000ee20000300800 */
[----:B------:R-:W-:-:S03]  /*5acf0*/  IMAD.MOV.U32 R58, RZ, RZ, R82 ;  /* 0x000000ffff3a7224 */ /* 0x000fc600078e0052 */
        /* <DEDUP_REMOVED lines=52> */
[----:B------:R-:W-:-:S02]  /*5b040*/  MOV R19, R99 ;  /* 0x0000006300137202 */ /* 0x000fc40000000f00 */
        /* <DEDUP_REMOVED lines=9> */
[C---:B------:R-:W-:Y:S06]  /*5b0e0*/  HMMA.1688.F32.TF32 R152, R68.reuse, R40, R152 ;  /* 0x000000284498723c */ /* 0x040fec0000081098 */
[C---:B------:R-:W-:Y:S06]  /*5b0f0*/  HMMA.1688.F32.TF32 R136, R68.reuse, R24, R136 ;  /* 0x000000184488723c */ /* 0x040fec0000081088 */
[----:B------:R-:W-:Y:S05]  /*5b100*/  HMMA.1688.F32.TF32 R68, R68, R20, R80 ;  /* 0x000000144444723c */ /* 0x000fea0000081050 */
        /* <DEDUP_REMOVED lines=14> */
[----:B------:R1:W-:Y:S04]  /*5b1f0*/  STL.64 [R1+0x48], R70 ;  /* 0x0000484601007387 */ /* 0x0003e80000100a00 */
[----:B------:R-:W2:Y:S04]  /*5b200*/  LDL.LU R81, [R1+0x9f4] ;  /* 0x0009f40001517983 */ /* 0x000ea80000300800 */
[----:B------:R-:W2:Y:S04]  /*5b210*/  LDL.LU R82, [R1+0x9f8] ;  /* 0x0009f80001527983 */ /* 0x000ea80000300800 */
[----:B------:R-:W2:Y:S01]  /*5b220*/  LDL.LU R83, [R1+0x9fc] ;  /* 0x0009fc0001537983 */ /* 0x000ea20000300800 */
[C---:B-1----:R-:W-:Y:S06]  /*5b230*/  HMMA.1688.F32.TF32 R68, R72.reuse, R64, R132 ;  /* 0x000000404844723c */ /* 0x042fec0000081084 */
[C---:B------:R-:W-:Y:S06]  /*5b240*/  HMMA.1688.F32.TF32 R128, R72.reuse, R60, R128 ;  /* 0x0000003c4880723c */ /* 0x040fec0000081080 */
[C---:B------:R-:W-:Y:S11]  /*5b250*/  HMMA.1688.F32.TF32 R116, R72.reuse, R56, R116 ;  /* 0x000000384874723c */ /* 0x040ff60000081074 */
[----:B------:R-:W-:Y:S04]  /*5b260*/  STL.64 [R1+0x30], R68 ;  /* 0x0000304401007387 */ /* 0x000fe80000100a00 */
[----:B------:R1:W-:Y:S02]  /*5b270*/  STL.64 [R1+0x38], R70 ;  /* 0x0000384601007387 */ /* 0x0003e40000100a00 */
[C---:B-1----:R-:W-:Y:S02]  /*5b280*/  HMMA.1688.F32.TF32 R68, R72.reuse, R8, R76 ;  /* 0x000000084844723c */ /* 0x042fe4000008104c */
[----:B------:R-:W-:Y:S04]  /*5b290*/  STL.64 [R1+0x20], R128 ;  /* 0x0000208001007387 */ /* 0x000fe80000100a00 */
[----:B------:R-:W-:Y:S04]  /*5b2a0*/  STL.64 [R1+0x28], R130 ;  /* 0x0000288201007387 */ /* 0x000fe80000100a00 */
[----:B------:R-:W-:Y:S04]  /*5b2b0*/  STL.64 [R1+0x10], R116 ;  /* 0x0000107401007387 */ /* 0x000fe80000100a00 */
[----:B------:R-:W-:Y:S01]  /*5b2c0*/  STL.64 [R1+0x18], R118 ;  /* 0x0000187601007387 */ /* 0x000fe20000100a00 */
[C---:B------:R-:W-:Y:S03]  /*5b2d0*/  HMMA.1688.F32.TF32 R108, R72.reuse, R12, R108 ;  /* 0x0000000c486c723c */ /* 0x040fe6000008106c */
[----:B------:R-:W-:Y:S03]  /*5b2e0*/  LDS R76, [R0+UR12+0x4a080] ;  /* 0x04a0800c004c7984 */ /* 0x000fe60008000800 */
[C---:B------:R-:W-:Y:S01]  /*5b2f0*/  HMMA.1688.F32.TF32 R104, R72.reuse, R4, R104 ;  /* 0x000000044868723c */ /* 0x040fe20000081068 */
[----:B------:R-:W-:Y:S04]  /*5b300*/  LDS R78, [R0+UR12+0x4a880] ;  /* 0x04a8800c004e7984 */ /* 0x000fe80008000800 */
[----:B------:R-:W-:Y:S04]  /*5b310*/  STL.64 [R1], R68 ;  /* 0x0000004401007387 */ /* 0x000fe80000100a00 */
[----:B------:R1:W-:Y:S01]  /*5b320*/  STL.64 [R1+0x8], R70 ;  /* 0x0000084601007387 */ /* 0x0003e20000100a00 */
[C---:B------:R-:W-:Y:S03]  /*5b330*/  HMMA.1688.F32.TF32 R248, R72.reuse, R44, R92 ;  /* 0x0000002c48f8723c */ /* 0x040fe6000008105c */
[----:B------:R-:W-:Y:S04]  /*5b340*/  LDS R77, [R3+UR12+0x4a080] ;  /* 0x04a0800c034d7984 */ /* 0x000fe80008000800 */
[----:B------:R-:W3:Y:S01]  /*5b350*/  LDS R79, [R3+UR12+0x4a880] ;  /* 0x04a8800c034f7984 */ /* 0x000ee20008000800 */
[----:B-1----:R-:W-:-:S15]  /*5b360*/  HMMA.1688.F32.TF32 R68, R72, R16, R112 ;  /* 0x000000104844723c */ /* 0x002fde0000081070 */
[----:B------:R-:W-:-:S08]  /*5b370*/  NOP ;  /* 0x0000000000007918 */ /* 0x000fd00000000000 */
[----:B------:R-:W-:Y:S04]  /*5b380*/  STL.64 [R1+0x190], R68 ;  /* 0x0001904401007387 */ /* 0x000fe80000100a00 */
[----:B------:R1:W-:Y:S02]  /*5b390*/  STL.64 [R1+0x198], R70 ;  /* 0x0001984601007387 */ /* 0x0003e40000100a00 */
[----:B-1----:R-:W-:Y:S02]  /*5b3a0*/  HMMA.1688.F32.TF32 R68, R72, R52, R100 ;  /* 0x000000344844723c */ /* 0x002fe40000081064 */
[----:B------:R-:W-:Y:S04]  /*5b3b0*/  STL.64 [R1+0x180], R108 ;  /* 0x0001806c01007387 */ /* 0x000fe80000100a00 */
[----:B------:R-:W-:Y:S04]  /*5b3c0*/  STL.64 [R1+0x188], R110 ;  /* 0x0001886e01007387 */ /* 0x000fe80000100a00 */
[----:B------:R-:W-:Y:S04]  /*5b3d0*/  STL.64 [R1+0x170], R104 ;  /* 0x0001706801007387 */ /* 0x000fe80000100a00 */
[----:B------:R-:W-:Y:S09]  /*5b3e0*/  STL.64 [R1+0x178], R106 ;  /* 0x0001786a01007387 */ /* 0x000ff20000100a00 */
[----:B------:R1:W-:Y:S01]  /*5b3f0*/  STL.64 [R1+0x160], R68 ;  /* 0x0001604401007387 */ /* 0x0003e20000100a00 */
[----:B------:R-:W-:Y:S01]  /*5b400*/  IMAD.MOV.U32 R22, RZ, RZ, R70 ;  /* 0x000000ffff167224 */ /* 0x000fe200078e0046 */
[----:B------:R-:W-:-:S02]  /*5b410*/  MOV R23, R71 ;  /* 0x0000004700177202 */ /* 0x000fc40000000f00 */
[----:B-1----:R-:W-:Y:S03]  /*5b420*/  HMMA.1688.F32.TF32 R68, R72, R48, R96 ;  /* 0x000000304844723c */ /* 0x002fe60000081060 */
[----:B------:R-:W-:Y:S04]  /*5b430*/  STL [R1+0x33b4], R23 ;  /* 0x0033b41701007387 */ /* 0x000fe80000100800 */
[----:B------:R-:W-:Y:S04]  /*5b440*/  STL [R1+0x33b0], R22 ;  /* 0x0033b01601007387 */ /* 0x000fe80000100800 */
[----:B------:R-:W4:-:S12]  /*5b450*/  LDL.LU R112, [R1+0x1e0] ;  /* 0x0001e00001707983 */ /* 0x000f180000300800 */
[----:B------:R-:W-:Y:S04]  /*5b460*/  STL.64 [R1+0x150], R68 ;  /* 0x0001504401007387 */ /* 0x000fe80000100a00 */
[----:B------:R-:W-:Y:S04]  /*5b470*/  STL.64 [R1+0x158], R70 ;  /* 0x0001584601007387 */ /* 0x000fe80000100a00 */
[----:B------:R-:W4:Y:S04]  /*5b480*/  LDL.LU R113, [R1+0x1e4] ;  /* 0x0001e40001717983 */ /* 0x000f280000300800 */
[----:B------:R-:W4:Y:S04]  /*5b490*/  LDL.LU R114, [R1+0x1e8] ;  /* 0x0001e80001727983 */ /* 0x000f280000300800 */
[----:B------:R-:W4:Y:S04]  /*5b4a0*/  LDL.LU R115, [R1+0x1ec] ;  /* 0x0001ec0001737983 */ /* 0x000f280000300800 */
        /* <DEDUP_REMOVED lines=18> */
[----:B------:R-:W-:Y:S01]  /*5b5d0*/  IMAD.MOV.U32 R14, RZ, RZ, R161 ;  /* 0x000000ffff0e7224 */ /* 0x000fe200078e00a1 */
[----:B------:R-:W-:Y:S01]  /*5b5e0*/  LDS R68, [R91+UR12+0x4a080] ;  /* 0x04a0800c5b447984 */ /* 0x000fe20008000800 */
[----:B------:R-:W-:-:S03]  /*5b5f0*/  IMAD.MOV.U32 R6, RZ, RZ, R163 ;  /* 0x000000ffff067224 */ /* 0x000fc600078e00a3 */
[----:B------:R-:W-:Y:S04]  /*5b600*/  LDS R70, [R91+UR12+0x4a880] ;  /* 0x04a8800c5b467984 */ /* 0x000fe80008000800 */
[----:B------:R-:W-:Y:S04]  /*5b610*/  LDS R69, [R252+UR12+0x4a080] ;  /* 0x04a0800cfc457984 */ /* 0x000fe80008000800 */
[----:B------:R-:W1:Y:S01]  /*5b620*/  LDS R71, [R252+UR12+0x4a880] ;  /* 0x04a8800cfc477984 */ /* 0x000e620008000800 */
[----:B--2---:R-:W-:-:S15]  /*5b630*/  HMMA.1688.F32.TF32 R80, R72, R40, R80 ;  /* 0x000000284850723c */ /* 0x004fde0000081050 */
[----:B------:R-:W-:-:S09]  /*5b640*/  NOP ;  /* 0x0000000000007918 */ /* 0x000fd20000000000 */
[----:B------:R-:W-:Y:S01]  /*5b650*/  IMAD.MOV.U32 R26, RZ, RZ, R80 ;  /* 0x000000ffff1a7224 */ /* 0x000fe200078e0050 */
[----:B------:R-:W-:Y:S01]  /*5b660*/  MOV R38, R82 ;  /* 0x0000005200267202 */ /* 0x000fe20000000f00 */
[----:B------:R-:W-:Y:S01]  /*5b670*/  IMAD.MOV.U32 R34, RZ, RZ, R81 ;  /* 0x000000ffff227224 */ /* 0x000fe200078e0051 */
        /* <DEDUP_REMOVED lines=15> */
[----:B------:R1:W-:Y:S04]  /*5b770*/  STL [R1+0x33cc], R34 ;  /* 0x0033cc2201007387 */ /* 0x0003e80000100800 */
[----:B------:R1:W-:Y:S01]  /*5b780*/  STL [R1+0x33c8], R26 ;  /* 0x0033c81a01007387 */ /* 0x0003e20000100800 */
[----:B----4-:R-:W-:-:S15]  /*5b790*/  HMMA.1688.F32.TF32 R112, R72, R36, R112 ;  /* 0x000000244870723c */ /* 0x010fde0000081070 */
[----:B------:R-:W-:-:S09]  /*5b7a0*/  NOP ;  /* 0x0000000000007918 */ /* 0x000fd20000000000 */
[----:B------:R-:W-:Y:S01]  /*5b7b0*/  MOV R46, R113 ;  /* 0x00000071002e7202 */ /* 0x000fe20000000f00 */
[----:B------:R-:W-:-:S04]  /*5b7c0*/  IMAD.MOV.U32 R43, RZ, RZ, R112 ;  /* 0x000000ffff2b7224 */ /* 0x000fc800078e0070 */
[----:B------:R4:W-:Y:S01]  /*5b7d0*/  STL [R1+0x33dc], R46 ;  /* 0x0033dc2e01007387 */ /* 0x0009e20000100800 */
[C---:B---3--:R-:W-:Y:S03]  /*5b7e0*/  HMMA.1688.F32.TF32 R108, R72.reuse, R32, R108 ;  /* 0x00000020486c723c */ /* 0x048fe6000008106c */
[----:B------:R3:W-:Y:S03]  /*5b7f0*/  STL [R1+0x33d8], R43 ;  /* 0x0033d82b01007387 */ /* 0x0007e60000100800 */
[C---:B------:R-:W-:Y:S06]  /*5b800*/  HMMA.1688.F32.TF32 R104, R72.reuse, R28, R104 ;  /* 0x0000001c4868723c */ /* 0x040fec0000081068 */
[----:B------:R-:W-:Y:S01]  /*5b810*/  HMMA.1688.F32.TF32 R100, R72, R24, R100 ;  /* 0x000000184864723c */ /* 0x000fe20000081064 */
[----:B------:R-:W-:-:S15]  /*5b820*/  IMAD.MOV.U32 R47, RZ, RZ, R114 ;  /* 0x000000ffff2f7224 */ /* 0x000fde00078e0072 */
[----:B------:R-:W-:-:S02]  /*5b830*/  NOP ;  /* 0x0000000000007918 */ /* 0x000fc40000000000 */
[----:B-1----:R-:W-:Y:S01]  /*5b840*/  IMAD.MOV.U32 R34, RZ, RZ, R104 ;  /* 0x000000ffff227224 */ /* 0x002fe200078e0068 */
[----:B------:R-:W-:Y:S01]  /*5b850*/  MOV R248, R106 ;  /* 0x0000006a00f87202 */ /* 0x000fe20000000f00 */
[----:B------:R-:W-:Y:S02]  /*5b860*/  IMAD.MOV.U32 R26, RZ, RZ, R105 ;  /* 0x000000ffff1a7224 */ /* 0x000fe400078e0069 */
[----:B------:R-:W-:Y:S02]  /*5b870*/  IMAD.MOV.U32 R249, RZ, RZ, R107 ;  /* 0x000000fffff97224 */ /* 0x000fe400078e006b */
[----:B----4-:R-:W-:Y:S01]  /*5b880*/  IMAD.MOV.U32 R46, RZ, RZ, R100 ;  /* 0x000000ffff2e7224 */ /* 0x010fe200078e0064 */
[----:B---3--:R-:W-:Y:S01]  /*5b890*/  MOV R43, R101 ;  /* 0x00000065002b7202 */ /* 0x008fe20000000f00 */
[----:B------:R-:W-:Y:S02]  /*5b8a0*/  IMAD.MOV.U32 R42, RZ, RZ, R102 ;  /* 0x000000ffff2a7224 */ /* 0x000fe400078e0066 */
[----:B------:R-:W-:-:S02]  /*5b8b0*/  IMAD.MOV.U32 R38, RZ, RZ, R103 ;  /* 0x000000ffff267224 */ /* 0x000fc400078e0067 */
[----:B------:R-:W-:Y:S01]  /*5b8c0*/  IMAD.MOV.U32 R39, RZ, RZ, R115 ;  /* 0x000000ffff277224 */ /* 0x000fe200078e0073 */
[C---:B--2---:R-:W-:Y:S06]  /*5b8d0*/  HMMA.1688.F32.TF32 R80, R76.reuse, R60, R80 ;  /* 0x0000003c4c50723c */ /* 0x044fec0000081050 */
[----:B------:R-:W-:Y:S06]  /*5b8e0*/  HMMA.1688.F32.TF32 R92, R76, R64, R92 ;  /* 0x000000404c5c723c */ /* 0x000fec000008105c */
[----:B------:R-:W-:Y:S01]  /*5b8f0*/  HMMA.1688.F32.TF32 R72, R72, R20, R96 ;  /* 0x000000144848723c */ /* 0x000fe20000081060 */
[----:B------:R-:W2:-:S15]  /*5b900*/  LDL.LU R96, [R1+0x240] ;  /* 0x0002400001607983 */ /* 0x000e9e0000300800 */
[----:B------:R-:W-:-:S01]  /*5b910*/  NOP ;  /* 0x0000000000007918 */ /* 0x000fc20000000000 */
[----:B------:R-:W-:Y:S04]  /*5b920*/  STL.64 [R1+0x500], R92 ;  /* 0x0005005c01007387 */ /* 0x000fe80000100a00 */
[----:B------:R-:W-:Y:S04]  /*5b930*/  STL.64 [R1+0x508], R94 ;  /* 0x0005085e01007387 */ /* 0x000fe80000100a00 */
[----:B------:R1:W-:Y:S04]  /*5b940*/  STL.64 [R1+0x4f0], R80 ;  /* 0x0004f05001007387 */ /* 0x0003e80000100a00 */
[----:B------:R3:W-:Y:S04]  /*5b950*/  STL.64 [R1+0x4f8], R82 ;  /* 0x0004f85201007387 */ /* 0x0007e80000100a00 */
        /* <DEDUP_REMOVED lines=87> */
[----:B-1----:R-:W4:Y:S04]  /*5bed0*/  LDL.LU R80, [R1+0x9c0] ;  /* 0x0009c00001507983 */ /* 0x002f280000300800 */
[----:B------:R-:W4:Y:S04]  /*5bee0*/  LDL.LU R81, [R1+0x9c4] ;  /* 0x0009c40001517983 */ /* 0x000f280000300800 */
[----:B---3--:R-:W3:Y:S04]  /*5bef0*/  LDL.LU R82, [R1+0x9c8] ;  /* 0x0009c80001527983 */ /* 0x008ee80000300800 */
        /* <DEDUP_REMOVED lines=26> */
[----:B------:R-:W-:-:S02]  /*5c0a0*/  IMAD.MOV.U32 R251, RZ, RZ, R109 ;  /* 0x000000fffffb7224 */ /* 0x000fc400078e006d */
[----:B------:R-:W3:Y:S01]  /*5c0b0*/  LDL.LU R108, [R1+0x270] ;  /* 0x00027000016c7983 */ /* 0x000ee20000300800 */
        /* <DEDUP_REMOVED lines=11> */
[C---:B------:R-:W-:Y:S06]  /*5c170*/  HMMA.1688.F32.TF32 R176, R76.reuse, R28, R176 ;  /* 0x0000001c4cb0723c */ /* 0x040fec00000810b0 */
[C---:B------:R-:W-:Y:S06]  /*5c180*/  HMMA.1688.F32.TF32 R184, R76.reuse, R36, R184 ;  /* 0x000000244cb8723c */ /* 0x040fec00000810b8 */
[C---:B------:R-:W-:Y:S06]  /*5c190*/  HMMA.1688.F32.TF32 R188, R76.reuse, R40, R188 ;  /* 0x000000284cbc723c */ /* 0x040fec00000810bc */
[C---:B------:R-:W-:Y:S06]  /*5c1a0*/  HMMA.1688.F32.TF32 R232, R76.reuse, R52, R232 ;  /* 0x000000344ce8723c */ /* 0x040fec00000810e8 */
[C---:B------:R-:W-:Y:S06]  /*5c1b0*/  HMMA.1688.F32.TF32 R192, R76.reuse, R8, R192 ;  /* 0x000000084cc0723c */ /* 0x040fec00000810c0 */
[C---:B---3--:R-:W-:Y:S06]  /*5c1c0*/  HMMA.1688.F32.TF32 R80, R76.reuse, R56, R80 ;  /* 0x000000384c50723c */ /* 0x048fec0000081050 */
[C---:B------:R-:W-:Y:S06]  /*5c1d0*/  HMMA.1688.F32.TF32 R240, R76.reuse, R12, R240 ;  /* 0x0000000c4cf0723c */ /* 0x040fec00000810f0 */
[C---:B------:R-:W-:Y:S11]  /*5c1e0*/  HMMA.1688.F32.TF32 R244, R76.reuse, R16, R244 ;  /* 0x000000104cf4723c */ /* 0x040ff600000810f4 */
[----:B------:R-:W-:Y:S04]  /*5c1f0*/  STL.64 [R1+0x4e0], R80 ;  /* 0x0004e05001007387 */ /* 0x000fe80000100a00 */
[----:B------:R1:W-:Y:S04]  /*5c200*/  STL.64 [R1+0x4e8], R82 ;  /* 0x0004e85201007387 */ /* 0x0003e80000100a00 */
[----:B-1----:R-:W2:Y:S04]  /*5c210*/  LDL.LU.64 R82, [R1+0x3460] ;  /* 0x0034600001527983 */ /* 0x002ea80000300a00 */
[----:B------:R-:W3:Y:S04]  /*5c220*/  LDL.LU.64 R80, [R1+0x3458] ;  /* 0x0034580001507983 */ /* 0x000ee80000300a00 */
[----:B------:R-:W-:Y:S04]  /*5c230*/  STL.64 [R1+0x4d0], R192 ;  /* 0x0004d0c001007387 */ /* 0x000fe80000100a00 */
[----:B------:R1:W-:Y:S02]  /*5c240*/  STL.64 [R1+0x4d8], R194 ;  /* 0x0004d8c201007387 */ /* 0x0003e40000100a00 */
[C---:B-1----:R-:W-:Y:S02]  /*5c250*/  HMMA.1688.F32.TF32 R192, R76.reuse, R4, R236 ;  /* 0x000000044cc0723c */ /* 0x042fe400000810ec */
[----:B------:R-:W-:Y:S04]  /*5c260*/  STL.64 [R1+0x4c0], R244 ;  /* 0x0004c0f401007387 */ /* 0x000fe80000100a00 */
[----:B------:R-:W-:Y:S01]  /*5c270*/  STL.64 [R1+0x4c8], R246 ;  /* 0x0004c8f601007387 */ /* 0x000fe20000100a00 */
[C---:B------:R-:W-:Y:S03]  /*5c280*/  HMMA.1688.F32.TF32 R228, R76.reuse, R48, R228 ;  /* 0x000000304ce4723c */ /* 0x040fe600000810e4 */
[----:B------:R-:W-:Y:S04]  /*5c290*/  STL.64 [R1+0x4b0], R240 ;  /* 0x0004b0f001007387 */ /* 0x000fe80000100a00 */
[----:B------:R-:W-:Y:S01]  /*5c2a0*/  STL.64 [R1+0x4b8], R242 ;  /* 0x0004b8f201007387 */ /* 0x000fe20000100a00 */
[C---:B------:R-:W-:Y:S08]  /*5c2b0*/  HMMA.1688.F32.TF32 R180, R76.reuse, R32, R180 ;  /* 0x000000204cb4723c */ /* 0x040ff000000810b4 */
[----:B------:R-:W-:Y:S04]  /*5c2c0*/  STL.64 [R1+0x420], R192 ;  /* 0x000420c001007387 */ /* 0x000fe80000100a00 */
[----:B------:R1:W-:Y:S02]  /*5c2d0*/  STL.64 [R1+0x428], R194 ;  /* 0x000428c201007387 */ /* 0x0003e40000100a00 */
[----:B-1----:R-:W-:Y:S02]  /*5c2e0*/  HMMA.1688.F32.TF32 R192, R76, R44, R196 ;  /* 0x0000002c4cc0723c */ /* 0x002fe400000810c4 */
[----:B------:R-:W-:Y:S04]  /*5c2f0*/  STL.64 [R1+0x410], R232 ;  /* 0x000410e801007387 */ /* 0x000fe80000100a00 */
[C---:B------:R-:W-:Y:S01]  /*5c300*/  HMMA.1688.F32.TF32 R76, R68.reuse, R64, R164 ;  /* 0x00000040444c723c */ /* 0x040fe200000810a4 */
[----:B------:R-:W-:Y:S04]  /*5c310*/  STL.64 [R1+0x418], R234 ;  /* 0x000418ea01007387 */ /* 0x000fe80000100a00 */
[----:B------:R-:W-:Y:S04]  /*5c320*/  STL.64 [R1+0x400], R228 ;  /* 0x000400e401007387 */ /* 0x000fe80000100a00 */
[----:B------:R-:W-:Y:S08]  /*5c330*/  STL.64 [R1+0x408], R230 ;  /* 0x000408e601007387 */ /* 0x000ff00000100a00 */
        /* <DEDUP_REMOVED lines=9> */
[C---:B------:R-:W-:Y:S03]  /*5c3d0*/  HMMA.1688.F32.TF32 R160, R68.reuse, R60, R160 ;  /* 0x0000003c44a0723c */ /* 0x040fe600000810a0 */
[----:B------:R-:W-:Y:S04]  /*5c3e0*/  STL.64 [R1+0x3b8], R178 ;  /* 0x0003b8b201007387 */ /* 0x000fe80000100a00 */
[----:B------:R-:W-:Y:S01]  /*5c3f0*/  STL.64 [R1+0x3a0], R172 ;  /* 0x0003a0ac01007387 */ /* 0x000fe20000100a00 */
[C---:B------:R-:W-:Y:S03]  /*5c400*/  HMMA.1688.F32.TF32 R156, R68.reuse, R56, R156 ;  /* 0x00000038449c723c */ /* 0x040fe6000008109c */
[----:B------:R-:W-:Y:S04]  /*5c410*/  STL.64 [R1+0x3a8], R174 ;  /* 0x0003a8ae01007387 */ /* 0x000fe80000100a00 */
[----:B------:R-:W-:Y:S04]  /*5c420*/  STL.64 [R1+0x390], R168 ;  /* 0x000390a801007387 */ /* 0x000fe80000100a00 */
[----:B------:R-:W-:Y:S04]  /*5c430*/  STL.64 [R1+0x398], R170 ;  /* 0x000398aa01007387 */ /* 0x000fe80000100a00 */
[----:B------:R-:W-:Y:S04]  /*5c440*/  STL.64 [R1+0x380], R76 ;  /* 0x0003804c01007387 */ /* 0x000fe80000100a00 */
[----:B------:R1:W-:Y:S01]  /*5c450*/  STL.64 [R1+0x388], R78 ;  /* 0x0003884e01007387 */ /* 0x0003e20000100a00 */
[C---:B------:R-:W-:Y:S01]  /*5c460*/  HMMA.1688.F32.TF32 R148, R68.reuse, R16, R148 ;  /* 0x000000104494723c */ /* 0x040fe20000081094 */
[----:B------:R-:W-:Y:S01]  /*5c470*/  MOV R35, R72 ;  /* 0x0000004800237202 */ /* 0x000fe20000000f00 */
[----:B------:R-:W-:Y:S01]  /*5c480*/  IMAD.MOV.U32 R30, RZ, RZ, R73 ;  /* 0x000000ffff1e7224 */ /* 0x000fe200078e0049 */
[----:B------:R-:W-:Y:S01]  /*5c490*/  MOV R27, R75 ;  /* 0x0000004b001b7202 */ /* 0x000fe20000000f00 */
[----:B------:R-:W-:Y:S01]  /*5c4a0*/  IMAD.MOV.U32 R31, RZ, RZ, R74 ;  /* 0x000000ffff1f7224 */ /* 0x000fe200078e004a */
[----:B------:R-:W-:Y:S01]  /*5c4b0*/  LDS R192, [R0+UR12+0x4a180] ;  /* 0x04a1800c00c07984 */ /* 0x000fe20008000800 */
[C---:B------:R-:W-:Y:S03]  /*5c4c0*/  HMMA.1688.F32.TF32 R144, R68.reuse, R12, R144 ;  /* 0x0000000c4490723c */ /* 0x040fe60000081090 */
[----:B------:R-:W-:Y:S03]  /*5c4d0*/  LDS R194, [R0+UR12+0x4a980] ;  /* 0x04a9800c00c27984 */ /* 0x000fe60008000800 */
[C---:B-1----:R-:W-:Y:S01]  /*5c4e0*/  HMMA.1688.F32.TF32 R76, R68.reuse, R8, R152 ;  /* 0x00000008444c723c */ /* 0x042fe20000081098 */
        /* <DEDUP_REMOVED lines=8> */
[----:B------:R-:W-:Y:S04]  /*5c570*/  STL.64 [R1+0x350], R76 ;  /* 0x0003504c01007387 */ /* 0x000fe80000100a00 */
[----:B------:R1:W-:Y:S04]  /*5c580*/  STL.64 [R1+0x358], R78 ;  /* 0x0003584e01007387 */ /* 0x0003e80000100a00 */
[----:B------:R-:W-:Y:S04]  /*5c590*/  LDS R73, [R3+UR12+0x4a100] ;  /* 0x04a1000c03497984 */ /* 0x000fe80008000800 */
[----:B------:R-:W4:Y:S01]  /*5c5a0*/  LDS R75, [R3+UR12+0x4a900] ;  /* 0x04a9000c034b7984 */ /* 0x000f220008000800 */
[C---:B-1----:R-:W-:Y:S03]  /*5c5b0*/  HMMA.1688.F32.TF32 R76, R68.reuse, R4, R140 ;  /* 0x00000004444c723c */ /* 0x042fe6000008108c */
        /* <DEDUP_REMOVED lines=27> */
[C---:B----4-:R-:W-:Y:S01]  /*5c770*/  HMMA.1688.F32.TF32 R68, R72.reuse, R64, R92 ;  /* 0x000000404844723c */ /* 0x050fe2000008105c */
[----:B------:R1:W-:Y:S04]  /*5c780*/  STL.64 [R1+0x270], R104 ;  /* 0x0002706801007387 */ /* 0x0003e80000100a00 */
[----:B------:R4:W-:Y:S04]  /*5c790*/  STL.64 [R1+0x278], R106 ;  /* 0x0002786a01007387 */ /* 0x0009e80000100a00 */
[----:B------:R2:W-:Y:S04]  /*5c7a0*/  STL.64 [R1+0x260], R100 ;  /* 0x0002606401007387 */ /* 0x0005e80000100a00 */
[----:B------:R3:W-:Y:S04]  /*5c7b0*/  STL.64 [R1+0x268], R102 ;  /* 0x0002686601007387 */ /* 0x0007e80000100a00 */
[----:B-1----:R-:W3:Y:S04]  /*5c7c0*/  LDL.LU R104, [R1+0x8d0] ;  /* 0x0008d00001687983 */ /* 0x002ee80000300800 */
[----:B------:R-:W-:Y:S04]  /*5c7d0*/  STL.64 [R1+0x250], R76 ;  /* 0x0002504c01007387 */ /* 0x000fe80000100a00 */
[----:B------:R1:W-:Y:S04]  /*5c7e0*/  STL.64 [R1+0x258], R78 ;  /* 0x0002584e01007387 */ /* 0x0003e80000100a00 */
[----:B------:R-:W-:Y:S04]  /*5c7f0*/  STL.64 [R1+0x240], R68 ;  /* 0x0002404401007387 */ /* 0x000fe80000100a00 */
[----:B------:R1:W-:Y:S04]  /*5c800*/  STL.64 [R1+0x248], R70 ;  /* 0x0002484601007387 */ /* 0x0003e80000100a00 */
        /* <DEDUP_REMOVED lines=19> */
[----:B------:R-:W1:Y:S04]  /*5c940*/  LDL.LU R152, [R1+0x210] ;  /* 0x0002100001987983 */ /* 0x000e680000300800 */
[----:B------:R-:W1:Y:S04]  /*5c950*/  LDL.LU R153, [R1+0x214] ;  /* 0x0002140001997983 */ /* 0x000e680000300800 */
[----:B------:R-:W1:Y:S04]  /*5c960*/  LDL.LU R154, [R1+0x218] ;  /* 0x00021800019a7983 */ /* 0x000e680000300800 */
[----:B------:R-:W1:Y:S04]  /*5c970*/  LDL.LU R155, [R1+0x21c] ;  /* 0x00021c00019b7983 */ /* 0x000e680000300800 */
        /* <DEDUP_REMOVED lines=35> */
[----:B------:R-:W3:Y:S01]  /*5cbb0*/  LDL.LU R95, [R1+0x70c] ;  /* 0x00070c00015f7983 */ /* 0x000ee20000300800 */
[C---:B-1----:R-:W-:Y:S06]  /*5cbc0*/  HMMA.1688.F32.TF32 R76, R72.reuse, R56, R152 ;  /* 0x00000038484c723c */ /* 0x042fec0000081098 */
[C---:B----4-:R-:W-:Y:S06]  /*5cbd0*/  HMMA.1688.F32.TF32 R156, R72.reuse, R60, R156 ;  /* 0x0000003c489c723c */ /* 0x050fec000008109c */
[----:B------:R-:W-:Y:S01]  /*5cbe0*/  HMMA.1688.F32.TF32 R68, R72, R8, R128 ;  /* 0x000000084844723c */ /* 0x000fe20000081080 */
[----:B------:R-:W-:Y:S04]  /*5cbf0*/  LDS R128, [R91+UR12+0x4a100] ;  /* 0x04a1000c5b807984 */ /* 0x000fe80008000800 */
[----:B------:R-:W-:-:S12]  /*5cc00*/  LDS R130, [R91+UR12+0x4a900] ;  /* 0x04a9000c5b827984 */ /* 0x000fd80008000800 */
[----:B------:R-:W-:Y:S04]  /*5cc10*/  STL.64 [R1+0x230], R156 ;  /* 0x0002309c01007387 */ /* 0x000fe80000100a00 */
[----:B------:R-:W-:Y:S01]  /*5cc20*/  STL.64 [R1+0x238], R158 ;  /* 0x0002389e01007387 */ /* 0x000fe20000100a00 */
[C---:B------:R-:W-:Y:S03]  /*5cc30*/  HMMA.1688.F32.TF32 R148, R72.reuse, R16, R148 ;  /* 0x000000104894723c */ /* 0x040fe60000081094 */
[----:B------:R-:W-:Y:S04]  /*5cc40*/  STL.64 [R1+0x220], R76 ;  /* 0x0002204c01007387 */ /* 0x000fe80000100a00 */
[----:B------:R1:W-:Y:S04]  /*5cc50*/  STL.64 [R1+0x228], R78 ;  /* 0x0002284e01007387 */ /* 0x0003e80000100a00 */
[----:B------:R-:W-:Y:S04]  /*5cc60*/  STL.64 [R1+0x210], R68 ;  /* 0x0002104401007387 */ /* 0x000fe80000100a00 */
[----:B------:R4:W-:Y:S01]  /*5cc70*/  STL.64 [R1+0x218], R70 ;  /* 0x0002184601007387 */ /* 0x0009e20000100a00 */
[C---:B-1----:R-:W-:Y:S03]  /*5cc80*/  HMMA.1688.F32.TF32 R76, R72.reuse, R12, R144 ;  /* 0x0000000c484c723c */ /* 0x042fe60000081090 */
[----:B------:R-:W-:Y:S04]  /*5cc90*/  LDS R129, [R252+UR12+0x4a100] ;  /* 0x04a1000cfc817984 */ /* 0x000fe80008000800 */
[----:B------:R-:W1:Y:S01]  /*5cca0*/  LDS R131, [R252+UR12+0x4a900] ;  /* 0x04a9000cfc837984 */ /* 0x000e620008000800 */
[C---:B----4-:R-:W-:Y:S03]  /*5ccb0*/  HMMA.1688.F32.TF32 R68, R72.reuse, R4, R140 ;  /* 0x000000044844723c */ /* 0x050fe6000008108c */
[----:B------:R-:W-:Y:S04]  /*5ccc0*/  STL.64 [R1+0x330], R148 ;  /* 0x0003309401007387 */ /* 0x000fe80000100a00 */
[----:B------:R-:W-:Y:S01]  /*5ccd0*/  STL.64 [R1+0x338], R150 ;  /* 0x0003389601007387 */ /* 0x000fe20000100a00 */
[C---:B------:R-:W-:Y:S07]  /*5cce0*/  HMMA.1688.F32.TF32 R136, R72.reuse, R52, R136 ;  /* 0x000000344888723c */ /* 0x040fee0000081088 */
[----:B------:R-:W-:Y:S04]  /*5ccf0*/  STL.64 [R1+0x320], R76 ;  /* 0x0003204c01007387 */ /* 0x000fe80000100a00 */
[----:B------:R4:W-:Y:S04]  /*5cd00*/  STL.64 [R1+0x328], R78 ;  /* 0x0003284e01007387 */ /* 0x0009e80000100a00 */
[----:B------:R-:W-:Y:S04]  /*5cd10*/  STL.64 [R1+0x310], R68 ;  /* 0x0003104401007387 */ /* 0x000fe80000100a00 */
[----:B------:R1:W-:Y:S01]  /*5cd20*/  STL.64 [R1+0x318], R70 ;  /* 0x0003184601007387 */ /* 0x0003e20000100a00 */
[C---:B----4-:R-:W-:Y:S06]  /*5cd30*/  HMMA.1688.F32.TF32 R76, R72.reuse, R48, R132 ;  /* 0x00000030484c723c */ /* 0x050fec0000081084 */
[C---:B-1----:R-:W-:Y:S01]  /*5cd40*/  HMMA.1688.F32.TF32 R68, R72.reuse, R44, R116 ;  /* 0x0000002c4844723c */ /* 0x042fe20000081074 */
[----:B------:R-:W-:Y:S04]  /*5cd50*/  STL.64 [R1+0x300], R136 ;  /* 0x0003008801007387 */ /* 0x000fe80000100a00 */
[----:B------:R-:W-:Y:S01]  /*5cd60*/  STL.64 [R1+0x308], R138 ;  /* 0x0003088a01007387 */ /* 0x000fe20000100a00 */
[----:B------:R-:W-:-:S15]  /*5cd70*/  HMMA.1688.F32.TF32 R108, R72, R36, R108 ;  /* 0x00000024486c723c */ /* 0x000fde000008106c */
[----:B------:R-:W-:-:S02]  /*5cd80*/  NOP ;  /* 0x0000000000007918 */ /* 0x000fc40000000000 */
[----:B------:R-:W-:Y:S04]  /*5cd90*/  STL.64 [R1+0x31e0], R70 ;  /* 0x0031e04601007387 */ /* 0x000fe80000100a00 */
[----:B------:R-:W-:Y:S04]  /*5cda0*/  STL.64 [R1+0x200], R76 ;  /* 0x0002004c01007387 */ /* 0x000fe80000100a00 */
[----:B------:R1:W-:Y:S04]  /*5cdb0*/  STL.64 [R1+0x208], R78 ;  /* 0x0002084e01007387 */ /* 0x0003e80000100a00 */
[----:B------:R4:W-:Y:S01]  /*5cdc0*/  STL.64 [R1+0x31d8], R68 ;  /* 0x0031d84401007387 */ /* 0x0009e20000100a00 */
[C---:B-1----:R-:W-:Y:S06]  /*5cdd0*/  HMMA.1688.F32.TF32 R76, R72.reuse, R32, R104 ;  /* 0x00000020484c723c */ /* 0x042fec0000081068 */
[----:B----4-:R-:W-:-:S15]  /*5cde0*/  HMMA.1688.F32.TF32 R68, R72, R40, R112 ;  /* 0x000000284844723c */ /* 0x010fde0000081070 */
[----:B------:R-:W-:-:S08]  /*5cdf0*/  NOP ;  /* 0x0000000000007918 */ /* 0x000fd00000000000 */
[----:B------:R1:W-:Y:S04]  /*5ce00*/  STL.64 [R1+0x4a0], R68 ;  /* 0x0004a04401007387 */ /* 0x0003e80000100a00 */
[----:B------:R4:W-:Y:S04]  /*5ce10*/  STL.64 [R1+0x4a8], R70 ;  /* 0x0004a84601007387 */ /* 0x0009e80000100a00 */
[----:B------:R-:W-:Y:S01]  /*5ce20*/  STL.64 [R1+0x490], R108 ;  /* 0x0004906c01007387 */ /* 0x000fe20000100a00 */
[----:B-1----:R-:W-:Y:S01]  /*5ce30*/  MOV R69, R78 ;  /* 0x0000004e00457202 */ /* 0x002fe20000000f00 */
[----:B------:R-:W-:-:S02]  /*5ce40*/  IMAD.MOV.U32 R68, RZ, RZ, R79 ;  /* 0x000000ffff447224 */ /* 0x000fc400078e004f */
[----:B----4-:R-:W-:Y:S02]  /*5ce50*/  IMAD.MOV.U32 R71, RZ, RZ, R76 ;  /* 0x000000ffff477224 */ /* 0x010fe400078e004c */
[----:B------:R-:W-:Y:S01]  /*5ce60*/  IMAD.MOV.U32 R70, RZ, RZ, R77 ;  /* 0x000000ffff467224 */ /* 0x000fe200078e004d */
[----:B------:R-:W-:Y:S01]  /*5ce70*/  STL.64 [R1+0x498], R110 ;  /* 0x0004986e01007387 */ /* 0x000fe20000100a00 */
[C---:B--2---:R-:W-:Y:S03]  /*5ce80*/  HMMA.1688.F32.TF32 R76, R72.reuse, R28, R100 ;  /* 0x0000001c484c723c */ /* 0x044fe60000081064 */
[----:B------:R-:W-:Y:S04]  /*5ce90*/  STL.64 [R1+0x3250], R70 ;  /* 0x0032504601007387 */ /* 0x000fe80000100a00 */
[----:B------:R1:W-:Y:S02]  /*5cea0*/  STL.64 [R1+0x3248], R68 ;  /* 0x0032484401007387 */ /* 0x0003e40000100a00 */
[C---:B-1----:R-:W-:Y:S06]  /*5ceb0*/  HMMA.1688.F32.TF32 R68, R72.reuse, R24, R96 ;  /* 0x000000184844723c */ /* 0x042fec0000081060 */
[----:B---3--:R-:W-:Y:S08]  /*5cec0*/  HMMA.1688.F32.TF32 R72, R72, R20, R92 ;  /* 0x000000144848723c */ /* 0x008ff0000008105c */
[----:B------:R-:W-:Y:S04]  /*5ced0*/  STL.64 [R1+0x470], R76 ;  /* 0x0004704c01007387 */ /* 0x000fe80000100a00 */
[----:B------:R-:W-:Y:S01]  /*5cee0*/  STL.64 [R1+0x478], R78 ;  /* 0x0004784e01007387 */ /* 0x000fe20000100a00 */
[----:B------:R-:W-:Y:S01]  /*5cef0*/  MOV R99, R80 ;  /* 0x0000005000637202 */ /* 0x000fe20000000f00 */
        /* <DEDUP_REMOVED lines=8> */
[----:B------:R1:W-:Y:S01]  /*5cf80*/  LDS R78, [R91+UR12+0x4a980] ;  /* 0x04a9800c5b4e7984 */ /* 0x0003e20008000800 */
[----:B------:R-:W-:Y:S01]  /*5cf90*/  IMAD.MOV.U32 R159, RZ, RZ, R124 ;  /* 0x000000ffff9f7224 */ /* 0x000fe200078e007c */
[----:B------:R-:W-:Y:S01]  /*5cfa0*/  MOV R158, R125 ;  /* 0x0000007d009e7202 */ /* 0x000fe20000000f00 */
[----:B------:R-:W-:Y:S01]  /*5cfb0*/  IMAD.MOV.U32 R157, RZ, RZ, R126 ;  /* 0x000000ffff9d7224 */ /* 0x000fe200078e007e */
[----:B------:R-:W-:Y:S04]  /*5cfc0*/  LDS R77, [R252+UR12+0x4a180] ;  /* 0x04a1800cfc4d7984 */ /* 0x000fe80008000800 */
[----:B------:R-:W-:Y:S04]  /*5cfd0*/  STL.64 [R1+0x31a0], R74 ;  /* 0x0031a04a01007387 */ /* 0x000fe80000100a00 */
[----:B------:R-:W-:Y:S04]  /*5cfe0*/  STL.64 [R1+0x460], R68 ;  /* 0x0004604401007387 */ /* 0x000fe80000100a00 */
[----:B------:R2:W-:Y:S04]  /*5cff0*/  STL.64 [R1+0x468], R70 ;  /* 0x0004684601007387 */ /* 0x0005e80000100a00 */
[----:B------:R3:W-:Y:S04]  /*5d000*/  STL.64 [R1+0x3198], R72 ;  /* 0x0031984801007387 */ /* 0x0007e80000100a00 */
        /* <DEDUP_REMOVED lines=40> */
[C---:B------:R-:W-:Y:S03]  /*5d290*/  HMMA.1688.F32.TF32 R96, R128.reuse, R52, R96 ;  /* 0x000000348060723c */ /* 0x040fe60000081060 */
[----:B------:R-:W3:Y:S04]  /*5d2a0*/  LDL.LU R116, [R1+0x7e0] ;  /* 0x0007e00001747983 */ /* 0x000ee80000300800 */
[----:B------:R-:W3:Y:S01]  /*5d2b0*/  LDL.LU R117, [R1+0x7e4] ;  /* 0x0007e40001757983 */ /* 0x000ee20000300800 */
[----:B------:R-:W-:Y:S03]  /*5d2c0*/  HMMA.1688.F32.TF32 R112, R128, R36, R112 ;  /* 0x000000248070723c */ /* 0x000fe60000081070 */
[----:B------:R-:W3:Y:S04]  /*5d2d0*/  LDL.LU R118, [R1+0x7e8] ;  /* 0x0007e80001767983 */ /* 0x000ee80000300800 */
[----:B------:R-:W3:Y:S01]  /*5d2e0*/  LDL.LU R119, [R1+0x7ec] ;  /* 0x0007ec0001777983 */ /* 0x000ee20000300800 */
[----:B------:R-:W-:-:S03]  /*5d2f0*/  IMAD.MOV.U32 R156, RZ, RZ, R127 ;  /* 0x000000ffff9c7224 */ /* 0x000fc600078e007f */
[----:B------:R-:W1:Y:S01]  /*5d300*/  LDS R79, [R252+UR12+0x4a980] ;  /* 0x04a9800cfc4f7984 */ /* 0x000e620008000800 */
[C---:B----4-:R-:W-:Y:S06]  /*5d310*/  HMMA.1688.F32.TF32 R80, R128.reuse, R8, R80 ;  /* 0x000000088050723c */ /* 0x050fec0000081050 */
[C---:B--2---:R-:W-:Y:S06]  /*5d320*/  HMMA.1688.F32.TF32 R68, R128.reuse, R56, R132 ;  /* 0x000000388044723c */ /* 0x044fec0000081084 */
[C---:B---3--:R-:W-:Y:S06]  /*5d330*/  HMMA.1688.F32.TF32 R72, R128.reuse, R60, R136 ;  /* 0x0000003c8048723c */ /* 0x048fec0000081088 */
[C---:B------:R-:W-:Y:S06]  /*5d340*/  HMMA.1688.F32.TF32 R140, R128.reuse, R64, R140 ;  /* 0x00000040808c723c */ /* 0x040fec000008108c */
[C---:B------:R-:W-:Y:S06]  /*5d350*/  HMMA.1688.F32.TF32 R84, R128.reuse, R16, R84 ;  /* 0x000000108054723c */ /* 0x040fec0000081054 */
[C---:B------:R-:W-:Y:S11]  /*5d360*/  HMMA.1688.F32.TF32 R88, R128.reuse, R12, R88 ;  /* 0x0000000c8058723c */ /* 0x040ff60000081058 */
[----:B------:R-:W-:Y:S01]  /*5d370*/  STL.64 [R1+0x450], R140 ;  /* 0x0004508c01007387 */ /* 0x000fe20000100a00 */
[C---:B------:R-:W-:Y:S03]  /*5d380*/  HMMA.1688.F32.TF32 R92, R128.reuse, R4, R92 ;  /* 0x00000004805c723c */ /* 0x040fe6000008105c */
[----:B------:R2:W-:Y:S04]  /*5d390*/  STL.64 [R1+0x458], R142 ;  /* 0x0004588e01007387 */ /* 0x0005e80000100a00 */
[----:B------:R-:W-:Y:S01]  /*5d3a0*/  STL.64 [R1+0x440], R72 ;  /* 0x0004404801007387 */ /* 0x000fe20000100a00 */
[C---:B------:R-:W-:Y:S03]  /*5d3b0*/  HMMA.1688.F32.TF32 R100, R128.reuse, R48, R100 ;  /* 0x000000308064723c */ /* 0x040fe60000081064 */
[----:B------:R-:W-:Y:S04]  /*5d3c0*/  STL.64 [R1+0x448], R74 ;  /* 0x0004484a01007387 */ /* 0x000fe80000100a00 */
[----:B------:R-:W-:Y:S01]  /*5d3d0*/  STL.64 [R1+0x31b0], R82 ;  /* 0x0031b05201007387 */ /* 0x000fe20000100a00 */
[C---:B------:R-:W-:Y:S03]  /*5d3e0*/  HMMA.1688.F32.TF32 R104, R128.reuse, R44, R104 ;  /* 0x0000002c8068723c */ /* 0x040fe60000081068 */
[----:B------:R3:W-:Y:S04]  /*5d3f0*/  STL.64 [R1+0x430], R68 ;  /* 0x0004304401007387 */ /* 0x0007e80000100a00 */
[----:B------:R4:W-:Y:S01]  /*5d400*/  STL.64 [R1+0x438], R70 ;  /* 0x0004384601007387 */ /* 0x0009e20000100a00 */
[----:B------:R-:W-:Y:S03]  /*5d410*/  HMMA.1688.F32.TF32 R108, R128, R40, R108 ;  /* 0x00000028806c723c */ /* 0x000fe6000008106c */
        /* <DEDUP_REMOVED lines=17> */
[----:B--2---:R-:W-:-:S03]  /*5d530*/  IMAD.MOV.U32 R143, RZ, RZ, R120 ;  /* 0x000000ffff8f7224 */ /* 0x004fc600078e0078 */
[----:B------:R-:W2:Y:S01]  /*5d540*/  LDL.LU R124, [R1+0x7c0] ;  /* 0x0007c000017c7983 */ /* 0x000ea20000300800 */
[----:B------:R-:W-:-:S03]  /*5d550*/  IMAD.MOV.U32 R142, RZ, RZ, R121 ;  /* 0x000000ffff8e7224 */ /* 0x000fc600078e0079 */
[----:B------:R-:W2:Y:S01]  /*5d560*/  LDL.LU R125, [R1+0x7c4] ;  /* 0x0007c400017d7983 */ /* 0x000ea20000300800 */
[----:B------:R-:W-:-:S03]  /*5d570*/  MOV R141, R122 ;  /* 0x0000007a008d7202 */ /* 0x000fc60000000f00 */
        /* <DEDUP_REMOVED lines=31> */
[----:B------:R-:W-:Y:S03]  /*5d770*/  HMMA.1688.F32.TF32 R116, R128, R32, R116 ;  /* 0x000000208074723c */ /* 0x000fe60000081074 */
[----:B------:R-:W3:Y:S03]  /*5d780*/  LDL.LU R160, [R1+0x670] ;  /* 0x0006700001a07983 */ /* 0x000ee60000300800 */
[C---:B------:R-:W-:Y:S01]  /*5d790*/  HMMA.1688.F32.TF32 R140, R192.reuse, R56, R140 ;  /* 0x00000038c08c723c */ /* 0x040fe2000008108c */
[----:B------:R-:W3:Y:S04]  /*5d7a0*/  LDL.LU R161, [R1+0x674] ;  /* 0x0006740001a17983 */ /* 0x000ee80000300800 */
[----:B------:R-:W3:Y:S01]  /*5d7b0*/  LDL.LU R162, [R1+0x678] ;  /* 0x0006780001a27983 */ /* 0x000ee20000300800 */
[----:B------:R-:W-:Y:S03]  /*5d7c0*/  HMMA.1688.F32.TF32 R156, R192, R4, R156 ;  /* 0x00000004c09c723c */ /* 0x000fe6000008109c */
[----:B------:R-:W3:Y:S08]  /*5d7d0*/  LDL.LU R163, [R1+0x67c] ;  /* 0x00067c0001a37983 */ /* 0x000ef00000300800 */
[----:B------:R-:W-:Y:S04]  /*5d7e0*/  STL.64 [R1+0x3260], R118 ;  /* 0x0032607601007387 */ /* 0x000fe80000100a00 */
[----:B------:R-:W-:Y:S01]  /*5d7f0*/  STL.64 [R1+0x3258], R116 ;  /* 0x0032587401007387 */ /* 0x000fe20000100a00 */
[C---:B--2---:R-:W-:Y:S06]  /*5d800*/  HMMA.1688.F32.TF32 R124, R128.reuse, R24, R124 ;  /* 0x00000018807c723c */ /* 0x044fec000008107c */
[C---:B----4-:R-:W-:Y:S06]  /*5d810*/  HMMA.1688.F32.TF32 R120, R128.reuse, R28, R120 ;  /* 0x0000001c8078723c */ /* 0x050fec0000081078 */
[----:B---3--:R-:W-:Y:S06]  /*5d820*/  HMMA.1688.F32.TF32 R128, R128, R20, R164 ;  /* 0x000000148080723c */ /* 0x008fec00000810a4 */
        /* <DEDUP_REMOVED lines=66> */
[----:B------:R-:W-:-:S02]  /*5dc50*/  IMAD.MOV.U32 R69, RZ, RZ, R209 ;  /* 0x000000ffff457224 */ /* 0x000fc400078e00d1 */
[----:B------:R-:W-:Y:S01]  /*5dc60*/  IMAD.MOV.U32 R71, RZ, RZ, R2 ;  /* 0x000000ffff477224 */ /* 0x000fe200078e0002 */
[----:B-1----:R-:W-:Y:S01]  /*5dc70*/  MOV R87, R204 ;  /* 0x000000cc00577202 */ /* 0x002fe20000000f00 */
[----:B------:R-:W-:Y:S01]  /*5dc80*/  IMAD.MOV.U32 R86, RZ, RZ, R205 ;  /* 0x000000ffff567224 */ /* 0x000fe200078e00cd */
[----:B------:R-:W-:Y:S01]  /*5dc90*/  MOV R84, R207 ;  /* 0x000000cf00547202 */ /* 0x000fe20000000f00 */
[----:B------:R-:W-:Y:S01]  /*5dca0*/  IMAD.MOV.U32 R85, RZ, RZ, R206 ;  /* 0x000000ffff557224 */ /* 0x000fe200078e00ce */
[----:B------:R-:W-:Y:S01]  /*5dcb0*/  MOV R242, R225 ;  /* 0x000000e100f27202 */ /* 0x000fe20000000f00 */
[----:B------:R-:W-:Y:S01]  /*5dcc0*/  IMAD.MOV.U32 R243, RZ, RZ, R224 ;  /* 0x000000fffff37224 */ /* 0x000fe200078e00e0 */
[----:B------:R-:W-:Y:S01]  /*5dcd0*/  HMMA.1688.F32.TF32 R68, R76, R24, R68 ;  /* 0x000000184c44723c */ /* 0x000fe20000081044 */
[----:B------:R-:W-:Y:S01]  /*5dce0*/  IMAD.MOV.U32 R241, RZ, RZ, R226 ;  /* 0x000000fffff17224 */ /* 0x000fe200078e00e2 */
[----:B------:R-:W-:Y:S01]  /*5dcf0*/  MOV R72, R218 ;  /* 0x000000da00487202 */ /* 0x000fe20000000f00 */
        /* <DEDUP_REMOVED lines=10> */
[----:B------:R-:W-:Y:S01]  /*5dda0*/  IMAD.MOV.U32 R238, RZ, RZ, R221 ;  /* 0x000000ffffee7224 */ /* 0x000fe200078e00dd */
[----:B------:R-:W-:Y:S01]  /*5ddb0*/  HMMA.1688.F32.TF32 R72, R76, R28, R72 ;  /* 0x0000001c4c48723c */ /* 0x000fe20000081048 */
[----:B------:R-:W-:Y:S01]  /*5ddc0*/  IMAD.MOV.U32 R236, RZ, RZ, R223 ;  /* 0x000000ffffec7224 */ /* 0x000fe200078e00df */
[----:B------:R-:W-:Y:S01]  /*5ddd0*/  LDS R208, [R0+UR12+0x4b000] ;  /* 0x04b0000c00d07984 */ /* 0x000fe20008000800 */
[----:B------:R-:W-:-:S03]  /*5dde0*/  IMAD.MOV.U32 R223, RZ, RZ, R200 ;  /* 0x000000ffffdf7224 */ /* 0x000fc600078e00c8 */
[C---:B--2---:R-:W-:Y:S01]  /*5ddf0*/  HMMA.1688.F32.TF32 R168, R192.reuse, R44, R168 ;  /* 0x0000002cc0a8723c */ /* 0x044fe200000810a8 */
[----:B------:R-:W-:Y:S01]  /*5de00*/  IMAD.MOV.U32 R83, RZ, RZ, R219 ;  /* 0x000000ffff537224 */ /* 0x000fe200078e00db */
[----:B------:R-:W-:Y:S04]  /*5de10*/  LDS R210, [R0+UR12+0x4b800] ;  /* 0x04b8000c00d27984 */ /* 0x000fe80008000800 */
[C---:B---3--:R-:W-:Y:S01]  /*5de20*/  HMMA.1688.F32.TF32 R164, R192.reuse, R48, R164 ;  /* 0x00000030c0a4723c */ /* 0x048fe200000810a4 */
[----:B------:R-:W-:Y:S01]  /*5de30*/  IMAD.MOV.U32 R90, RZ, RZ, R18 ;  /* 0x000000ffff5a7224 */ /* 0x000fe200078e0012 */
[----:B------:R-:W-:Y:S04]  /*5de40*/  LDS R209, [R3+UR12+0x4b000] ;  /* 0x04b0000c03d17984 */ /* 0x000fe80008000800 */
[C---:B----4-:R-:W-:Y:S01]  /*5de50*/  HMMA.1688.F32.TF32 R184, R192.reuse, R28, R184 ;  /* 0x0000001cc0b8723c */ /* 0x050fe200000810b8 */
[----:B------:R-:W-:Y:S01]  /*5de60*/  IMAD.MOV.U32 R91, RZ, RZ, R19 ;  /* 0x000000ffff5b7224 */ /* 0x000fe200078e0013 */
[----:B------:R-:W1:Y:S04]  /*5de70*/  LDS R211, [R3+UR12+0x4b800] ;  /* 0x04b8000c03d37984 */ /* 0x000e680008000800 */
[C---:B------:R-:W-:Y:S11]  /*5de80*/  HMMA.1688.F32.TF32 R172, R192.reuse, R40, R172 ;  /* 0x00000028c0ac723c */ /* 0x040ff600000810ac */
[----:B------:R-:W-:Y:S01]  /*5de90*/  STL.64 [R1+0x3320], R166 ;  /* 0x003320a601007387 */ /* 0x000fe20000100a00 */
[C---:B------:R-:W-:Y:S03]  /*5dea0*/  HMMA.1688.F32.TF32 R176, R192.reuse, R36, R176 ;  /* 0x00000024c0b0723c */ /* 0x040fe600000810b0 */
[----:B------:R-:W-:Y:S03]  /*5deb0*/  STL.64 [R1+0x3318], R164 ;  /* 0x003318a401007387 */ /* 0x000fe60000100a00 */
[C---:B------:R-:W-:Y:S01]  /*5dec0*/  HMMA.1688.F32.TF32 R180, R192.reuse, R32, R180 ;  /* 0x00000020c0b4723c */ /* 0x040fe200000810b4 */
[----:B------:R-:W-:Y:S04]  /*5ded0*/  STL [R1+0x3184], R168 ;  /* 0x003184a801007387 */ /* 0x000fe80000100800 */
[----:B------:R-:W-:Y:S01]  /*5dee0*/  STL [R1+0x3180], R169 ;  /* 0x003180a901007387 */ /* 0x000fe20000100800 */
[----:B------:R-:W-:Y:S03]  /*5def0*/  HMMA.1688.F32.TF32 R188, R192, R24, R188 ;  /* 0x00000018c0bc723c */ /* 0x000fe600000810bc */
[----:B------:R-:W-:Y:S04]  /*5df00*/  STL [R1+0x317c], R170 ;  /* 0x00317caa01007387 */ /* 0x000fe80000100800 */
[----:B------:R-:W-:Y:S01]  /*5df10*/  STL [R1+0x3178], R171 ;  /* 0x003178ab01007387 */ /* 0x000fe20000100800 */
[C---:B------:R-:W-:Y:S03]  /*5df20*/  HMMA.1688.F32.TF32 R84, R76.reuse, R36, R84 ;  /* 0x000000244c54723c */ /* 0x040fe60000081054 */
[----:B------:R-:W-:Y:S03]  /*5df30*/  LDS R217, [R252+UR12+0x4b000] ;  /* 0x04b0000cfcd97984 */ /* 0x000fe60008000800 */
[----:B------:R-:W-:Y:S01]  /*5df40*/  HMMA.1688.F32.TF32 R196, R76, R64, R196 ;  /* 0x000000404cc4723c */ /* 0x000fe200000810c4 */
[----:B------:R-:W-:Y:S05]  /*5df50*/  LDS R219, [R252+UR12+0x4b800] ;  /* 0x04b8000cfcdb7984 */ /* 0x000fea0008000800 */
[----:B------:R-:W-:Y:S01]  /*5df60*/  HMMA.1688.F32.TF32 R192, R192, R20, R228 ;  /* 0x00000014c0c0723c */ /* 0x000fe200000810e4 */
[----:B------:R2:W-:Y:S04]  /*5df70*/  STL [R1+0x3194], R172 ;  /* 0x003194ac01007387 */ /* 0x0005e80000100800 */
[----:B------:R3:W-:Y:S04]  /*5df80*/  STL [R1+0x3190], R173 ;  /* 0x003190ad01007387 */ /* 0x0007e80000100800 */
[----:B------:R4:W-:Y:S04]  /*5df90*/  STL [R1+0x318c], R174 ;  /* 0x00318cae01007387 */ /* 0x0009e80000100800 */
[----:B------:R1:W-:Y:S04]  /*5dfa0*/  STL [R1+0x3188], R175 ;  /* 0x003188af01007387 */ /* 0x0003e80000100800 */
        /* <DEDUP_REMOVED lines=35> */
[----:B--2---:R-:W-:-:S03]  /*5e1e0*/  IMAD.MOV.U32 R172, RZ, RZ, R68 ;  /* 0x000000ffffac7224 */ /* 0x004fc600078e0044 */
[----:B------:R-:W2:Y:S01]  /*5e1f0*/  LDL.LU R246, [R1+0x558] ;  /* 0x0005580001f67983 */ /* 0x000ea20000300800 */
[----:B---3--:R-:W-:-:S03]  /*5e200*/  MOV R173, R69 ;  /* 0x0000004500ad7202 */ /* 0x008fc60000000f00 */
[----:B------:R-:W2:Y:S01]  /*5e210*/  LDL.LU R247, [R1+0x55c] ;  /* 0x00055c0001f77983 */ /* 0x000ea20000300800 */
[----:B------:R-:W-:-:S03]  /*5e220*/  MOV R68, R15 ;  /* 0x0000000f00447202 */ /* 0x000fc60000000f00 */
[----:B------:R-:W3:Y:S01]  /*5e230*/  LDL.LU R80, [R1+0x530] ;  /* 0x0005300001507983 */ /* 0x000ee20000300800 */
[----:B----4-:R-:W-:-:S03]  /*5e240*/  IMAD.MOV.U32 R174, RZ, RZ, R70 ;  /* 0x000000ffffae7224 */ /* 0x010fc600078e0046 */
[----:B------:R-:W3:Y:S01]  /*5e250*/  LDL.LU R81, [R1+0x534] ;  /* 0x0005340001517983 */ /* 0x000ee20000300800 */
[----:B------:R-:W-:-:S03]  /*5e260*/  IMAD.MOV.U32 R69, RZ, RZ, R14 ;  /* 0x000000ffff457224 */ /* 0x000fc600078e000e */
[----:B------:R-:W3:Y:S01]  /*5e270*/  LDL.LU R82, [R1+0x538] ;  /* 0x0005380001527983 */ /* 0x000ee20000300800 */
[----:B-1----:R-:W-:Y:S01]  /*5e280*/  IMAD.MOV.U32 R175, RZ, RZ, R71 ;  /* 0x000000ffffaf7224 */ /* 0x002fe200078e0047 */
[----:B------:R-:W-:Y:S01]  /*5e290*/  MOV R71, R6 ;  /* 0x0000000600477202 */ /* 0x000fe20000000f00 */
[----:B------:R-:W-:Y:S01]  /*5e2a0*/  IMAD.MOV.U32 R70, RZ, RZ, R7 ;  /* 0x000000ffff467224 */ /* 0x000fe200078e0007 */
[----:B------:R-:W4:Y:S04]  /*5e2b0*/  LDL.LU R15, [R1+0x3444] ;  /* 0x00344400010f7983 */ /* 0x000f280000300800 */
        /* <DEDUP_REMOVED lines=10> */
[----:B------:R-:W-:-:S03]  /*5e360*/  IMAD.MOV.U32 R72, RZ, RZ, R55 ;  /* 0x000000ffff487224 */ /* 0x000fc600078e0037 */
[----:B------:R-:W2:Y:S01]  /*5e370*/  LDL.LU R105, [R1+0x134] ;  /* 0x0001340001697983 */ /* 0x000ea20000300800 */
[----:B------:R-:W-:Y:S01]  /*5e380*/  MOV R170, R74 ;  /* 0x0000004a00aa7202 */ /* 0x000fe20000000f00 */
[----:B------:R-:W-:Y:S02]  /*5e390*/  IMAD.MOV.U32 R73, RZ, RZ, R54 ;  /* 0x000000ffff497224 */ /* 0x000fe400078e0036 */
[----:B------:R-:W2:Y:S01]  /*5e3a0*/  LDL.LU R106, [R1+0x138] ;  /* 0x00013800016a7983 */ /* 0x000ea20000300800 */
[----:B------:R-:W-:Y:S01]  /*5e3b0*/  IMAD.MOV.U32 R171, RZ, RZ, R75 ;  /* 0x000000ffffab7224 */ /* 0x000fe200078e004b */
[----:B------:R-:W-:Y:S02]  /*5e3c0*/  MOV R74, R51 ;  /* 0x00000033004a7202 */ /* 0x000fe40000000f00 */
        /* <DEDUP_REMOVED lines=12> */
[----:B------:R-:W-:Y:S07]  /*5e490*/  HMMA.1688.F32.TF32 R232, R76, R52, R232 ;  /* 0x000000344ce8723c */ /* 0x000fee00000810e8 */
[----:B------:R-:W-:Y:S01]  /*5e4a0*/  IMAD.MOV.U32 R53, RZ, RZ, R86 ;  /* 0x000000ffff357224 */ /* 0x000fe200078e0056 */
[----:B------:R-:W-:Y:S01]  /*5e4b0*/  MOV R86, R62 ;  /* 0x0000003e00567202 */ /* 0x000fe20000000f00 */
[----:B------:R-:W-:-:S02]  /*5e4c0*/  IMAD.MOV.U32 R52, RZ, RZ, R87 ;  /* 0x000000ffff347224 */ /* 0x000fc400078e0057 */
[----:B------:R-:W-:Y:S01]  /*5e4d0*/  IMAD.MOV.U32 R87, RZ, RZ, R63 ;  /* 0x000000ffff577224 */ /* 0x000fe200078e003f */
[C---:B------:R-:W-:Y:S07]  /*5e4e0*/  HMMA.1688.F32.TF32 R204, R76.reuse, R56, R204 ;  /* 0x000000384ccc723c */ /* 0x040fee00000810cc */
[----:B------:R-:W-:Y:S02]  /*5e4f0*/  IMAD.MOV.U32 R57, RZ, RZ, R84 ;  /* 0x000000ffff397224 */ /* 0x000fe400078e0054 */
[----:B------:R-:W-:Y:S01]  /*5e500*/  IMAD.MOV.U32 R84, RZ, RZ, R67 ;  /* 0x000000ffff547224 */ /* 0x000fe200078e0043 */
[----:B------:R-:W-:Y:S01]  /*5e510*/  MOV R56, R85 ;  /* 0x0000005500387202 */ /* 0x000fe20000000f00 */
[----:B------:R-:W-:Y:S01]  /*5e520*/  IMAD.MOV.U32 R85, RZ, RZ, R59 ;  /* 0x000000ffff557224 */ /* 0x000fe200078e003b */
[C---:B------:R-:W-:Y:S06]  /*5e530*/  HMMA.1688.F32.TF32 R200, R76.reuse, R60, R200 ;  /* 0x0000003c4cc8723c */ /* 0x040fec00000810c8 */
[----:B---3--:R-:W-:Y:S01]  /*5e540*/  HMMA.1688.F32.TF32 R80, R76, R32, R80 ;  /* 0x000000204c50723c */ /* 0x008fe20000081050 */
[----:B----4-:R-:W-:Y:S01]  /*5e550*/  MOV R89, R15 ;  /* 0x0000000f00597202 */ /* 0x010fe20000000f00 */
[----:B--2---:R-:W-:-:S02]  /*5e560*/  IMAD.MOV.U32 R88, RZ, RZ, R14 ;  /* 0x000000ffff587224 */ /* 0x004fc400078e000e */
[----:B------:R-:W-:Y:S01]  /*5e570*/  IMAD.MOV.U32 R95, RZ, RZ, R7 ;  /* 0x000000ffff5f7224 */ /* 0x000fe200078e0007 */
[----:B------:R-:W-:-:S15]  /*5e580*/  MOV R94, R6 ;  /* 0x00000006005e7202 */ /* 0x000fde0000000f00 */
[----:B------:R-:W-:-:S04]  /*5e590*/  NOP ;  /* 0x0000000000007918 */ /* 0x000fc80000000000 */
[----:B------:R-:W-:Y:S01]  /*5e5a0*/  MOV R2, R80 ;  /* 0x0000005000027202 */ /* 0x000fe20000000f00 */
[----:B------:R-:W-:Y:S01]  /*5e5b0*/  IMAD.MOV.U32 R64, RZ, RZ, R81 ;  /* 0x000000ffff407224 */ /* 0x000fe200078e0051 */
[----:B------:R-:W-:Y:S01]  /*5e5c0*/  MOV R80, R10 ;  /* 0x0000000a00507202 */ /* 0x000fe20000000f00 */
        /* <DEDUP_REMOVED lines=8> */
[----:B------:R-:W-:-:S02]  /*5e650*/  IMAD.MOV.U32 R98, RZ, RZ, R50 ;  /* 0x000000ffff627224 */ /* 0x000fc400078e0032 */
[----:B------:R-:W2:Y:S04]  /*5e660*/  LDL.LU R50, [R1+0x3424] ;  /* 0x0034240001327983 */ /* 0x000ea80000300800 */
[----:B------:R-:W2:Y:S04]  /*5e670*/  LDL.LU R51, [R1+0x3420] ;  /* 0x0034200001337983 */ /* 0x000ea80000300800 */
[----:B------:R-:W3:Y:S04]  /*5e680*/  LDL.LU R54, [R1+0x341c] ;  /* 0x00341c0001367983 */ /* 0x000ee80000300800 */
[----:B------:R-:W3:Y:S04]  /*5e690*/  LDL.LU R55, [R1+0x3418] ;  /* 0x0034180001377983 */ /* 0x000ee80000300800 */
[----:B------:R-:W4:Y:S04]  /*5e6a0*/  LDL.LU R6, [R1+0x3414] ;  /* 0x0034140001067983 */ /* 0x000f280000300800 */
[----:B------:R-:W4:Y:S04]  /*5e6b0*/  LDL.LU R7, [R1+0x3410] ;  /* 0x0034100001077983 */ /* 0x000f280000300800 */
[----:B------:R-:W2:Y:S04]  /*5e6c0*/  LDL.LU R14, [R1+0x340c] ;  /* 0x00340c00010e7983 */ /* 0x000ea80000300800 */
[----:B------:R-:W2:Y:S04]  /*5e6d0*/  LDL.LU R15, [R1+0x3408] ;  /* 0x00340800010f7983 */ /* 0x000ea80000300800 */
[----:B------:R-:W3:Y:S04]  /*5e6e0*/  LDL.LU R18, [R1+0x3404] ;  /* 0x0034040001127983 */ /* 0x000ee80000300800 */
[----:B------:R-:W3:Y:S04]  /*5e6f0*/  LDL.LU R19, [R1+0x3400] ;  /* 0x0034000001137983 */ /* 0x000ee80000300800 */
[----:B------:R-:W4:Y:S04]  /*5e700*/  LDL.LU R10, [R1+0x33fc] ;  /* 0x0033fc00010a7983 */ /* 0x000f280000300800 */
[----:B------:R-:W4:Y:S04]  /*5e710*/  LDL.LU R11, [R1+0x33f8] ;  /* 0x0033f800010b7983 */ /* 0x000f280000300800 */
[----:B------:R-:W2:Y:S04]  /*5e720*/  LDL.LU R58, [R1+0x33f4] ;  /* 0x0033f400013a7983 */ /* 0x000ea80000300800 */
[----:B------:R-:W3:Y:S04]  /*5e730*/  LDL.LU R66, [R1+0x33f0] ;  /* 0x0033f00001427983 */ /* 0x000ee80000300800 */
[----:B------:R-:W3:Y:S04]  /*5e740*/  LDL.LU R67, [R1+0x33ec] ;  /* 0x0033ec0001437983 */ /* 0x000ee80000300800 */
[----:B------:R-:W2:Y:S04]  /*5e750*/  LDL.LU R59, [R1+0x33e8] ;  /* 0x0033e800013b7983 */ /* 0x000ea80000300800 */
[----:B------:R-:W4:Y:S04]  /*5e760*/  LDL.LU R62, [R1+0x33e4] ;  /* 0x0033e400013e7983 */ /* 0x000f280000300800 */
[----:B------:R-:W4:Y:S01]  /*5e770*/  LDL.LU R63, [R1+0x33e0] ;  /* 0x0033e000013f7983 */ /* 0x000f220000300800 */
        /* <DEDUP_REMOVED lines=8> */
[----:B------:R-:W-:-:S09]  /*5e800*/  NOP ;  /* 0x0000000000007918 */ /* 0x000fd20000000000 */
[----:B------:R-:W-:Y:S01]  /*5e810*/  IMAD.MOV.U32 R49, RZ, RZ, R76 ;  /* 0x000000ffff317224 */ /* 0x000fe200078e004c */
[----:B------:R-:W-:Y:S01]  /*5e820*/  MOV R48, R77 ;  /* 0x0000004d00307202 */ /* 0x000fe20000000f00 */
[----:B------:R-:W-:Y:S02]  /*5e830*/  IMAD.MOV.U32 R45, RZ, RZ, R78 ;  /* 0x000000ffff2d7224 */ /* 0x000fe400078e004e */
[----:B------:R-:W-:Y:S02]  /*5e840*/  IMAD.MOV.U32 R44, RZ, RZ, R79 ;  /* 0x000000ffff2c7224 */ /* 0x000fe400078e004f */
[----:B---3--:R-:W-:-:S15]  /*5e850*/  HMMA.1688.F32.TF32 R76, R208, R66, R104 ;  /* 0x00000042d04c723c */ /* 0x008fde0000081068 */
[----:B------:R-:W-:-:S09]  /*5e860*/  NOP ;  /* 0x0000000000007918 */ /* 0x000fd20000000000 */
[----:B------:R-:W-:Y:S01]  /*5e870*/  MOV R9, R76 ;  /* 0x0000004c00097202 */ /* 0x000fe20000000f00 */
[----:B------:R-:W-:Y:S01]  /*5e880*/  IMAD.MOV.U32 R8, RZ, RZ, R77 ;  /* 0x000000ffff087224 */ /* 0x000fe200078e004d */
[----:B------:R-:W-:Y:S01]  /*5e890*/  MOV R4, R79 ;  /* 0x0000004f00047202 */ /* 0x000fe20000000f00 */
[----:B------:R-:W-:Y:S02]  /*5e8a0*/  IMAD.MOV.U32 R5, RZ, RZ, R78 ;  /* 0x000000ffff057224 */ /* 0x000fe400078e004e */
[----:B----4-:R-:W-:-:S15]  /*5e8b0*/  HMMA.1688.F32.TF32 R76, R208, R62, R100 ;  /* 0x0000003ed04c723c */ /* 0x010fde0000081064 */
[----:B------:R-:W-:-:S09]  /*5e8c0*/  NOP ;  /* 0x0000000000007918 */ /* 0x000fd20000000000 */
[----:B------:R-:W-:Y:S01]  /*5e8d0*/  IMAD.MOV.U32 R17, RZ, RZ, R76 ;  /* 0x000000ffff117224 */ /* 0x000fe200078e004c */
[----:B------:R-:W-:Y:S01]  /*5e8e0*/  MOV R13, R78 ;  /* 0x0000004e000d7202 */ /* 0x000fe20000000f00 */
[----:B------:R-:W-:Y:S02]  /*5e8f0*/  IMAD.MOV.U32 R16, RZ, RZ, R77 ;  /* 0x000000ffff107224 */ /* 0x000fe400078e004d */
[----:B------:R-:W-:Y:S02]  /*5e900*/  IMAD.MOV.U32 R12, RZ, RZ, R79 ;  /* 0x000000ffff0c7224 */ /* 0x000fe400078e004f */
        /* <DEDUP_REMOVED lines=19> */
[----:B------:R-:W-:Y:S02]  /*5ea40*/  IMAD.MOV.U32 R36, RZ, RZ, R79 ;  /* 0x000000ffff247224 */ /* 0x000fe400078e004f */
[----:B------:R-:W-:Y:S01]  /*5ea50*/  HMMA.1688.F32.TF32 R76, R208, R54, R72 ;  /* 0x00000036d04c723c */ /* 0x000fe20000081048 */
[----:B------:R-:W-:Y:S04]  /*5ea60*/  STL.64 [R1+0x7a0], R84 ;  /* 0x0007a05401007387 */ /* 0x000fe80000100a00 */
[----:B------:R-:W-:Y:S04]  /*5ea70*/  STL.64 [R1+0x7a8], R86 ;  /* 0x0007a85601007387 */ /* 0x000fe80000100a00 */
[----:B------:R1:W-:Y:S01]  /*5ea80*/  STL.64 [R1+0x790], R80 ;  /* 0x0007905001007387 */ /* 0x0003e20000100a00 */
[----:B------:R-:W-:-:S03]  /*5ea90*/  IMAD.MOV.U32 R72, RZ, RZ, R46 ;  /* 0x000000ffff487224 */ /* 0x000fc600078e002e */
[----:B------:R2:W-:Y:S01]  /*5eaa0*/  STL.64 [R1+0x798], R82 ;  /* 0x0007985201007387 */ /* 0x0005e20000100a00 */
[----:B------:R-:W-:Y:S01]  /*5eab0*/  MOV R73, R43 ;  /* 0x0000002b00497202 */ /* 0x000fe20000000f00 */
[----:B------:R-:W-:Y:S02]  /*5eac0*/  IMAD.MOV.U32 R74, RZ, RZ, R42 ;  /* 0x000000ffff4a7224 */ /* 0x000fe400078e002a */
[----:B------:R-:W-:-:S06]  /*5ead0*/  IMAD.MOV.U32 R75, RZ, RZ, R38 ;  /* 0x000000ffff4b7224 */ /* 0x000fcc00078e0026 */
[----:B------:R-:W-:Y:S04]  /*5eae0*/  STL.64 [R1+0x780], R76 ;  /* 0x0007804c01007387 */ /* 0x000fe80000100a00 */
[----:B------:R-:W-:Y:S04]  /*5eaf0*/  STL.64 [R1+0x788], R78 ;  /* 0x0007884e01007387 */ /* 0x000fe80000100a00 */
[----:B------:R-:W3:Y:S04]  /*5eb00*/  LDL.LU R46, [R1+0x33dc] ;  /* 0x0033dc00012e7983 */ /* 0x000ee80000300800 */
[----:B------:R4:W-:Y:S01]  /*5eb10*/  STL.64 [R1+0x770], R68 ;  /* 0x0007704401007387 */ /* 0x0009e20000100a00 */
[----:B-1----:R-:W-:-:S03]  /*5eb20*/  MOV R80, R34 ;  /* 0x0000002200507202 */ /* 0x002fc60000000f00 */
[----:B------:R1:W-:Y:S01]  /*5eb30*/  STL.64 [R1+0x778], R70 ;  /* 0x0007784601007387 */ /* 0x0003e20000100a00 */
[----:B------:R-:W-:-:S03]  /*5eb40*/  IMAD.MOV.U32 R81, RZ, RZ, R26 ;  /* 0x000000ffff517224 */ /* 0x000fc600078e001a */
[----:B------:R-:W4:Y:S01]  /*5eb50*/  LDL.LU R43, [R1+0x33d8] ;  /* 0x0033d800012b7983 */ /* 0x000f220000300800 */
[----:B--2---:R-:W-:-:S03]  /*5eb60*/  IMAD.MOV.U32 R82, RZ, RZ, R248 ;  /* 0x000000ffff527224 */ /* 0x004fc600078e00f8 */
        /* <DEDUP_REMOVED lines=77> */
[----:B---3--:R-:W-:Y:S01]  /*5f040*/  MOV R89, R46 ;  /* 0x0000002e00597202 */ /* 0x008fe20000000f00 */
[----:B------:R-:W-:-:S02]  /*5f050*/  IMAD.MOV.U32 R90, RZ, RZ, R47 ;  /* 0x000000ffff5a7224 */ /* 0x000fc400078e002f */
[----:B------:R-:W-:Y:S02]  /*5f060*/  IMAD.MOV.U32 R91, RZ, RZ, R39 ;  /* 0x000000ffff5b7224 */ /* 0x000fe400078e0027 */
[----:B----4-:R-:W-:Y:S02]  /*5f070*/  IMAD.MOV.U32 R88, RZ, RZ, R43 ;  /* 0x000000ffff587224 */ /* 0x010fe400078e002b */
[----:B--2---:R-:W-:Y:S01]  /*5f080*/  IMAD.MOV.U32 R95, RZ, RZ, R42 ;  /* 0x000000ffff5f7224 */ /* 0x004fe200078e002a */
[----:B------:R-:W-:Y:S01]  /*5f090*/  MOV R94, R38 ;  /* 0x00000026005e7202 */ /* 0x000fe20000000f00 */
[----:B------:R-:W-:Y:S02]  /*5f0a0*/  IMAD.MOV.U32 R93, RZ, RZ, R34 ;  /* 0x000000ffff5d7224 */ /* 0x000fe400078e0022 */
[----:B------:R-:W-:Y:S01]  /*5f0b0*/  IMAD.MOV.U32 R92, RZ, RZ, R26 ;  /* 0x000000ffff5c7224 */ /* 0x000fe200078e001a */
[----:B------:R-:W-:Y:S01]  /*5f0c0*/  MOV R103, R23 ;  /* 0x0000001700677202 */ /* 0x000fe20000000f00 */
[----:B------:R-:W-:-:S02]  /*5f0d0*/  IMAD.MOV.U32 R102, RZ, RZ, R22 ;  /* 0x000000ffff667224 */ /* 0x000fc400078e0016 */
[----:B------:R-:W2:Y:S04]  /*5f0e0*/  LDL.LU R22, [R1+0x33ac] ;  /* 0x0033ac0001167983 */ /* 0x000ea80000300800 */
[----:B------:R-:W2:Y:S04]  /*5f0f0*/  LDL.LU R23, [R1+0x33a8] ;  /* 0x0033a80001177983 */ /* 0x000ea80000300800 */
[----:B------:R-:W3:Y:S04]  /*5f100*/  LDL.LU R26, [R1+0x33a4] ;  /* 0x0033a400011a7983 */ /* 0x000ee80000300800 */
[----:B------:R-:W4:Y:S04]  /*5f110*/  LDL.LU R34, [R1+0x33a0] ;  /* 0x0033a00001227983 */ /* 0x000f280000300800 */
[----:B------:R-:W2:Y:S04]  /*5f120*/  LDL.LU R38, [R1+0x339c] ;  /* 0x00339c0001267983 */ /* 0x000ea80000300800 */
[----:B------:R-:W3:Y:S04]  /*5f130*/  LDL.LU R42, [R1+0x3398] ;  /* 0x00339800012a7983 */ /* 0x000ee80000300800 */
[----:B------:R-:W3:Y:S04]  /*5f140*/  LDL.LU R43, [R1+0x3394] ;  /* 0x00339400012b7983 */ /* 0x000ee80000300800 */
[----:B------:R-:W4:Y:S04]  /*5f150*/  LDL.LU R46, [R1+0x3390] ;  /* 0x00339000012e7983 */ /* 0x000f280000300800 */
[----:B------:R-:W4:Y:S04]  /*5f160*/  LDL.LU R47, [R1+0x338c] ;  /* 0x00338c00012f7983 */ /* 0x000f280000300800 */
[----:B------:R-:W2:Y:S01]  /*5f170*/  LDL.LU R39, [R1+0x3388] ;  /* 0x0033880001277983 */ /* 0x000ea20000300800 */
[----:B------:R-:W-:Y:S01]  /*5f180*/  MOV R68, R35 ;  /* 0x0000002300447202 */ /* 0x000fe20000000f00 */
[----:B------:R-:W-:-:S02]  /*5f190*/  IMAD.MOV.U32 R69, RZ, RZ, R30 ;  /* 0x000000ffff457224 */ /* 0x000fc400078e001e */
[----:B------:R-:W2:Y:S01]  /*5f1a0*/  LDL.LU R35, [R1+0x3384] ;  /* 0x0033840001237983 */ /* 0x000ea20000300800 */
[----:B-1----:R-:W-:Y:S01]  /*5f1b0*/  IMAD.MOV.U32 R70, RZ, RZ, R31 ;  /* 0x000000ffff467224 */ /* 0x002fe200078e001f */
[----:B------:R-:W-:Y:S02]  /*5f1c0*/  MOV R71, R27 ;  /* 0x0000001b00477202 */ /* 0x000fe40000000f00 */
[----:B------:R-:W2:Y:S04]  /*5f1d0*/  LDL.LU R30, [R1+0x3380] ;  /* 0x00338000011e7983 */ /* 0x000ea80000300800 */
[----:B------:R-:W2:Y:S04]  /*5f1e0*/  LDL.LU R31, [R1+0x337c] ;  /* 0x00337c00011f7983 */ /* 0x000ea80000300800 */
[----:B------:R-:W2:Y:S01]  /*5f1f0*/  LDL.LU R27, [R1+0x3378] ;  /* 0x00337800011b7983 */ /* 0x000ea20000300800 */
[----:B------:R-:W-:-:S05]  /*5f200*/  LOP3.LUT R65, R0, 0x40, RZ, 0x3c, !PT ;  /* 0x0000004000417812 */ /* 0x000fca00078e3cff */
[----:B------:R-:W-:Y:S04]  /*5f210*/  LDS R216, [R65+UR12+0x4b000] ;  /* 0x04b0000c41d87984 */ /* 0x000fe80008000800 */
[----:B------:R-:W1:Y:S02]  /*5f220*/  LDS R218, [R65+UR12+0x4b800] ;  /* 0x04b8000c41da7984 */ /* 0x000e640008000800 */
[C---:B-1----:R-:W-:Y:S06]  /*5f230*/  HMMA.1688.F32.TF32 R128, R216.reuse, R66, R128 ;  /* 0x00000042d880723c */ /* 0x042fec0000081080 */
[C---:B------:R-:W-:Y:S06]  /*5f240*/  HMMA.1688.F32.TF32 R120, R216.reuse, R58, R120 ;  /* 0x0000003ad878723c */ /* 0x040fec0000081078 */
[----:B------:R-:W-:Y:S06]  /*5f250*/  HMMA.1688.F32.TF32 R116, R216, R10, R116 ;  /* 0x0000000ad874723c */ /* 0x000fec0000081074 */
[C---:B---3--:R-:W-:Y:S06]  /*5f260*/  HMMA.1688.F32.TF32 R152, R208.reuse, R42, R152 ;  /* 0x0000002ad098723c */ /* 0x048fec0000081098 */
[C---:B----4-:R-:W-:Y:S06]  /*5f270*/  HMMA.1688.F32.TF32 R156, R208.reuse, R46, R156 ;  /* 0x0000002ed09c723c */ /* 0x050fec000008109c */
[C---:B--2---:R-:W-:Y:S06]  /*5f280*/  HMMA.1688.F32.TF32 R76, R208.reuse, R38, R148 ;  /* 0x00000026d04c723c */ /* 0x044fec0000081094 */
[C---:B------:R-:W-:Y:S06]  /*5f290*/  HMMA.1688.F32.TF32 R144, R208.reuse, R34, R144 ;  /* 0x00000022d090723c */ /* 0x040fec0000081090 */
[C---:B------:R-:W-:Y:S05]  /*5f2a0*/  HMMA.1688.F32.TF32 R140, R208.reuse, R30, R140 ;  /* 0x0000001ed08c723c */ /* 0x040fea000008108c */
        /* <DEDUP_REMOVED lines=9> */
[-C--:B------:R-:W-:Y:S03]  /*5f340*/  HMMA.1688.F32.TF32 R132, R208, R22.reuse, R132 ;  /* 0x00000016d084723c */ /* 0x080fe60000081084 */
[----:B------:R-:W-:Y:S04]  /*5f350*/  STL.64 [R1+0x720], R140 ;  /* 0x0007208c01007387 */ /* 0x000fe80000100a00 */
[----:B------:R-:W-:Y:S01]  /*5f360*/  STL.64 [R1+0x728], R142 ;  /* 0x0007288e01007387 */ /* 0x000fe20000100a00 */
[C---:B------:R-:W-:Y:S03]  /*5f370*/  HMMA.1688.F32.TF32 R68, R216.reuse, R22, R68 ;  /* 0x00000016d844723c */ /* 0x040fe60000081044 */
[----:B------:R-:W-:Y:S04]  /*5f380*/  LDS R208, [R65+UR12+0x4b080] ;  /* 0x04b0800c41d07984 */ /* 0x000fe80008000800 */
[----:B------:R-:W-:Y:S04]  /*5f390*/  LDS R210, [R65+UR12+0x4b880] ;  /* 0x04b8800c41d27984 */ /* 0x000fe80008000800 */
[----:B------:R-:W-:Y:S04]  /*5f3a0*/  STL.64 [R1+0x710], R76 ;  /* 0x0007104c01007387 */ /* 0x000fe80000100a00 */
[----:B------:R1:W-:Y:S04]  /*5f3b0*/  STL.64 [R1+0x718], R78 ;  /* 0x0007184e01007387 */ /* 0x0003e80000100a00 */
[----:B------:R-:W-:Y:S04]  /*5f3c0*/  LDS R209, [R252+UR12+0x4b080] ;  /* 0x04b0800cfcd17984 */ /* 0x000fe80008000800 */
[----:B------:R-:W-:Y:S01]  /*5f3d0*/  LDS R211, [R252+UR12+0x4b880] ;  /* 0x04b8800cfcd37984 */ /* 0x000fe20008000800 */
[C---:B-1----:R-:W-:Y:S03]  /*5f3e0*/  HMMA.1688.F32.TF32 R76, R216.reuse, R62, R124 ;  /* 0x0000003ed84c723c */ /* 0x042fe6000008107c */
[----:B------:R-:W-:Y:S04]  /*5f3f0*/  STL.64 [R1+0x100], R132 ;  /* 0x0001008401007387 */ /* 0x000fe80000100a00 */
        /* <DEDUP_REMOVED lines=31> */
[C---:B--2---:R-:W-:Y:S06]  /*5f5f0*/  HMMA.1688.F32.TF32 R96, R216.reuse, R42, R92 ;  /* 0x0000002ad860723c */ /* 0x044fec000008105c */
[C---:B------:R-:W-:Y:S06]  /*5f600*/  HMMA.1688.F32.TF32 R92, R216.reuse, R38, R88 ;  /* 0x00000026d85c723c */ /* 0x040fec0000081058 */
[C---:B------:R-:W-:Y:S06]  /*5f610*/  HMMA.1688.F32.TF32 R88, R216.reuse, R34, R84 ;  /* 0x00000022d858723c */ /* 0x040fec0000081054 */
        /* <DEDUP_REMOVED lines=137> */
[----:B------:R-:W1:Y:S01]  /*5feb0*/  LDS R219, [R3+UR12+0x4b900] ;  /* 0x04b9000c03db7984 */ /* 0x000e620008000800 */
[C---:B----4-:R-:W-:Y:S06]  /*5fec0*/  HMMA.1688.F32.TF32 R132, R76.reuse, R30, R132 ;  /* 0x0000001e4c84723c */ /* 0x050fec0000081084 */
[C---:B---3--:R-:W-:Y:S06]  /*5fed0*/  HMMA.1688.F32.TF32 R136, R76.reuse, R34, R136 ;  /* 0x000000224c88723c */ /* 0x048fec0000081088 */
        /* <DEDUP_REMOVED lines=22> */
[----:B------:R4:W-:Y:S04]  /*60040*/  STL.64 [R1+0x9d8], R186 ;  /* 0x0009d8ba01007387 */ /* 0x0009e80000100a00 */
[----:B----4-:R-:W4:Y:S04]  /*60050*/  LDL.LU.64 R186, [R1+0x3350] ;  /* 0x0033500001ba7983 */ /* 0x010f280000300a00 */
        /* <DEDUP_REMOVED lines=15> */
[----:B------:R1:W-:Y:S04]  /*60150*/  STL.64 [R1+0x998], R162 ;  /* 0x000998a201007387 */ /* 0x0003e80000100a00 */
[----:B-1----:R-:W2:Y:S04]  /*60160*/  LDL.LU.64 R162, [R1+0x3310] ;  /* 0x0033100001a27983 */ /* 0x002ea80000300a00 */
[----:B------:R-:W2:Y:S04]  /*60170*/  LDL.LU.64 R160, [R1+0x3308] ;  /* 0x0033080001a07983 */ /* 0x000ea80000300a00 */
        /* <DEDUP_REMOVED lines=43> */
[C---:B------:R-:W-:Y:S11]  /*60430*/  HMMA.1688.F32.TF32 R68, R208.reuse, R58, R68 ;  /* 0x0000003ad044723c */ /* 0x040ff60000081044 */
        /* <DEDUP_REMOVED lines=11> */
[----:B------:R-:W3:Y:S01]  /*604f0*/  LDL.LU.64 R68, [R1+0x3248] ;  /* 0x0032480001447983 */ /* 0x000ee20000300a00 */
[C---:B------:R-:W-:Y:S06]  /*60500*/  HMMA.1688.F32.TF32 R112, R208.reuse, R14, R112 ;  /* 0x0000000ed070723c */ /* 0x040fec0000081070 */
[C---:B------:R-:W-:Y:S06]  /*60510*/  HMMA.1688.F32.TF32 R108, R208.reuse, R6, R108 ;  /* 0x00000006d06c723c */ /* 0x040fec000008106c */
[C---:B------:R-:W-:Y:S06]  /*60520*/  HMMA.1688.F32.TF32 R100, R208.reuse, R50, R100 ;  /* 0x00000032d064723c */ /* 0x040fec0000081064 */
[C---:B------:R-:W-:Y:S06]  /*60530*/  HMMA.1688.F32.TF32 R96, R208.reuse, R46, R96 ;  /* 0x0000002ed060723c */ /* 0x040fec0000081060 */
[C---:B------:R-:W-:Y:S06]  /*60540*/  HMMA.1688.F32.TF32 R88, R208.reuse, R38, R88 ;  /* 0x00000026d058723c */ /* 0x040fec0000081058 */
[C---:B------:R-:W-:Y:S06]  /*60550*/  HMMA.1688.F32.TF32 R84, R208.reuse, R34, R84 ;  /* 0x00000022d054723c */ /* 0x040fec0000081054 */
[C---:B------:R-:W-:Y:S06]  /*60560*/  HMMA.1688.F32.TF32 R72, R208.reuse, R26, R72 ;  /* 0x0000001ad048723c */ /* 0x040fec0000081048 */
[----:B----4-:R-:W-:-:S15]  /*60570*/  HMMA.1688.F32.TF32 R76, R208, R10, R76 ;  /* 0x0000000ad04c723c */ /* 0x010fde000008104c */
        /* <DEDUP_REMOVED lines=21> */
[----:B-1----:R-:W-:Y:S02]  /*606d0*/  HMMA.1688.F32.TF32 R76, R208, R30, R80 ;  /* 0x0000001ed04c723c */ /* 0x002fe40000081050 */
[----:B------:R-:W-:Y:S04]  /*606e0*/  STL.64 [R1+0x630], R88 ;  /* 0x0006305801007387 */ /* 0x000fe80000100a00 */
[----:B------:R-:W-:Y:S04]  /*606f0*/  STL.64 [R1+0x638], R90 ;  /* 0x0006385a01007387 */ /* 0x000fe80000100a00 */
[----:B------:R-:W-:Y:S04]  /*60700*/  STL.64 [R1+0x620], R84 ;  /* 0x0006205401007387 */ /* 0x000fe80000100a00 */
[----:B------:R-:W-:Y:S01]  /*60710*/  STL.64 [R1+0x628], R86 ;  /* 0x0006285601007387 */ /* 0x000fe20000100a00 */
[----:B---3--:R-:W-:Y:S01]  /*60720*/  IMAD.MOV.U32 R83, RZ, RZ, R68 ;  /* 0x000000ffff537224 */ /* 0x008fe200078e0044 */
[----:B------:R-:W-:Y:S01]  /*60730*/  MOV R82, R69 ;  /* 0x0000004500527202 */ /* 0x000fe20000000f00 */
[----:B--2---:R-:W-:-:S06]  /*60740*/  IMAD.MOV.U32 R81, RZ, RZ, R70 ;  /* 0x000000ffff517224 */ /* 0x004fcc00078e0046 */
[----:B------:R1:W-:Y:S04]  /*60750*/  STL.64 [R1+0x610], R76 ;  /* 0x0006104c01007387 */ /* 0x0003e80000100a00 */
[----:B------:R2:W-:Y:S04]  /*60760*/  STL.64 [R1+0x618], R78 ;  /* 0x0006184e01007387 */ /* 0x0005e80000100a00 */
[----:B------:R3:W-:Y:S01]  /*60770*/  STL.64 [R1+0x600], R72 ;  /* 0x0006004801007387 */ /* 0x0007e20000100a00 */
[----:B------:R-:W-:-:S03]  /*60780*/  IMAD.MOV.U32 R80, RZ, RZ, R71 ;  /* 0x000000ffff507224 */ /* 0x000fc600078e0047 */
        /* <DEDUP_REMOVED lines=49> */
[----:B--2---:R-:W-:Y:S06]  /*60aa0*/  HMMA.1688.F32.TF32 R76, R216, R58, R76 ;  /* 0x0000003ad84c723c */ /* 0x004fec000008104c */
[----:B------:R-:W-:Y:S01]  /*60ab0*/  HMMA.1688.F32.TF32 R208, R208, R22, R112 ;  /* 0x00000016d0d0723c */ /* 0x000fe20000081070 */
[----:B------:R-:W2:Y:S04]  /*60ac0*/  LDL.LU.64 R114, [R1+0x3240] ;  /* 0x0032400001727983 */ /* 0x000ea80000300a00 */
[----:B------:R-:W2:Y:S01]  /*60ad0*/  LDL.LU.64 R112, [R1+0x3238] ;  /* 0x0032380001707983 */ /* 0x000ea20000300a00 */
[C---:B------:R-:W-:Y:S06]  /*60ae0*/  HMMA.1688.F32.TF32 R108, R216.reuse, R66, R108 ;  /* 0x00000042d86c723c */ /* 0x040fec000008106c */
[C---:B------:R-:W-:Y:S11]  /*60af0*/  HMMA.1688.F32.TF32 R104, R216.reuse, R62, R104 ;  /* 0x0000003ed868723c */ /* 0x040ff60000081068 */
[----:B------:R1:W-:Y:S04]  /*60b00*/  STL.64 [R1+0xb0], R208 ;  /* 0x0000b0d001007387 */ /* 0x0003e80000100a00 */
[----:B------:R4:W-:Y:S04]  /*60b10*/  STL.64 [R1+0xb8], R210 ;  /* 0x0000b8d201007387 */ /* 0x0009e80000100a00 */
[----:B-1----:R-:W2:Y:S04]  /*60b20*/  LDL.LU R208, [R1+0x200] ;  /* 0x0002000001d07983 */ /* 0x002ea80000300800 */
[----:B------:R-:W2:Y:S04]  /*60b30*/  LDL.LU R209, [R1+0x204] ;  /* 0x0002040001d17983 */ /* 0x000ea80000300800 */
[----:B----4-:R-:W2:Y:S04]  /*60b40*/  LDL.LU R210, [R1+0x208] ;  /* 0x0002080001d27983 */ /* 0x010ea80000300800 */
[----:B------:R-:W2:Y:S04]  /*60b50*/  LDL.LU R211, [R1+0x20c] ;  /* 0x00020c0001d37983 */ /* 0x000ea80000300800 */
[----:B------:R-:W-:Y:S04]  /*60b60*/  STL.64 [R1+0xa0], R108 ;  /* 0x0000a06c01007387 */ /* 0x000fe80000100a00 */
[----:B------:R1:W-:Y:S04]  /*60b70*/  STL.64 [R1+0xa8], R110 ;  /* 0x0000a86e01007387 */ /* 0x0003e80000100a00 */
        /* <DEDUP_REMOVED lines=9> */
[C---:B------:R-:W-:Y:S06]  /*60c10*/  HMMA.1688.F32.TF32 R96, R216.reuse, R14, R96 ;  /* 0x0000000ed860723c */ /* 0x040fec0000081060 */
[C---:B-1----:R-:W-:Y:S01]  /*60c20*/  HMMA.1688.F32.TF32 R76, R216.reuse, R10, R248 ;  /* 0x0000000ad84c723c */ /* 0x042fe200000810f8 */
[----:B------:R-:W4:Y:S05]  /*60c30*/  LDL.LU R248, [R1+0x430] ;  /* 0x0004300001f87983 */ /* 0x000f2a0000300800 */
[C---:B------:R-:W-:Y:S06]  /*60c40*/  HMMA.1688.F32.TF32 R92, R216.reuse, R6, R92 ;  /* 0x00000006d85c723c */ /* 0x040fec000008105c */
[C---:B------:R-:W-:Y:S11]  /*60c50*/  HMMA.1688.F32.TF32 R68, R216.reuse, R54, R68 ;  /* 0x00000036d844723c */ /* 0x040ff60000081044 */
[----:B------:R-:W-:Y:S04]  /*60c60*/  STL.64 [R1+0x70], R76 ;  /* 0x0000704c01007387 */ /* 0x000fe80000100a00 */
[----:B------:R-:W-:Y:S04]  /*60c70*/  STL.64 [R1+0x78], R78 ;  /* 0x0000784e01007387 */ /* 0x000fe80000100a00 */
[----:B------:R-:W4:Y:S04]  /*60c80*/  LDL.LU R249, [R1+0x434] ;  /* 0x0004340001f97983 */ /* 0x000f280000300800 */
[----:B------:R-:W4:Y:S04]  /*60c90*/  LDL.LU R250, [R1+0x438] ;  /* 0x0004380001fa7983 */ /* 0x000f280000300800 */
[----:B------:R-:W4:Y:S04]  /*60ca0*/  LDL.LU R251, [R1+0x43c] ;  /* 0x00043c0001fb7983 */ /* 0x000f280000300800 */
        /* <DEDUP_REMOVED lines=12> */
[C---:B---3--:R-:W-:Y:S01]  /*60d70*/  HMMA.1688.F32.TF32 R72, R216.reuse, R30, R72 ;  /* 0x0000001ed848723c */ /* 0x048fe20000081048 */
[----:B------:R-:W3:Y:S04]  /*60d80*/  LDS R79, [R252+UR12+0x4b900] ;  /* 0x04b9000cfc4f7984 */ /* 0x000ee80008000800 */
        /* <DEDUP_REMOVED lines=8> */
[----:B-1----:R-:W3:Y:S04]  /*60e10*/  LDL.LU.64 R70, [R1+0x31e0] ;  /* 0x0031e00001467983 */ /* 0x002ee80000300a00 */
[----:B------:R-:W3:Y:S01]  /*60e20*/  LDL.LU.64 R68, [R1+0x31d8] ;  /* 0x0031d80001447983 */ /* 0x000ee20000300a00 */
[----:B--2---:R-:W-:-:S15]  /*60e30*/  HMMA.1688.F32.TF32 R208, R216, R50, R208 ;  /* 0x00000032d8d0723c */ /* 0x004fde00000810d0 */
[----:B------:R-:W-:-:S08]  /*60e40*/  NOP ;  /* 0x0000000000007918 */ /* 0x000fd00000000000 */
[----:B------:R-:W-:Y:S04]  /*60e50*/  STL.64 [R1+0x5b0], R208 ;  /* 0x0005b0d001007387 */ /* 0x000fe80000100a00 */
[----:B------:R3:W-:Y:S02]  /*60e60*/  STL.64 [R1+0x5b8], R210 ;  /* 0x0005b8d201007387 */ /* 0x0007e40000100a00 */
[----:B---3--:R-:W-:Y:S02]  /*60e70*/  HMMA.1688.F32.TF32 R208, R216, R46, R68 ;  /* 0x0000002ed8d0723c */ /* 0x008fe40000081044 */
[----:B------:R-:W2:-:S15]  /*60e80*/  LDL.LU R68, [R1+0x460] ;  /* 0x0004600001447983 */ /* 0x000e9e0000300800 */
[----:B------:R-:W-:-:S06]  /*60e90*/  NOP ;  /* 0x0000000000007918 */ /* 0x000fcc0000000000 */
[----:B------:R-:W-:Y:S04]  /*60ea0*/  STL.64 [R1+0x5a0], R208 ;  /* 0x0005a0d001007387 */ /* 0x000fe80000100a00 */
[----:B------:R-:W-:Y:S04]  /*60eb0*/  STL.64 [R1+0x5a8], R210 ;  /* 0x0005a8d201007387 */ /* 0x000fe80000100a00 */
[----:B------:R-:W2:Y:S04]  /*60ec0*/  LDL.LU R69, [R1+0x464] ;  /* 0x0004640001457983 */ /* 0x000ea80000300800 */
[----:B------:R-:W2:Y:S04]  /*60ed0*/  LDL.LU R70, [R1+0x468] ;  /* 0x0004680001467983 */ /* 0x000ea80000300800 */
[----:B------:R-:W2:Y:S04]  /*60ee0*/  LDL.LU R71, [R1+0x46c] ;  /* 0x00046c0001477983 */ /* 0x000ea80000300800 */
        /* <DEDUP_REMOVED lines=20> */
[C---:B--2---:R-:W-:Y:S06]  /*61030*/  HMMA.1688.F32.TF32 R68, R216.reuse, R26, R68 ;  /* 0x0000001ad844723c */ /* 0x044fec0000081044 */
[----:B----4-:R-:W-:Y:S01]  /*61040*/  HMMA.1688.F32.TF32 R216, R216, R22, R72 ;  /* 0x00000016d8d8723c */ /* 0x010fe20000081048 */
[----:B------:R-:W2:-:S15]  /*61050*/  LDL.LU R72, [R1+0x440] ;  /* 0x0004400001487983 */ /* 0x000e9e0000300800 */
[----:B------:R-:W-:-:S01]  /*61060*/  NOP ;  /* 0x0000000000007918 */ /* 0x000fc20000000000 */
[----:B------:R-:W-:Y:S04]  /*61070*/  STL.64 [R1+0x8c0], R68 ;  /* 0x0008c04401007387 */ /* 0x000fe80000100a00 */
[----:B------:R-:W-:Y:S04]  /*61080*/  STL.64 [R1+0x8c8], R70 ;  /* 0x0008c84601007387 */ /* 0x000fe80000100a00 */
[----:B------:R-:W2:Y:S04]  /*61090*/  LDL.LU R73, [R1+0x444] ;  /* 0x0004440001497983 */ /* 0x000ea80000300800 */
[----:B------:R-:W2:Y:S04]  /*610a0*/  LDL.LU R74, [R1+0x448] ;  /* 0x00044800014a7983 */ /* 0x000ea80000300800 */
[----:B------:R-:W2:Y:S04]  /*610b0*/  LDL.LU R75, [R1+0x44c] ;  /* 0x00044c00014b7983 */ /* 0x000ea80000300800 */
[----:B------:R1:W-:Y:S04]  /*610c0*/  STL [R1+0x3170], R216 ;  /* 0x003170d801007387 */ /* 0x0003e80000100800 */
[----:B------:R4:W-:Y:S04]  /*610d0*/  STL [R1+0x316c], R217 ;  /* 0x00316cd901007387 */ /* 0x0009e80000100800 */
[----:B------:R3:W-:Y:S04]  /*610e0*/  STL [R1+0x3168], R218 ;  /* 0x003168da01007387 */ /* 0x0007e80000100800 */
[----:B------:R3:W-:Y:S04]  /*610f0*/  STL [R1+0x3164], R219 ;  /* 0x003164db01007387 */ /* 0x0007e80000100800 */
[----:B-1----:R-:W2:Y:S04]  /*61100*/  LDL.LU R216, [R1+0x450] ;  /* 0x0004500001d87983 */ /* 0x002ea80000300800 */
[----:B----4-:R-:W2:Y:S04]  /*61110*/  LDL.LU R217, [R1+0x454] ;  /* 0x0004540001d97983 */ /* 0x010ea80000300800 */
[----:B---3--:R-:W2:Y:S04]  /*61120*/  LDL.LU R218, [R1+0x458] ;  /* 0x0004580001da7983 */ /* 0x008ea80000300800 */
[----:B------:R-:W2:Y:S04]  /*61130*/  LDL.LU R219, [R1+0x45c] ;  /* 0x00045c0001db7983 */ /* 0x000ea80000300800 */
[----:B------:R-:W-:Y:S04]  /*61140*/  LDS R68, [R65+UR12+0x4b180] ;  /* 0x04b1800c41447984 */ /* 0x000fe80008000800 */
[----:B------:R-:W-:Y:S04]  /*61150*/  LDS R70, [R65+UR12+0x4b980] ;  /* 0x04b9800c41467984 */ /* 0x000fe80008000800 */
[----:B------:R-:W-:Y:S04]  /*61160*/  LDS R69, [R252+UR12+0x4b180] ;  /* 0x04b1800cfc457984 */ /* 0x000fe80008000800 */
[----:B------:R-:W1:Y:S01]  /*61170*/  LDS R71, [R252+UR12+0x4b980] ;  /* 0x04b9800cfc477984 */ /* 0x000e620008000800 */
[----:B--2---:R-:W-:-:S15]  /*61180*/  HMMA.1688.F32.TF32 R216, R76, R66, R216 ;  /* 0x000000424cd8723c */ /* 0x004fde00000810d8 */
[----:B------:R-:W-:-:S08]  /*61190*/  NOP ;  /* 0x0000000000007918 */ /* 0x000fd00000000000 */
[----:B------:R-:W-:Y:S04]  /*611a0*/  STL.64 [R1+0x8b0], R216 ;  /* 0x0008b0d801007387 */ /* 0x000fe80000100a00 */
[----:B------:R2:W-:Y:S02]  /*611b0*/  STL.64 [R1+0x8b8], R218 ;  /* 0x0008b8da01007387 */ /* 0x0005e40000100a00 */
[C---:B--2---:R-:W-:Y:S06]  /*611c0*/  HMMA.1688.F32.TF32 R216, R76.reuse, R62, R72 ;  /* 0x0000003e4cd8723c */ /* 0x044fec0000081048 */
[----:B------:R-:W-:-:S15]  /*611d0*/  HMMA.1688.F32.TF32 R72, R76, R58, R248 ;  /* 0x0000003a4c48723c */ /* 0x000fde00000810f8 */
[----:B------:R-:W-:-:S02]  /*611e0*/  NOP ;  /* 0x0000000000007918 */ /* 0x000fc40000000000 */
[----:B------:R2:W-:Y:S04]  /*611f0*/  STL.64 [R1+0x8a0], R216 ;  /* 0x0008a0d801007387 */ /* 0x0005e80000100a00 */
[----:B------:R3:W-:Y:S04]  /*61200*/  STL.64 [R1+0x8a8], R218 ;  /* 0x0008a8da01007387 */ /* 0x0007e80000100a00 */
[----:B------:R4:W-:Y:S01]  /*61210*/  STL [R1+0x890], R72 ;  /* 0x0008904801007387 */ /* 0x0009e20000100800 */
[----:B--2---:R-:W-:Y:S01]  /*61220*/  IMAD.MOV.U32 R216, RZ, RZ, R73 ;  /* 0x000000ffffd87224 */ /* 0x004fe200078e0049 */
[----:B------:R-:W-:Y:S01]  /*61230*/  MOV R217, R74 ;  /* 0x0000004a00d97202 */ /* 0x000fe20000000f00 */
[----:B---3--:R-:W-:-:S02]  /*61240*/  IMAD.MOV.U32 R218, RZ, RZ, R75 ;  /* 0x000000ffffda7224 */ /* 0x008fc400078e004b */
[C---:B----4-:R-:W-:Y:S06]  /*61250*/  HMMA.1688.F32.TF32 R72, R76.reuse, R10, R80 ;  /* 0x0000000a4c48723c */ /* 0x050fec0000081050 */
[C---:B------:R-:W-:Y:S06]  /*61260*/  HMMA.1688.F32.TF32 R80, R76.reuse, R18, R84 ;  /* 0x000000124c50723c */ /* 0x040fec0000081054 */
[----:B------:R-:W-:Y:S11]  /*61270*/  HMMA.1688.F32.TF32 R84, R76, R14, R88 ;  /* 0x0000000e4c54723c */ /* 0x000ff60000081058 */
[----:B------:R-:W-:Y:S01]  /*61280*/  STL [R1+0x884], R73 ;  /* 0x0008844901007387 */ /* 0x000fe20000100800 */
[----:B------:R-:W-:-:S03]  /*61290*/  IMAD.MOV.U32 R219, RZ, RZ, R72 ;  /* 0x000000ffffdb7224 */ /* 0x000fc600078e0048 */
        /* <DEDUP_REMOVED lines=24> */
[----:B--2---:R-:W-:Y:S01]  /*61420*/  HMMA.1688.F32.TF32 R80, R76, R30, R120 ;  /* 0x0000001e4c50723c */ /* 0x004fe20000081078 */
[----:B------:R-:W-:-:S02]  /*61430*/  IMAD.MOV.U32 R88, RZ, RZ, R2 ;  /* 0x000000ffff587224 */ /* 0x000fc400078e0002 */
[----:B------:R-:W-:Y:S02]  /*61440*/  IMAD.MOV.U32 R90, RZ, RZ, R61 ;  /* 0x000000ffff5a7224 */ /* 0x000fe400078e003d */
[----:B------:R-:W-:Y:S01]  /*61450*/  IMAD.MOV.U32 R91, RZ, RZ, R60 ;  /* 0x000000ffff5b7224 */ /* 0x000fe200078e003c */
[----:B------:R-:W-:Y:S01]  /*61460*/  STL.64 [R1+0x7f0], R72 ;  /* 0x0007f04801007387 */ /* 0x000fe20000100a00 */
[----:B---3--:R-:W-:Y:S03]  /*61470*/  HMMA.1688.F32.TF32 R84, R76, R26, R124 ;  /* 0x0000001a4c54723c */ /* 0x008fe6000008107c */
[----:B------:R2:W-:Y:S03]  /*61480*/  STL.64 [R1+0x7f8], R74 ;  /* 0x0007f84a01007387 */ /* 0x0005e60000100a00 */
[----:B------:R-:W-:Y:S01]  /*61490*/  HMMA.1688.F32.TF32 R100, R208, R38, R176 ;  /* 0x00000026d064723c */ /* 0x000fe200000810b0 */
[----:B------:R-:W-:Y:S01]  /*614a0*/  MOV R92, R57 ;  /* 0x00000039005c7202 */ /* 0x000fe20000000f00 */
[----:B------:R-:W-:-:S04]  /*614b0*/  IMAD.MOV.U32 R93, RZ, RZ, R56 ;  /* 0x000000ffff5d7224 */ /* 0x000fc800078e0038 */
[----:B-1----:R-:W-:Y:S01]  /*614c0*/  HMMA.1688.F32.TF32 R248, R68, R10, R212 ;  /* 0x0000000a44f8723c */ /* 0x002fe200000810d4 */
[----:B------:R-:W-:Y:S01]  /*614d0*/  IMAD.MOV.U32 R94, RZ, RZ, R53 ;  /* 0x000000ffff5e7224 */ /* 0x000fe200078e0035 */
[----:B------:R-:W-:Y:S01]  /*614e0*/  MOV R95, R52 ;  /* 0x00000034005f7202 */ /* 0x000fe20000000f00 */
[----:B------:R-:W-:Y:S03]  /*614f0*/  LDS R116, [R65+UR12+0x4c000] ;  /* 0x04c0000c41747984 */ /* 0x000fe60008000800 */
[----:B--2---:R-:W-:Y:S01]  /*61500*/  HMMA.1688.F32.TF32 R72, R76, R22, R128 ;  /* 0x000000164c48723c */ /* 0x004fe20000081080 */
[----:B------:R-:W-:Y:S04]  /*61510*/  STL.64 [R1+0x7e0], R80 ;  /* 0x0007e05001007387 */ /* 0x000fe80000100a00 */
[----:B------:R1:W-:Y:S01]  /*61520*/  STL.64 [R1+0x7e8], R82 ;  /* 0x0007e85201007387 */ /* 0x0003e20000100a00 */
[C---:B------:R-:W-:Y:S03]  /*61530*/  HMMA.1688.F32.TF32 R76, R208.reuse, R62, R136 ;  /* 0x0000003ed04c723c */ /* 0x040fe60000081088 */
[----:B------:R-:W-:Y:S04]  /*61540*/  STL.64 [R1+0x7d0], R84 ;  /* 0x0007d05401007387 */ /* 0x000fe80000100a00 */
[----:B------:R-:W-:Y:S01]  /*61550*/  STL.64 [R1+0x7d8], R86 ;  /* 0x0007d85601007387 */ /* 0x000fe20000100a00 */
[----:B-1----:R-:W-:Y:S01]  /*61560*/  HMMA.1688.F32.TF32 R80, R208, R66, R132 ;  /* 0x00000042d050723c */ /* 0x002fe20000081084 */
[----:B------:R-:W-:-:S02]  /*61570*/  MOV R89, R64 ;  /* 0x0000004000597202 */ /* 0x000fc40000000f00 */
[----:B------:R-:W-:Y:S06]  /*61580*/  LDS R118, [R65+UR12+0x4c800] ;  /* 0x04c8000c41767984 */ /* 0x000fec0008000800 */
        /* <DEDUP_REMOVED lines=9> */
[C---:B-1----:R-:W-:Y:S07]  /*61620*/  HMMA.1688.F32.TF32 R80, R208.reuse, R10, R144 ;  /* 0x0000000ad050723c */ /* 0x042fee0000081090 */
[----:B------:R-:W-:Y:S01]  /*61630*/  STL.64 [R1+0x320], R72 ;  /* 0x0003204801007387 */ /* 0x000fe20000100a00 */
[C---:B--2---:R-:W-:Y:S03]  /*61640*/  HMMA.1688.F32.TF32 R76, R208.reuse, R18, R148 ;  /* 0x00000012d04c723c */ /* 0x044fe60000081094 */
[----:B------:R1:W-:Y:S03]  /*61650*/  STL.64 [R1+0x328], R74 ;  /* 0x0003284a01007387 */ /* 0x0003e60000100a00 */
[C---:B-1----:R-:W-:Y:S09]  /*61660*/  HMMA.1688.F32.TF32 R72, R208.reuse, R14, R152 ;  /* 0x0000000ed048723c */ /* 0x042ff20000081098 */
[----:B------:R-:W-:Y:S04]  /*61670*/  STL.64 [R1+0x3c0], R80 ;  /* 0x0003c05001007387 */ /* 0x000fe80000100a00 */
[----:B------:R1:W-:Y:S04]  /*61680*/  STL.64 [R1+0x3c8], R82 ;  /* 0x0003c85201007387 */ /* 0x0003e80000100a00 */
[----:B------:R-:W-:Y:S04]  /*61690*/  STL.64 [R1+0x3e0], R76 ;  /* 0x0003e04c01007387 */ /* 0x000fe80000100a00 */
[----:B------:R2:W-:Y:S01]  /*616a0*/  STL.64 [R1+0x3e8], R78 ;  /* 0x0003e84e01007387 */ /* 0x0005e20000100a00 */
[C---:B-1----:R-:W-:Y:S03]  /*616b0*/  HMMA.1688.F32.TF32 R80, R208.reuse, R6, R156 ;  /* 0x00000006d050723c */ /* 0x042fe6000008109c */
[----:B------:R-:W-:Y:S03]  /*616c0*/  STL.64 [R1+0x400], R72 ;  /* 0x0004004801007387 */ /* 0x000fe60000100a00 */
[C---:B--2---:R-:W-:Y:S01]  /*616d0*/  HMMA.1688.F32.TF32 R76, R208.reuse, R54, R160 ;  /* 0x00000036d04c723c */ /* 0x044fe200000810a0 */
[----:B------:R1:W-:Y:S05]  /*616e0*/  STL.64 [R1+0x408], R74 ;  /* 0x0004084a01007387 */ /* 0x0003ea0000100a00 */
[----:B-1----:R-:W-:Y:S11]  /*616f0*/  HMMA.1688.F32.TF32 R72, R208, R50, R164 ;  /* 0x00000032d048723c */ /* 0x002ff600000810a4 */
[----:B------:R1:W-:Y:S04]  /*61700*/  STL.64 [R1+0x410], R80 ;  /* 0x0004105001007387 */ /* 0x0003e80000100a00 */
[----:B------:R2:W-:Y:S04]  /*61710*/  STL.64 [R1+0x418], R82 ;  /* 0x0004185201007387 */ /* 0x0005e80000100a00 */
[----:B------:R-:W-:Y:S01]  /*61720*/  STL.64 [R1+0x430], R76 ;  /* 0x0004304c01007387 */ /* 0x000fe20000100a00 */
[----:B-1----:R-:W-:-:S03]  /*61730*/  MOV R80, R172 ;  /* 0x000000ac00507202 */ /* 0x002fc60000000f00 */
[----:B------:R-:W-:Y:S01]  /*61740*/  STL.64 [R1+0x438], R78 ;  /* 0x0004384e01007387 */ /* 0x000fe20000100a00 */
[----:B------:R-:W-:-:S03]  /*61750*/  IMAD.MOV.U32 R81, RZ, RZ, R173 ;  /* 0x000000ffff517224 */ /* 0x000fc600078e00ad */
[----:B------:R-:W3:Y:S01]  /*61760*/  LDL.LU R172, [R1+0x3194] ;  /* 0x0031940001ac7983 */ /* 0x000ee20000300800 */
[----:B--2---:R-:W-:Y:S01]  /*61770*/  IMAD.MOV.U32 R82, RZ, RZ, R174 ;  /* 0x000000ffff527224 */ /* 0x004fe200078e00ae */
[----:B------:R-:W-:Y:S02]  /*61780*/  MOV R83, R175 ;  /* 0x000000af00537202 */ /* 0x000fe40000000f00 */
[----:B------:R1:W-:Y:S01]  /*61790*/  STL.64 [R1+0x440], R72 ;  /* 0x0004404801007387 */ /* 0x0003e20000100a00 */
[----:B------:R-:W-:-:S03]  /*617a0*/  IMAD.MOV.U32 R84, RZ, RZ, R168 ;  /* 0x000000ffff547224 */ /* 0x000fc600078e00a8 */
[----:B------:R2:W-:Y:S01]  /*617b0*/  STL.64 [R1+0x448], R74 ;  /* 0x0004484a01007387 */ /* 0x0005e20000100a00 */
        /* <DEDUP_REMOVED lines=10> */
[----:B------:R-:W4:Y:S01]  /*61860*/  LDL.LU R2, [R1+0x3174] ;  /* 0x0031740001027983 */ /* 0x000f220000300800 */
[C---:B------:R-:W-:Y:S06]  /*61870*/  HMMA.1688.F32.TF32 R60, R68.reuse, R62, R200 ;  /* 0x0000003e443c723c */ /* 0x040fec00000810c8 */
[----:B------:R-:W-:Y:S01]  /*61880*/  HMMA.1688.F32.TF32 R56, R68, R58, R204 ;  /* 0x0000003a4438723c */ /* 0x000fe200000810cc */
[----:B-1----:R-:W-:-:S02]  /*61890*/  IMAD.MOV.U32 R72, RZ, RZ, R49 ;  /* 0x000000ffff487224 */ /* 0x002fc400078e0031 */
[----:B------:R-:W-:Y:S01]  /*618a0*/  IMAD.MOV.U32 R73, RZ, RZ, R48 ;  /* 0x000000ffff497224 */ /* 0x000fe200078e0030 */
[----:B--2---:R-:W-:Y:S01]  /*618b0*/  MOV R74, R45 ;  /* 0x0000002d004a7202 */ /* 0x004fe20000000f00 */
[----:B------:R-:W-:Y:S01]  /*618c0*/  IMAD.MOV.U32 R75, RZ, RZ, R44 ;  /* 0x000000ffff4b7224 */ /* 0x000fe200078e002c */
[C---:B---3--:R-:W-:Y:S06]  /*618d0*/  HMMA.1688.F32.TF32 R76, R208.reuse, R42, R172 ;  /* 0x0000002ad04c723c */ /* 0x048fec00000810ac */
[----:B----4-:R-:W-:-:S15]  /*618e0*/  HMMA.1688.F32.TF32 R96, R208, R46, R168 ;  /* 0x0000002ed060723c */ /* 0x010fde00000810a8 */
[----:B------:R-:W-:-:S08]  /*618f0*/  NOP ;  /* 0x0000000000007918 */ /* 0x000fd00000000000 */
        /* <DEDUP_REMOVED lines=13> */
[----:B-1----:R-:W-:Y:S03]  /*619d0*/  HMMA.1688.F32.TF32 R96, R208, R22, R192 ;  /* 0x00000016d060723c */ /* 0x002fe600000810c0 */
[----:B------:R-:W-:Y:S04]  /*619e0*/  LDS R208, [R0+UR12+0x4c100] ;  /* 0x04c1000c00d07984 */ /* 0x000fe80008000800 */
[----:B------:R-:W-:Y:S01]  /*619f0*/  LDS R210, [R0+UR12+0x4c900] ;  /* 0x04c9000c00d27984 */ /* 0x000fe20008000800 */
[C---:B--2---:R-:W-:Y:S03]  /*61a00*/  HMMA.1688.F32.TF32 R76, R68.reuse, R66, R196 ;  /* 0x00000042444c723c */ /* 0x044fe600000810c4 */
[----:B------:R-:W-:Y:S04]  /*61a10*/  STL.64 [R1+0x4c0], R100 ;  /* 0x0004c06401007387 */ /* 0x000fe80000100a00 */
[----:B------:R-:W-:Y:S01]  /*61a20*/  STL.64 [R1+0x4c8], R102 ;  /* 0x0004c86601007387 */ /* 0x000fe20000100a00 */
[C---:B------:R-:W-:Y:S03]  /*61a30*/  HMMA.1688.F32.TF32 R44, R68.reuse, R46, R240 ;  /* 0x0000002e442c723c */ /* 0x040fe600000810f0 */
[----:B------:R-:W-:Y:S04]  /*61a40*/  LDSM.16.M88.4 R64, [R2+UR13+0x1e180] ;  /* 0x01e1800d0240783b */ /* 0x000fe80008000200 */
[----:B------:R-:W-:Y:S04]  /*61a50*/  LDS R209, [R3+UR12+0x4c100] ;  /* 0x04c1000c03d17984 */ /* 0x000fe80008000800 */
[----:B------:R-:W-:Y:S04]  /*61a60*/  STL.64 [R1+0x4b0], R96 ;  /* 0x0004b06001007387 */ /* 0x000fe80000100a00 */
[----:B------:R-:W-:Y:S04]  /*61a70*/  STL.64 [R1+0x4b8], R98 ;  /* 0x0004b86201007387 */ /* 0x000fe80000100a00 */
[----:B------:R-:W-:Y:S04]  /*61a80*/  STL.64 [R1+0x4e0], R76 ;  /* 0x0004e04c01007387 */ /* 0x000fe80000100a00 */
[----:B------:R-:W-:Y:S04]  /*61a90*/  STL.64 [R1+0x4e8], R78 ;  /* 0x0004e84e01007387 */ /* 0x000fe80000100a00 */
[----:B------:R-:W-:Y:S04]  /*61aa0*/  STL.64 [R1+0x570], R60 ;  /* 0x0005703c01007387 */ /* 0x000fe80000100a00 */
[----:B------:R-:W-:Y:S04]  /*61ab0*/  STL.64 [R1+0x578], R62 ;  /* 0x0005783e01007387 */ /* 0x000fe80000100a00 */
[----:B------:R-:W-:Y:S04]  /*61ac0*/  STL [R1+0x3160], R248 ;  /* 0x003160f801007387 */ /* 0x000fe80000100800 */
[----:B------:R-:W-:Y:S04]  /*61ad0*/  STL.64 [R1+0x560], R56 ;  /* 0x0005603801007387 */ /* 0x000fe80000100a00 */
[----:B------:R1:W-:Y:S04]  /*61ae0*/  STL.64 [R1+0x568], R58 ;  /* 0x0005683a01007387 */ /* 0x0003e80000100a00 */
[----:B------:R-:W-:Y:S01]  /*61af0*/  LDS R211, [R3+UR12+0x4c900] ;  /* 0x04c9000c03d37984 */ /* 0x000fe20008000800 */
[C---:B-1----:R-:W-:Y:S03]  /*61b00*/  HMMA.1688.F32.TF32 R56, R68.reuse, R18, R220 ;  /* 0x000000124438723c */ /* 0x042fe600000810dc */
[----:B------:R-:W-:Y:S04]  /*61b10*/  STL [R1+0x315c], R249 ;  /* 0x00315cf901007387 */ /* 0x000fe80000100800 */
[----:B------:R-:W-:Y:S01]  /*61b20*/  STL [R1+0x3158], R250 ;  /* 0x003158fa01007387 */ /* 0x000fe20000100800 */
[C---:B------:R-:W-:Y:S03]  /*61b30*/  HMMA.1688.F32.TF32 R76, R68.reuse, R14, R224 ;  /* 0x0000000e444c723c */ /* 0x040fe600000810e0 */
[----:B------:R-:W-:Y:S03]  /*61b40*/  STL [R1+0x3154], R251 ;  /* 0x003154fb01007387 */ /* 0x000fe60000100800 */
[C---:B------:R-:W-:Y:S09]  /*61b50*/  HMMA.1688.F32.TF32 R60, R68.reuse, R6, R228 ;  /* 0x00000006443c723c */ /* 0x040ff200000810e4 */
[----:B------:R-:W-:Y:S04]  /*61b60*/  STL.64 [R1+0x550], R56 ;  /* 0x0005503801007387 */ /* 0x000fe80000100a00 */
[----:B------:R1:W-:Y:S02]  /*61b70*/  STL.64 [R1+0x558], R58 ;  /* 0x0005583a01007387 */ /* 0x0003e40000100a00 */
[C---:B-1----:R-:W-:Y:S06]  /*61b80*/  HMMA.1688.F32.TF32 R56, R68.reuse, R54, R232 ;  /* 0x000000364438723c */ /* 0x042fec00000810e8 */
[C---:B------:R-:W-:Y:S01]  /*61b90*/  HMMA.1688.F32.TF32 R52, R68.reuse, R50, R236 ;  /* 0x000000324434723c */ /* 0x040fe200000810ec */
[----:B------:R-:W-:Y:S05]  /*61ba0*/  STL.64 [R1+0x500], R76 ;  /* 0x0005004c01007387 */ /* 0x000fea0000100a00 */
[----:B------:R-:W-:Y:S01]  /*61bb0*/  HMMA.1688.F32.TF32 R48, R68, R42, R244 ;  /* 0x0000002a4430723c */ /* 0x000fe200000810f4 */
[----:B------:R-:W-:Y:S04]  /*61bc0*/  STL.64 [R1+0x508], R78 ;  /* 0x0005084e01007387 */ /* 0x000fe80000100a00 */
[----:B------:R-:W-:Y:S04]  /*61bd0*/  STL.64 [R1+0x4f0], R60 ;  /* 0x0004f03c01007387 */ /* 0x000fe80000100a00 */
[----:B------:R-:W-:Y:S04]  /*61be0*/  STL.64 [R1+0x4f8], R62 ;  /* 0x0004f83e01007387 */ /* 0x000fe80000100a00 */
[----:B------:R-:W-:Y:S04]  /*61bf0*/  STL.64 [R1+0x4d0], R56 ;  /* 0x0004d03801007387 */ /* 0x000fe80000100a00 */
[----:B------:R-:W-:Y:S04]  /*61c00*/  STL.64 [R1+0x4d8], R58 ;  /* 0x0004d83a01007387 */ /* 0x000fe80000100a00 */
[----:B------:R-:W-:Y:S03]  /*61c10*/  STL.64 [R1+0x450], R52 ;  /* 0x0004503401007387 */ /* 0x000fe60000100a00 */
[----:B------:R-:W-:Y:S01]  /*61c20*/  IMAD.MOV.U32 R248, RZ, RZ, R48 ;  /* 0x000000fffff87224 */ /* 0x000fe200078e0030 */
[----:B------:R1:W-:Y:S01]  /*61c30*/  STL.64 [R1+0x458], R54 ;  /* 0x0004583601007387 */ /* 0x0003e20000100a00 */
[----:B------:R-:W-:Y:S01]  /*61c40*/  MOV R249, R49 ;  /* 0x0000003100f97202 */ /* 0x000fe20000000f00 */
[----:B------:R-:W-:-:S02]  /*61c50*/  IMAD.MOV.U32 R250, RZ, RZ, R50 ;  /* 0x000000fffffa7224 */ /* 0x000fc400078e0032 */
[----:B------:R-:W-:Y:S01]  /*61c60*/  IMAD.MOV.U32 R251, RZ, RZ, R51 ;  /* 0x000000fffffb7224 */ /* 0x000fe200078e0033 */
[----:B------:R-:W-:Y:S01]  /*61c70*/  STL.64 [R1+0x420], R44 ;  /* 0x0004202c01007387 */ /* 0x000fe20000100a00 */
[C---:B------:R-:W-:Y:S03]  /*61c80*/  HMMA.1688.F32.TF32 R48, R68.reuse, R38, R92 ;  /* 0x000000264430723c */ /* 0x040fe6000008105c */
[----:B------:R2:W-:Y:S01]  /*61c90*/  STL.64 [R1+0x428], R46 ;  /* 0x0004282e01007387 */ /* 0x0005e20000100a00 */
[----:B------:R-:W-:Y:S02]  /*61ca0*/  IMAD.MOV.U32 R96, RZ, RZ, R9 ;  /* 0x000000ffff607224 */ /* 0x000fe400078e0009 */
[----:B------:R-:W-:Y:S01]  /*61cb0*/  IMAD.MOV.U32 R97, RZ, RZ, R8 ;  /* 0x000000ffff617224 */ /* 0x000fe200078e0008 */
[C---:B-1----:R-:W-:Y:S01]  /*61cc0*/  HMMA.1688.F32.TF32 R52, R68.reuse, R30, R84 ;  /* 0x0000001e4434723c */ /* 0x042fe20000081054 */
[----:B------:R-:W1:Y:S01]  /*61cd0*/  LDSM.16.M88.4 R8, [R2+UR13+0x2180] ;  /* 0x0021800d0208783b */ /* 0x000e620008000200 */
[----:B------:R-:W-:Y:S01]  /*61ce0*/  MOV R98, R5 ;  /* 0x0000000500627202 */ /* 0x000fe20000000f00 */
[----:B------:R-:W-:Y:S01]  /*61cf0*/  IMAD.MOV.U32 R99, RZ, RZ, R4 ;  /* 0x000000ffff637224 */ /* 0x000fe200078e0004 */
[----:B------:R-:W-:Y:S01]  /*61d00*/  MOV R95, R12 ;  /* 0x0000000c005f7202 */ /* 0x000fe20000000f00 */
[----:B------:R-:W-:Y:S01]  /*61d10*/  IMAD.MOV.U32 R94, RZ, RZ, R13 ;  /* 0x000000ffff5e7224 */ /* 0x000fe200078e000d */
[----:B------:R-:W-:Y:S01]  /*61d20*/  MOV R92, R17 ;  /* 0x00000011005c7202 */ /* 0x000fe20000000f00 */
[----:B------:R-:W3:Y:S01]  /*61d30*/  LDSM.16.M88.4 R12, [R2+UR13+0x4180] ;  /* 0x0041800d020c783b */ /* 0x000ee20008000200 */
[----:B--2---:R-:W-:Y:S03]  /*61d40*/  HMMA.1688.F32.TF32 R44, R68, R34, R88 ;  /* 0x00000022442c723c */ /* 0x004fe60000081058 */
[----:B------:R-:W-:Y:S04]  /*61d50*/  LDSM.16.M88.4 R56, [R2+UR13+0x1a180] ;  /* 0x01a1800d0238783b */ /* 0x000fe80008000200 */
[----:B------:R-:W-:Y:S04]  /*61d60*/  LDSM.16.M88.4 R60, [R2+UR13+0x1c180] ;  /* 0x01c1800d023c783b */ /* 0x000fe80008000200 */
[----:B------:R-:W-:Y:S04]  /*61d70*/  STL.64 [R1+0x3d0], R48 ;  /* 0x0003d03001007387 */ /* 0x000fe80000100a00 */
[----:B------:R2:W-:Y:S01]  /*61d80*/  STL.64 [R1+0x3d8], R50 ;  /* 0x0003d83201007387 */ /* 0x0005e20000100a00 */
[----:B------:R-:W-:-:S02]  /*61d90*/  IMAD.MOV.U32 R93, RZ, RZ, R16 ;  /* 0x000000ffff5d7224 */ /* 0x000fc400078e0010 */
[----:B------:R-:W-:Y:S01]  /*61da0*/  IMAD.MOV.U32 R86, RZ, RZ, R21 ;  /* 0x000000ffff567224 */ /* 0x000fe200078e0015 */
[----:B------:R-:W4:Y:S04]  /*61db0*/  LDSM.16.M88.4 R16, [R2+UR13+0x6180] ;  /* 0x0061800d0210783b */ /* 0x000f280008000200 */
[----:B------:R-:W-:Y:S01]  /*61dc0*/  STL.64 [R1+0x3b0], R44 ;  /* 0x0003b02c01007387 */ /* 0x000fe20000100a00 */
[----:B--2---:R-:W-:Y:S03]  /*61dd0*/  HMMA.1688.F32.TF32 R48, R68, R26, R80 ;  /* 0x0000001a4430723c */ /* 0x004fe60000081050 */
[----:B------:R2:W-:Y:S01]  /*61de0*/  STL.64 [R1+0x3b8], R46 ;  /* 0x0003b82e01007387 */ /* 0x0005e20000100a00 */
[----:B------:R-:W-:Y:S01]  /*61df0*/  IMAD.MOV.U32 R87, RZ, RZ, R20 ;  /* 0x000000ffff577224 */ /* 0x000fe200078e0014 */
[----:B------:R-:W-:Y:S01]  /*61e00*/  MOV R85, R24 ;  /* 0x0000001800557202 */ /* 0x000fe20000000f00 */
[----:B------:R-:W-:Y:S01]  /*61e10*/  IMAD.MOV.U32 R84, RZ, RZ, R25 ;  /* 0x000000ffff547224 */ /* 0x000fe200078e0019 */
[----:B------:R-:W-:Y:S01]  /*61e20*/  LDS R88, [R0+UR12+0x4c000] ;  /* 0x04c0000c00587984 */ /* 0x000fe20008000800 */
[----:B------:R-:W-:Y:S01]  /*61e30*/  MOV R82, R29 ;  /* 0x0000001d00527202 */ /* 0x000fe20000000f00 */
[----:B------:R-:W-:-:S02]  /*61e40*/  IMAD.MOV.U32 R83, RZ, RZ, R28 ;  /* 0x000000ffff537224 */ /* 0x000fc400078e001c */
[----:B------:R-:W-:Y:S01]  /*61e50*/  LDS R90, [R0+UR12+0x4c800] ;  /* 0x04c8000c005a7984 */ /* 0x000fe20008000800 */
[----:B--2---:R-:W-:Y:S03]  /*61e60*/  HMMA.1688.F32.TF32 R44, R68, R22, R72 ;  /* 0x00000016442c723c */ /* 0x004fe60000081048 */
[----:B------:R-:W-:Y:S01]  /*61e70*/  LDSM.16.M88.4 R20, [R2+UR13+0x8180] ;  /* 0x0081800d0214783b */ /* 0x000fe20008000200 */
[----:B------:R-:W-:-:S03]  /*61e80*/  IMAD.MOV.U32 R80, RZ, RZ, R33 ;  /* 0x000000ffff507224 */ /* 0x000fc600078e0021 */
[----:B------:R-:W-:Y:S01]  /*61e90*/  LDS R89, [R3+UR12+0x4c000] ;  /* 0x04c0000c03597984 */ /* 0x000fe20008000800 */
[----:B------:R-:W-:-:S03]  /*61ea0*/  IMAD.MOV.U32 R81, RZ, RZ, R32 ;  /* 0x000000ffff517224 */ /* 0x000fc600078e0020 */
[----:B------:R-:W-:Y:S04]  /*61eb0*/  LDS R91, [R3+UR12+0x4c800] ;  /* 0x04c8000c035b7984 */ /* 0x000fe80008000800 */
[----:B------:R-:W2:Y:S04]  /*61ec0*/  LDSM.16.M88.4 R4, [R2+UR13+0x180] ;  /* 0x0001800d0204783b */ /* 0x000ea80008000200 */
[----:B------:R-:W2:Y:S01]  /*61ed0*/  LDSM.16.M88.4 R24, [R2+UR13+0xa180] ;  /* 0x00a1800d0218783b */ /* 0x000ea20008000200 */
[----:B------:R-:W-:-:S03]  /*61ee0*/  IMAD.MOV.U32 R74, RZ, RZ, R37 ;  /* 0x000000ffff4a7224 */ /* 0x000fc600078e0025 */
[----:B------:R-:W2:Y:S01]  /*61ef0*/  LDSM.16.M88.4 R28, [R2+UR13+0xc180] ;  /* 0x00c1800d021c783b */ /* 0x000ea20008000200 */
[----:B------:R-:W-:-:S03]  /*61f00*/  MOV R75, R36 ;  /* 0x00000024004b7202 */ /* 0x000fc60000000f00 */
[----:B------:R-:W-:Y:S01]  /*61f10*/  STL.64 [R1+0x210], R52 ;  /* 0x0002103401007387 */ /* 0x000fe20000100a00 */
[----:B------:R-:W-:-:S03]  /*61f20*/  MOV R72, R41 ;  /* 0x0000002900487202 */ /* 0x000fc60000000f00 */
[----:B------:R-:W2:Y:S01]  /*61f30*/  LDSM.16.M88.4 R32, [R2+UR13+0xe180] ;  /* 0x00e1800d0220783b */ /* 0x000ea20008000200 */
[----:B------:R-:W-:-:S03]  /*61f40*/  IMAD.MOV.U32 R73, RZ, RZ, R40 ;  /* 0x000000ffff497224 */ /* 0x000fc600078e0028 */
[----:B------:R-:W-:Y:S04]  /*61f50*/  STL.64 [R1+0x218], R54 ;  /* 0x0002183601007387 */ /* 0x000fe80000100a00 */
[----:B------:R-:W-:Y:S04]  /*61f60*/  STL.64 [R1+0x1a0], R48 ;  /* 0x0001a03001007387 */ /* 0x000fe80000100a00 */
[----:B------:R-:W2:Y:S04]  /*61f70*/  LDSM.16.M88.4 R36, [R2+UR13+0x10180] ;  /* 0x0101800d0224783b */ /* 0x000ea80008000200 */
[----:B------:R-:W-:Y:S04]  /*61f80*/  STL.64 [R1+0x1a8], R50 ;  /* 0x0001a83201007387 */ /* 0x000fe80000100a00 */
[----:B------:R-:W-:Y:S04]  /*61f90*/  STL.64 [R1+0x140], R44 ;  /* 0x0001402c01007387 */ /* 0x000fe80000100a00 */
[----:B------:R-:W2:Y:S04]  /*61fa0*/  LDSM.16.M88.4 R40, [R2+UR13+0x12180] ;  /* 0x0121800d0228783b */ /* 0x000ea80008000200 */
[----:B------:R-:W-:Y:S04]  /*61fb0*/  STL.64 [R1+0x148], R46 ;  /* 0x0001482e01007387 */ /* 0x000fe80000100a00 */
[----:B------:R-:W2:Y:S04]  /*61fc0*/  LDSM.16.M88.4 R44, [R2+UR13+0x14180] ;  /* 0x0141800d022c783b */ /* 0x000ea80008000200 */
[----:B------:R-:W2:Y:S04]  /*61fd0*/  LDSM.16.M88.4 R48, [R2+UR13+0x16180] ;  /* 0x0161800d0230783b */ /* 0x000ea80008000200 */
[----:B------:R-:W2:Y:S04]  /*61fe0*/  LDSM.16.M88.4 R52, [R2+UR13+0x18180] ;  /* 0x0181800d0234783b */ /* 0x000ea80008000200 */
[----:B-1----:R-:W-:Y:S04]  /*61ff0*/  STL [R1+0x30ec], R10 ;  /* 0x0030ec0a01007387 */ /* 0x002fe80000100800 */
[----:B------:R-:W-:Y:S04]  /*62000*/  STL [R1+0x30e8], R11 ;  /* 0x0030e80b01007387 */ /* 0x000fe80000100800 */
[----:B---3--:R-:W-:Y:S04]  /*62010*/  STL [R1+0x30e4], R14 ;  /* 0x0030e40e01007387 */ /* 0x008fe80000100800 */
[----:B------:R-:W-:Y:S04]  /*62020*/  STL [R1+0x30e0], R15 ;  /* 0x0030e00f01007387 */ /* 0x000fe80000100800 */
[----:B----4-:R-:W-:Y:S01]  /*62030*/  STL [R1+0x30f0], R18 ;  /* 0x0030f01201007387 */ /* 0x010fe20000100800 */
[C---:B--2---:R-:W-:Y:S03]  /*62040*/  HMMA.1688.F32.TF32 R96, R88.reuse, R4, R96 ;  /* 0x000000045860723c */ /* 0x044fe60000081060 */
[----:B------:R-:W-:Y:S04]  /*62050*/  STL [R1+0x30dc], R19 ;  /* 0x0030dc1301007387 */ /* 0x000fe80000100800 */
[----:B------:R-:W-:Y:S01]  /*62060*/  STL [R1+0x30f8], R22 ;  /* 0x0030f81601007387 */ /* 0x000fe20000100800 */
[C---:B------:R-:W-:Y:S03]  /*62070*/  HMMA.1688.F32.TF32 R76, R88.reuse, R8, R92 ;  /* 0x00000008584c723c */ /* 0x040fe6000008105c */
[----:B------:R-:W-:Y:S04]  /*62080*/  STL [R1+0x30f4], R23 ;  /* 0x0030f41701007387 */ /* 0x000fe80000100800 */
        /* <DEDUP_REMOVED lines=18> */
[----:B------:R2:W-:Y:S04]  /*621b0*/  STL [R1+0x313c], R59 ;  /* 0x00313c3b01007387 */ /* 0x0005e80000100800 */
[----:B------:R-:W-:Y:S04]  /*621c0*/  STL [R1+0x3088], R62 ;  /* 0x0030883e01007387 */ /* 0x000fe80000100800 */
[----:B------:R-:W-:Y:S04]  /*621d0*/  STL [R1+0x3084], R63 ;  /* 0x0030843f01007387 */ /* 0x000fe80000100800 */
[----:B------:R-:W-:Y:S04]  /*621e0*/  STL [R1+0x3080], R66 ;  /* 0x0030804201007387 */ /* 0x000fe80000100800 */
[----:B------:R-:W-:Y:S04]  /*621f0*/  STL [R1+0x307c], R67 ;  /* 0x00307c4301007387 */ /* 0x000fe80000100800 */
[----:B------:R-:W-:Y:S04]  /*62200*/  STL [R1+0x2ac4], R2 ;  /* 0x002ac40201007387 */ /* 0x000fe80000100800 */
[----:B------:R-:W-:Y:S01]  /*62210*/  STL.64 [R1+0x130], R96 ;  /* 0x0001306001007387 */ /* 0x000fe20000100a00 */
[----:B-1----:R-:W-:-:S03]  /*62220*/  IMAD.MOV.U32 R58, RZ, RZ, R70 ;  /* 0x000000ffff3a7224 */ /* 0x002fc600078e0046 */
[----:B------:R-:W-:Y:S01]  /*62230*/  STL.64 [R1+0x138], R98 ;  /* 0x0001386201007387 */ /* 0x000fe20000100a00 */
[----:B--2---:R-:W-:-:S03]  /*62240*/  MOV R59, R71 ;  /* 0x00000047003b7202 */ /* 0x004fc60000000f00 */
[----:B------:R-:W-:Y:S04]  /*62250*/  STL.64 [R1+0x120], R76 ;  /* 0x0001204c01007387 */ /* 0x000fe80000100a00 */
[----:B------:R-:W-:Y:S04]  /*62260*/  STL.64 [R1+0x128], R78 ;  /* 0x0001284e01007387 */ /* 0x000fe80000100a00 */
[----:B------:R1:W-:Y:S01]  /*62270*/  STL.64 [R1+0x110], R68 ;  /* 0x0001104401007387 */ /* 0x0003e20000100a00 */
[----:B------:R-:W-:Y:S01]  /*62280*/  MOV R229, R216 ;  /* 0x000000d800e57202 */ /* 0x000fe20000000f00 */
[----:B------:R-:W-:-:S02]  /*62290*/  IMAD.MOV.U32 R230, RZ, RZ, R217 ;  /* 0x000000ffffe67224 */ /* 0x000fc400078e00d9 */
[----:B------:R-:W-:Y:S01]  /*622a0*/  IMAD.MOV.U32 R231, RZ, RZ, R218 ;  /* 0x000000ffffe77224 */ /* 0x000fe200078e00da */
[----:B------:R-:W-:Y:S01]  /*622b0*/  MOV R224, R219 ;  /* 0x000000db00e07202 */ /* 0x000fe20000000f00 */
[----:B------:R-:W-:Y:S04]  /*622c0*/  LDS R237, [R252+UR12+0x4c100] ;  /* 0x04c1000cfced7984 */ /* 0x000fe80008000800 */
[----:B------:R-:W-:Y:S01]  /*622d0*/  LDS R239, [R252+UR12+0x4c900] ;  /* 0x04c9000cfcef7984 */ /* 0x000fe20008000800 */
[----:B-1----:R-:W-:Y:S03]  /*622e0*/  HMMA.1688.F32.TF32 R68, R88, R16, R80 ;  /* 0x000000105844723c */ /* 0x002fe60000081050 */
[----:B------:R-:W-:Y:S04]  /*622f0*/  STL [R1+0x3148], R59 ;  /* 0x0031483b01007387 */ /* 0x000fe80000100800 */
[----:B------:R-:W-:Y:S04]  /*62300*/  STL [R1+0x3144], R58 ;  /* 0x0031443a01007387 */ /* 0x000fe80000100800 */
[----:B------:R-:W-:Y:S04]  /*62310*/  LDS R244, [R0+UR12+0x4c180] ;  /* 0x04c1800c00f47984 */ /* 0x000fe80008000800 */
[----:B------:R-:W-:Y:S04]  /*62320*/  LDS R246, [R0+UR12+0x4c980] ;  /* 0x04c9800c00f67984 */ /* 0x000fe80008000800 */
[----:B------:R-:W-:Y:S04]  /*62330*/  LDS R245, [R3+UR12+0x4c180] ;  /* 0x04c1800c03f57984 */ /* 0x000fe80008000800 */
[----:B------:R-:W-:Y:S01]  /*62340*/  LDS R247, [R3+UR12+0x4c980] ;  /* 0x04c9800c03f77984 */ /* 0x000fe20008000800 */
[----:B------:R-:W-:-:S02]  /*62350*/  IMAD.MOV.U32 R47, RZ, RZ, R69 ;  /* 0x000000ffff2f7224 */ /* 0x000fc400078e0045 */
[----:B------:R-:W-:-:S03]  /*62360*/  IMAD.MOV.U32 R46, RZ, RZ, R68 ;  /* 0x000000ffff2e7224 */ /* 0x000fc600078e0044 */
[----:B------:R1:W-:Y:S04]  /*62370*/  STL [R1+0x3150], R47 ;  /* 0x0031502f01007387 */ /* 0x0003e80000100800 */
[----:B------:R2:W-:Y:S04]  /*62380*/  STL [R1+0x314c], R46 ;  /* 0x00314c2e01007387 */ /* 0x0005e80000100800 */
        /* <DEDUP_REMOVED lines=27> */
[----:B------:R-:W-:-:S03]  /*62540*/  MOV R42, R70 ;  /* 0x00000046002a7202 */ /* 0x000fc60000000f00 */
[----:B------:R-:W3:Y:S01]  /*62550*/  LDL.LU R111, [R1+0x77c] ;  /* 0x00077c00016f7983 */ /* 0x000ee20000300800 */
[----:B------:R-:W-:Y:S02]  /*62560*/  IMAD.MOV.U32 R43, RZ, RZ, R71 ;  /* 0x000000ffff2b7224 */ /* 0x000fe400078e0047 */
[----:B------:R-:W-:Y:S01]  /*62570*/  HMMA.1688.F32.TF32 R68, R88, R20, R72 ;  /* 0x000000145844723c */ /* 0x000fe20000081048 */
[----:B------:R-:W3:Y:S04]  /*62580*/  LDL.LU R104, [R1+0x760] ;  /* 0x0007600001687983 */ /* 0x000ee80000300800 */
[----:B------:R-:W3:Y:S04]  /*62590*/  LDL.LU R105, [R1+0x764] ;  /* 0x0007640001697983 */ /* 0x000ee80000300800 */
[----:B------:R-:W3:Y:S04]  /*625a0*/  LDL.LU R106, [R1+0x768] ;  /* 0x00076800016a7983 */ /* 0x000ee80000300800 */
[----:B------:R-:W3:Y:S04]  /*625b0*/  LDL.LU R107, [R1+0x76c] ;  /* 0x00076c00016b7983 */ /* 0x000ee80000300800 */
[----:B------:R-:W3:Y:S04]  /*625c0*/  LDL.LU R96, [R1+0x750] ;  /* 0x0007500001607983 */ /* 0x000ee80000300800 */
[----:B------:R-:W3:Y:S03]  /*625d0*/  LDL.LU R97, [R1+0x754] ;  /* 0x0007540001617983 */ /* 0x000ee60000300800 */
[----:B------:R-:W-:Y:S01]  /*625e0*/  IMAD.MOV.U32 R38, RZ, RZ, R68 ;  /* 0x000000ffff267224 */ /* 0x000fe200078e0044 */
        /* <DEDUP_REMOVED lines=15> */
[----:B--2---:R-:W-:Y:S01]  /*626e0*/  HMMA.1688.F32.TF32 R68, R88, R28, R100 ;  /* 0x0000001c5844723c */ /* 0x004fe20000081064 */
[----:B------:R-:W2:Y:S04]  /*626f0*/  LDL.LU R100, [R1+0x100] ;  /* 0x0001000001647983 */ /* 0x000ea80000300800 */
[----:B------:R-:W2:Y:S04]  /*62700*/  LDL.LU R101, [R1+0x104] ;  /* 0x0001040001657983 */ /* 0x000ea80000300800 */
[----:B------:R-:W2:Y:S04]  /*62710*/  LDL.LU R102, [R1+0x108] ;  /* 0x0001080001667983 */ /* 0x000ea80000300800 */
[----:B------:R-:W2:Y:S11]  /*62720*/  LDL.LU R103, [R1+0x10c] ;  /* 0x00010c0001677983 */ /* 0x000eb60000300800 */
[----:B------:R-:W-:Y:S01]  /*62730*/  IMAD.MOV.U32 R22, RZ, RZ, R68 ;  /* 0x000000ffff167224 */ /* 0x000fe200078e0044 */
[----:B------:R-:W-:Y:S01]  /*62740*/  MOV R18, R70 ;  /* 0x0000004600127202 */ /* 0x000fe20000000f00 */
[----:B------:R-:W-:-:S02]  /*62750*/  IMAD.MOV.U32 R23, RZ, RZ, R69 ;  /* 0x000000ffff177224 */ /* 0x000fc400078e0045 */
[----:B------:R-:W-:Y:S02]  /*62760*/  IMAD.MOV.U32 R10, RZ, RZ, R71 ;  /* 0x000000ffff0a7224 */ /* 0x000fe400078e0047 */
[C---:B---3--:R-:W-:Y:S01]  /*62770*/  HMMA.1688.F32.TF32 R68, R88.reuse, R32, R112 ;  /* 0x000000205844723c */ /* 0x048fe20000081070 */
[----:B------:R-:W-:Y:S04]  /*62780*/  LDS R112, [R0+UR12+0x4c080] ;  /* 0x04c0800c00707984 */ /* 0x000fe80008000800 */
[----:B------:R-:W-:Y:S01]  /*62790*/  LDS R114, [R0+UR12+0x4c880] ;  /* 0x04c8800c00727984 */ /* 0x000fe20008000800 */
[C---:B------:R-:W-:Y:S03]  /*627a0*/  HMMA.1688.F32.TF32 R84, R88.reuse, R60, R84 ;  /* 0x0000003c5854723c */ /* 0x040fe60000081054 */
[----:B------:R-:W-:Y:S03]  /*627b0*/  LDS R113, [R3+UR12+0x4c080] ;  /* 0x04c0800c03717984 */ /* 0x000fe60008000800 */
[----:B------:R-:W-:Y:S01]  /*627c0*/  HMMA.1688.F32.TF32 R76, R88, R52, R92 ;  /* 0x00000034584c723c */ /* 0x000fe2000008105c */
[----:B------:R-:W3:Y:S04]  /*627d0*/  LDL.LU R92, [R1+0xf0] ;  /* 0x0000f000015c7983 */ /* 0x000ee80000300800 */
[----:B------:R-:W3:Y:S04]  /*627e0*/  LDL.LU R93, [R1+0xf4] ;  /* 0x0000f400015d7983 */ /* 0x000ee80000300800 */
[----:B------:R-:W3:Y:S03]  /*627f0*/  LDL.LU R94, [R1+0xf8] ;  /* 0x0000f800015e7983 */ /* 0x000ee60000300800 */
[----:B------:R-:W-:Y:S01]  /*62800*/  IMAD.MOV.U32 R11, RZ, RZ, R68 ;  /* 0x000000ffff0b7224 */ /* 0x000fe200078e0044 */
[----:B------:R-:W-:Y:S01]  /*62810*/  MOV R14, R69 ;  /* 0x00000045000e7202 */ /* 0x000fe20000000f00 */
[----:B------:R-:W-:Y:S01]  /*62820*/  IMAD.MOV.U32 R15, RZ, RZ, R70 ;  /* 0x000000ffff0f7224 */ /* 0x000fe200078e0046 */
[----:B------:R-:W3:Y:S01]  /*62830*/  LDL.LU R95, [R1+0xfc] ;  /* 0x0000fc00015f7983 */ /* 0x000ee20000300800 */
[----:B------:R-:W-:-:S02]  /*62840*/  IMAD.MOV.U32 R19, RZ, RZ, R71 ;  /* 0x000000ffff137224 */ /* 0x000fc400078e0047 */
[----:B------:R-:W-:Y:S01]  /*62850*/  HMMA.1688.F32.TF32 R68, R88, R36, R108 ;  /* 0x000000245844723c */ /* 0x000fe2000008106c */
[----:B------:R-:W4:-:S15]  /*62860*/  LDS R115, [R3+UR12+0x4c880] ;  /* 0x04c8800c03737984 */ /* 0x000f1e0008000800 */
[----:B------:R-:W-:-:S08]  /*62870*/  NOP ;  /* 0x0000000000007918 */ /* 0x000fd00000000000 */
[----:B------:R-:W-:Y:S01]  /*62880*/  MOV R54, R68 ;  /* 0x0000004400367202 */ /* 0x000fe20000000f00 */
[----:B------:R-:W-:Y:S01]  /*62890*/  IMAD.MOV.U32 R55, RZ, RZ, R69 ;  /* 0x000000ffff377224 */ /* 0x000fe200078e0045 */
[----:B------:R-:W-:Y:S01]  /*628a0*/  MOV R51, R71 ;  /* 0x0000004700337202 */ /* 0x000fe20000000f00 */
[----:B------:R-:W-:Y:S02]  /*628b0*/  IMAD.MOV.U32 R50, RZ, RZ, R70 ;  /* 0x000000ffff327224 */ /* 0x000fe400078e0046 */
[C---:B------:R-:W-:Y:S06]  /*628c0*/  HMMA.1688.F32.TF32 R68, R88.reuse, R40, R104 ;  /* 0x000000285844723c */ /* 0x040fec0000081068 */
[C---:B------:R-:W-:Y:S06]  /*628d0*/  HMMA.1688.F32.TF32 R80, R88.reuse, R56, R80 ;  /* 0x000000385850723c */ /* 0x040fec0000081050 */
[----:B------:R-:W-:-:S12]  /*628e0*/  HMMA.1688.F32.TF32 R72, R88, R48, R72 ;  /* 0x000000305848723c */ /* 0x000fd80000081048 */
[----:B-1----:R-:W-:Y:S01]  /*628f0*/  IMAD.MOV.U32 R47, RZ, RZ, R68 ;  /* 0x000000ffff2f7224 */ /* 0x002fe200078e0044 */
[----:B------:R-:W-:Y:S01]  /*62900*/  MOV R59, R70 ;  /* 0x00000046003b7202 */ /* 0x000fe20000000f00 */
[----:B------:R-:W-:Y:S02]  /*62910*/  IMAD.MOV.U32 R46, RZ, RZ, R69 ;  /* 0x000000ffff2e7224 */ /* 0x000fe400078e0045 */
[----:B------:R-:W-:Y:S02]  /*62920*/  IMAD.MOV.U32 R58, RZ, RZ, R71 ;  /* 0x000000ffff3a7224 */ /* 0x000fe400078e0047 */
[C---:B------:R-:W-:Y:S01]  /*62930*/  HMMA.1688.F32.TF32 R68, R88.reuse, R44, R96 ;  /* 0x0000002c5844723c */ /* 0x040fe20000081060 */
[----:B------:R-:W4:Y:S04]  /*62940*/  LDL.LU R96, [R1+0xe0] ;  /* 0x0000e00001607983 */ /* 0x000f280000300800 */
[----:B------:R-:W4:Y:S04]  /*62950*/  LDL.LU R97, [R1+0xe4] ;  /* 0x0000e40001617983 */ /* 0x000f280000300800 */
[----:B------:R-:W4:Y:S04]  /*62960*/  LDL.LU R98, [R1+0xe8] ;  /* 0x0000e80001627983 */ /* 0x000f280000300800 */
[----:B------:R-:W4:Y:S04]  /*62970*/  LDL.LU R99, [R1+0xec] ;  /* 0x0000ec0001637983 */ /* 0x000f280000300800 */
[----:B------:R-:W-:Y:S04]  /*62980*/  STL [R1+0x3098], R84 ;  /* 0x0030985401007387 */ /* 0x000fe80000100800 */
[----:B------:R-:W-:Y:S04]  /*62990*/  STL [R1+0x3094], R85 ;  /* 0x0030945501007387 */ /* 0x000fe80000100800 */
[----:B------:R-:W-:Y:S04]  /*629a0*/  STL [R1+0x3090], R86 ;  /* 0x0030905601007387 */ /* 0x000fe80000100800 */
[----:B------:R1:W-:Y:S01]  /*629b0*/  STL [R1+0x308c], R87 ;  /* 0x00308c5701007387 */ /* 0x0003e20000100800 */
[----:B--2---:R-:W-:Y:S03]  /*629c0*/  HMMA.1688.F32.TF32 R88, R88, R64, R100 ;  /* 0x000000405858723c */ /* 0x004fe60000081064 */
        /* <DEDUP_REMOVED lines=20> */
[C---:B---3--:R-:W-:Y:S03]  /*62b10*/  HMMA.1688.F32.TF32 R92, R116.reuse, R4, R92 ;  /* 0x00000004745c723c */ /* 0x048fe6000008105c */
[----:B------:R-:W-:Y:S04]  /*62b20*/  STL [R1+0x30a8], R88 ;  /* 0x0030a85801007387 */ /* 0x000fe80000100800 */
[----:B------:R-:W-:Y:S04]  /*62b30*/  STL [R1+0x30a4], R89 ;  /* 0x0030a45901007387 */ /* 0x000fe80000100800 */
[----:B------:R-:W-:Y:S04]  /*62b40*/  STL [R1+0x30a0], R90 ;  /* 0x0030a05a01007387 */ /* 0x000fe80000100800 */
[----:B------:R-:W-:Y:S08]  /*62b50*/  STL [R1+0x309c], R91 ;  /* 0x00309c5b01007387 */ /* 0x000ff00000100800 */
[----:B------:R-:W-:Y:S01]  /*62b60*/  STL [R1+0x30b4], R92 ;  /* 0x0030b45c01007387 */ /* 0x000fe20000100800 */
[----:B----4-:R-:W-:Y:S03]  /*62b70*/  HMMA.1688.F32.TF32 R96, R116, R8, R96 ;  /* 0x000000087460723c */ /* 0x010fe60000081060 */
[----:B------:R-:W-:Y:S04]  /*62b80*/  STL [R1+0x30b0], R93 ;  /* 0x0030b05d01007387 */ /* 0x000fe80000100800 */
[----:B------:R-:W-:Y:S04]  /*62b90*/  STL [R1+0x30ac], R94 ;  /* 0x0030ac5e01007387 */ /* 0x000fe80000100800 */
[----:B------:R3:W-:-:S12]  /*62ba0*/  STL [R1+0x3078], R95 ;  /* 0x0030785f01007387 */ /* 0x0007d80000100800 */
[----:B------:R-:W-:Y:S04]  /*62bb0*/  STL [R1+0x30c4], R96 ;  /* 0x0030c46001007387 */ /* 0x000fe80000100800 */
[----:B------:R-:W-:Y:S04]  /*62bc0*/  STL [R1+0x30c0], R97 ;  /* 0x0030c06101007387 */ /* 0x000fe80000100800 */
[----:B------:R-:W-:Y:S04]  /*62bd0*/  STL [R1+0x30bc], R98 ;  /* 0x0030bc6201007387 */ /* 0x000fe80000100800 */
[----:B------:R-:W-:Y:S01]  /*62be0*/  STL [R1+0x30b8], R99 ;  /* 0x0030b86301007387 */ /* 0x000fe20000100800 */
[C---:B--2---:R-:W-:Y:S06]  /*62bf0*/  HMMA.1688.F32.TF32 R100, R116.reuse, R12, R100 ;  /* 0x0000000c7464723c */ /* 0x044fec0000081064 */
[C---:B------:R-:W-:Y:S06]  /*62c00*/  HMMA.1688.F32.TF32 R104, R116.reuse, R16, R104 ;  /* 0x000000107468723c */ /* 0x040fec0000081068 */
[C---:B-1----:R-:W-:Y:S11]  /*62c10*/  HMMA.1688.F32.TF32 R84, R116.reuse, R20, R124 ;  /* 0x000000147454723c */ /* 0x042ff6000008107c */
[----:B------:R-:W-:Y:S04]  /*62c20*/  STL [R1+0x30d4], R100 ;  /* 0x0030d46401007387 */ /* 0x000fe80000100800 */
[----:B------:R-:W-:Y:S04]  /*62c30*/  STL [R1+0x30d0], R101 ;  /* 0x0030d06501007387 */ /* 0x000fe80000100800 */
[----:B------:R-:W-:Y:S04]  /*62c40*/  STL [R1+0x30cc], R102 ;  /* 0x0030cc6601007387 */ /* 0x000fe80000100800 */
[----:B------:R-:W-:Y:S04]  /*62c50*/  STL [R1+0x30c8], R103 ;  /* 0x0030c86701007387 */ /* 0x000fe80000100800 */
[----:B------:R-:W-:Y:S04]  /*62c60*/  STL [R1+0x30d8], R107 ;  /* 0x0030d86b01007387 */ /* 0x000fe80000100800 */
[----:B------:R1:W-:Y:S04]  /*62c70*/  STL.64 [R1+0x190], R84 ;  /* 0x0001905401007387 */ /* 0x0003e80000100a00 */
[----:B------:R2:W-:Y:S04]  /*62c80*/  STL [R1+0x198], R86 ;  /* 0x0001985601007387 */ /* 0x0005e80000100800 */
        /* <DEDUP_REMOVED lines=38> */
[----:B------:R-:W3:Y:S04]  /*62ef0*/  LDL.LU R120, [R1+0x9f0] ;  /* 0x0009f00001787983 */ /* 0x000ee80000300800 */
[----:B------:R-:W3:Y:S04]  /*62f00*/  LDL.LU R121, [R1+0x9f4] ;  /* 0x0009f40001797983 */ /* 0x000ee80000300800 */
[----:B------:R-:W3:Y:S04]  /*62f10*/  LDL.LU R122, [R1+0x9f8] ;  /* 0x0009f800017a7983 */ /* 0x000ee80000300800 */
[----:B------:R-:W3:Y:S09]  /*62f20*/  LDL.LU R123, [R1+0x9fc] ;  /* 0x0009fc00017b7983 */ /* 0x000ef20000300800 */
[----:B-1----:R-:W-:Y:S01]  /*62f30*/  MOV R84, R88 ;  /* 0x0000005800547202 */ /* 0x002fe20000000f00 */
[----:B------:R-:W-:-:S02]  /*62f40*/  IMAD.MOV.U32 R85, RZ, RZ, R89 ;  /* 0x000000ffff557224 */ /* 0x000fc400078e0059 */
[----:B--2---:R-:W-:Y:S01]  /*62f50*/  IMAD.MOV.U32 R86, RZ, RZ, R90 ;  /* 0x000000ffff567224 */ /* 0x004fe200078e005a */
[----:B------:R-:W-:Y:S01]  /*62f60*/  MOV R90, R94 ;  /* 0x0000005e005a7202 */ /* 0x000fe20000000f00 */
[----:B------:R-:W-:Y:S02]  /*62f70*/  IMAD.MOV.U32 R88, RZ, RZ, R92 ;  /* 0x000000ffff587224 */ /* 0x000fe400078e005c */
[----:B------:R-:W-:Y:S02]  /*62f80*/  IMAD.MOV.U32 R89, RZ, RZ, R93 ;  /* 0x000000ffff597224 */ /* 0x000fe400078e005d */
[----:B------:R-:W-:Y:S01]  /*62f90*/  IMAD.MOV.U32 R62, RZ, RZ, R87 ;  /* 0x000000ffff3e7224 */ /* 0x000fe200078e0057 */
[----:B------:R-:W-:Y:S01]  /*62fa0*/  MOV R87, R91 ;  /* 0x0000005b00577202 */ /* 0x000fe20000000f00 */
[----:B------:R-:W-:Y:S01]  /*62fb0*/  IMAD.MOV.U32 R91, RZ, RZ, R95 ;  /* 0x000000ffff5b7224 */ /* 0x000fe200078e005f */
[C---:B----4-:R-:W-:Y:S06]  /*62fc0*/  HMMA.1688.F32.TF32 R100, R116.reuse, R32, R152 ;  /* 0x000000207464723c */ /* 0x050fec0000081098 */
[----:B------:R-:W-:-:S15]  /*62fd0*/  HMMA.1688.F32.TF32 R128, R116, R60, R128 ;  /* 0x0000003c7480723c */ /* 0x000fde0000081080 */
[----:B------:R-:W-:-:S03]  /*62fe0*/  NOP ;  /* 0x0000000000007918 */ /* 0x000fc60000000000 */
[----:B------:R-:W-:Y:S01]  /*62ff0*/  IMAD.MOV.U32 R99, RZ, RZ, R100 ;  /* 0x000000ffff637224 */ /* 0x000fe200078e0064 */
[----:B------:R-:W-:Y:S01]  /*63000*/  MOV R92, R101 ;  /* 0x00000065005c7202 */ /* 0x000fe20000000f00 */
[----:B------:R-:W-:Y:S02]  /*63010*/  IMAD.MOV.U32 R93, RZ, RZ, R102 ;  /* 0x000000ffff5d7224 */ /* 0x000fe400078e0066 */
[----:B------:R-:W-:Y:S02]  /*63020*/  IMAD.MOV.U32 R94, RZ, RZ, R103 ;  /* 0x000000ffff5e7224 */ /* 0x000fe400078e0067 */
[C---:B---3--:R-:W-:Y:S01]  /*63030*/  HMMA.1688.F32.TF32 R100, R116.reuse, R36, R144 ;  /* 0x000000247464723c */ /* 0x048fe20000081090 */
[----:B------:R-:W-:Y:S01]  /*63040*/  LOP3.LUT R2, R0, 0x40, RZ, 0x3c, !PT ;  /* 0x0000004000027812 */ /* 0x000fe200078e3cff */
[----:B------:R-:W-:Y:S04]  /*63050*/  LDS R145, [R252+UR12+0x4c080] ;  /* 0x04c0800cfc917984 */ /* 0x000fe80008000800 */
[----:B------:R-:W-:Y:S04]  /*63060*/  LDS R144, [R2+UR12+0x4c080] ;  /* 0x04c0800c02907984 */ /* 0x000fe80008000800 */
[----:B------:R-:W-:Y:S04]  /*63070*/  LDS R146, [R2+UR12+0x4c880] ;  /* 0x04c8800c02927984 */ /* 0x000fe80008000800 */
[----:B------:R-:W1:Y:S01]  /*63080*/  LDS R147, [R252+UR12+0x4c880] ;  /* 0x04c8800cfc937984 */ /* 0x000e620008000800 */
[C---:B------:R-:W-:Y:S03]  /*63090*/  HMMA.1688.F32.TF32 R108, R116.reuse, R40, R108 ;  /* 0x00000028746c723c */ /* 0x040fe6000008106c */
[----:B------:R-:W-:Y:S04]  /*630a0*/  LDS R236, [R2+UR12+0x4c100] ;  /* 0x04c1000c02ec7984 */ /* 0x000fe80008000800 */
[----:B------:R-:W2:Y:S01]  /*630b0*/  LDS R238, [R2+UR12+0x4c900] ;  /* 0x04c9000c02ee7984 */ /* 0x000ea20008000800 */
[C---:B------:R-:W-:Y:S06]  /*630c0*/  HMMA.1688.F32.TF32 R148, R116.reuse, R44, R148 ;  /* 0x0000002c7494723c */ /* 0x040fec0000081094 */
[C---:B------:R-:W-:Y:S06]  /*630d0*/  HMMA.1688.F32.TF32 R140, R116.reuse, R48, R140 ;  /* 0x00000030748c723c */ /* 0x040fec000008108c */
        /* <DEDUP_REMOVED lines=8> */
[----:B------:R3:W-:Y:S04]  /*63160*/  STL.64 [R1+0x1c0], R128 ;  /* 0x0001c08001007387 */ /* 0x0007e80000100a00 */
[----:B------:R-:W-:Y:S04]  /*63170*/  STL.64 [R1+0x1c8], R130 ;  /* 0x0001c88201007387 */ /* 0x000fe80000100a00 */
[----:B------:R-:W-:Y:S04]  /*63180*/  STL.64 [R1+0x1b0], R116 ;  /* 0x0001b07401007387 */ /* 0x000fe80000100a00 */
[----:B------:R4:W-:Y:S04]  /*63190*/  STL.64 [R1+0x1b8], R118 ;  /* 0x0001b87601007387 */ /* 0x0009e80000100a00 */
[----:B---3--:R-:W3:Y:S01]  /*631a0*/  LDL.LU R128, [R1+0x680] ;  /* 0x0006800001807983 */ /* 0x008ee20000300800 */
[----:B----4-:R-:W-:Y:S01]  /*631b0*/  HMMA.1688.F32.TF32 R116, R112, R4, R120 ;  /* 0x000000047074723c */ /* 0x010fe20000081078 */
[----:B------:R-:W-:Y:S01]  /*631c0*/  MOV R95, R103 ;  /* 0x00000067005f7202 */ /* 0x000fe20000000f00 */
[----:B------:R-:W-:Y:S01]  /*631d0*/  IMAD.MOV.U32 R103, RZ, RZ, R148 ;  /* 0x000000ffff677224 */ /* 0x000fe200078e0094 */
[----:B------:R-:W-:Y:S01]  /*631e0*/  MOV R97, R150 ;  /* 0x0000009600617202 */ /* 0x000fe20000000f00 */
[----:B------:R-:W-:-:S02]  /*631f0*/  IMAD.MOV.U32 R96, RZ, RZ, R149 ;  /* 0x000000ffff607224 */ /* 0x000fc400078e0095 */
[----:B------:R-:W-:-:S15]  /*63200*/  IMAD.MOV.U32 R98, RZ, RZ, R151 ;  /* 0x000000ffff627224 */ /* 0x000fde00078e0097 */
[----:B------:R-:W-:-:S02]  /*63210*/  NOP ;  /* 0x0000000000007918 */ /* 0x000fc40000000000 */
[----:B------:R-:W-:Y:S04]  /*63220*/  STL.64 [R1+0x3a0], R116 ;  /* 0x0003a07401007387 */ /* 0x000fe80000100a00 */
[----:B------:R4:W-:Y:S04]  /*63230*/  STL.64 [R1+0x3a8], R118 ;  /* 0x0003a87601007387 */ /* 0x0009e80000100a00 */
        /* <DEDUP_REMOVED lines=88> */
[----:B------:R-:W-:-:S03]  /*637c0*/  IMAD.MOV.U32 R101, RZ, RZ, R142 ;  /* 0x000000ffff657224 */ /* 0x000fc600078e008e */
        /* <DEDUP_REMOVED lines=9> */
[----:B-1----:R-:W-:Y:S06]  /*63860*/  HMMA.1688.F32.TF32 R152, R144, R4, R152 ;  /* 0x000000049098723c */ /* 0x002fec0000081098 */
[C---:B----4-:R-:W-:Y:S06]  /*63870*/  HMMA.1688.F32.TF32 R164, R112.reuse, R56, R164 ;  /* 0x0000003870a4723c */ /* 0x050fec00000810a4 */
[C---:B--2---:R-:W-:Y:S06]  /*63880*/  HMMA.1688.F32.TF32 R176, R112.reuse, R44, R176 ;  /* 0x0000002c70b0723c */ /* 0x044fec00000810b0 */
[C---:B---3--:R-:W-:Y:S06]  /*63890*/  HMMA.1688.F32.TF32 R180, R112.reuse, R40, R180 ;  /* 0x0000002870b4723c */ /* 0x048fec00000810b4 */
[C---:B------:R-:W-:Y:S06]  /*638a0*/  HMMA.1688.F32.TF32 R192, R112.reuse, R28, R192 ;  /* 0x0000001c70c0723c */ /* 0x040fec00000810c0 */
[C---:B------:R-:W-:Y:S01]  /*638b0*/  HMMA.1688.F32.TF32 R116, R112.reuse, R12, R212 ;  /* 0x0000000c7074723c */ /* 0x040fe200000810d4 */
[----:B------:R-:W-:Y:S04]  /*638c0*/  LDS R212, [R2+UR12+0x4c180] ;  /* 0x04c1800c02d47984 */ /* 0x000fe80008000800 */
[----:B------:R-:W-:Y:S01]  /*638d0*/  LDS R214, [R2+UR12+0x4c980] ;  /* 0x04c9800c02d67984 */ /* 0x000fe20008000800 */
[C---:B------:R-:W-:Y:S03]  /*638e0*/  HMMA.1688.F32.TF32 R200, R112.reuse, R20, R200 ;  /* 0x0000001470c8723c */ /* 0x040fe600000810c8 */
[----:B------:R-:W-:Y:S03]  /*638f0*/  LDS R213, [R252+UR12+0x4c180] ;  /* 0x04c1800cfcd57984 */ /* 0x000fe60008000800 */
[C---:B------:R-:W-:Y:S01]  /*63900*/  HMMA.1688.F32.TF32 R168, R112.reuse, R52, R168 ;  /* 0x0000003470a8723c */ /* 0x040fe200000810a8 */
[----:B------:R-:W1:Y:S05]  /*63910*/  LDS R215, [R252+UR12+0x4c980] ;  /* 0x04c9800cfcd77984 */ /* 0x000e6a0008000800 */
[C---:B------:R-:W-:Y:S06]  /*63920*/  HMMA.1688.F32.TF32 R220, R112.reuse, R8, R220 ;  /* 0x0000000870dc723c */ /* 0x040fec00000810dc */
[----:B------:R-:W-:-:S15]  /*63930*/  HMMA.1688.F32.TF32 R204, R112, R16, R204 ;  /* 0x0000001070cc723c */ /* 0x000fde00000810cc */
[----:B------:R-:W-:-:S02]  /*63940*/  NOP ;  /* 0x0000000000007918 */ /* 0x000fc40000000000 */
[----:B------:R-:W-:Y:S04]  /*63950*/  STL.64 [R1+0x390], R220 ;  /* 0x000390dc01007387 */ /* 0x000fe80000100a00 */
[----:B------:R-:W-:Y:S04]  /*63960*/  STL.64 [R1+0x398], R222 ;  /* 0x000398de01007387 */ /* 0x000fe80000100a00 */
[----:B------:R-:W-:Y:S04]  /*63970*/  STL.64 [R1+0x380], R116 ;  /* 0x0003807401007387 */ /* 0x000fe80000100a00 */
[----:B------:R2:W-:Y:S02]  /*63980*/  STL.64 [R1+0x388], R118 ;  /* 0x0003887601007387 */ /* 0x0005e40000100a00 */
[C---:B--2---:R-:W-:Y:S02]  /*63990*/  HMMA.1688.F32.TF32 R116, R112.reuse, R24, R196 ;  /* 0x000000187074723c */ /* 0x044fe400000810c4 */
[----:B------:R-:W-:Y:S04]  /*639a0*/  STL.64 [R1+0x370], R204 ;  /* 0x000370cc01007387 */ /* 0x000fe80000100a00 */
[----:B------:R-:W-:Y:S01]  /*639b0*/  STL.64 [R1+0x378], R206 ;  /* 0x000378ce01007387 */ /* 0x000fe20000100a00 */
[C---:B------:R-:W-:Y:S03]  /*639c0*/  HMMA.1688.F32.TF32 R188, R112.reuse, R32, R188 ;  /* 0x0000002070bc723c */ /* 0x040fe600000810bc */
[----:B------:R-:W-:Y:S04]  /*639d0*/  STL.64 [R1+0x360], R200 ;  /* 0x000360c801007387 */ /* 0x000fe80000100a00 */
[----:B------:R-:W-:Y:S09]  /*639e0*/  STL.64 [R1+0x368], R202 ;  /* 0x000368ca01007387 */ /* 0x000ff20000100a00 */
[----:B------:R-:W-:Y:S04]  /*639f0*/  STL.64 [R1+0x350], R116 ;  /* 0x0003507401007387 */ /* 0x000fe80000100a00 */
[----:B------:R2:W-:Y:S02]  /*63a00*/  STL.64 [R1+0x358], R118 ;  /* 0x0003587601007387 */ /* 0x0005e40000100a00 */
[C---:B--2---:R-:W-:Y:S02]  /*63a10*/  HMMA.1688.F32.TF32 R116, R112.reuse, R36, R184 ;  /* 0x000000247074723c */ /* 0x044fe400000810b8 */
[----:B------:R-:W-:Y:S04]  /*63a20*/  STL.64 [R1+0x340], R192 ;  /* 0x000340c001007387 */ /* 0x000fe80000100a00 */
[----:B------:R-:W-:Y:S04]  /*63a30*/  STL.64 [R1+0x348], R194 ;  /* 0x000348c201007387 */ /* 0x000fe80000100a00 */
        /* <DEDUP_REMOVED lines=13> */
[----:B------:R-:W-:Y:S01]  /*63b10*/  HMMA.1688.F32.TF32 R112, R112, R64, R156 ;  /* 0x000000407070723c */ /* 0x000fe2000008109c */
[----:B------:R-:W-:Y:S04]  /*63b20*/  STL.64 [R1+0x2d8], R170 ;  /* 0x0002d8aa01007387 */ /* 0x000fe80000100a00 */
[----:B------:R-:W-:Y:S04]  /*63b30*/  STL.64 [R1+0x2c0], R164 ;  /* 0x0002c0a401007387 */ /* 0x000fe80000100a00 */
[----:B------:R-:W-:Y:S08]  /*63b40*/  STL.64 [R1+0x2c8], R166 ;  /* 0x0002c8a601007387 */ /* 0x000ff00000100a00 */
[----:B------:R-:W-:Y:S04]  /*63b50*/  STL.64 [R1+0x2b0], R116 ;  /* 0x0002b07401007387 */ /* 0x000fe80000100a00 */
[----:B------:R2:W-:Y:S02]  /*63b60*/  STL.64 [R1+0x2b8], R118 ;  /* 0x0002b87601007387 */ /* 0x0005e40000100a00 */
[C---:B--2---:R-:W-:Y:S02]  /*63b70*/  HMMA.1688.F32.TF32 R116, R144.reuse, R8, R148 ;  /* 0x000000089074723c */ /* 0x044fe40000081094 */
[----:B------:R-:W-:Y:S04]  /*63b80*/  STL.64 [R1+0x2a0], R112 ;  /* 0x0002a07001007387 */ /* 0x000fe80000100a00 */
[----:B------:R2:W-:Y:S04]  /*63b90*/  STL.64 [R1+0x2a8], R114 ;  /* 0x0002a87201007387 */ /* 0x0005e80000100a00 */
[----:B------:R-:W-:Y:S01]  /*63ba0*/  STL.64 [R1+0x290], R152 ;  /* 0x0002909801007387 */ /* 0x000fe20000100a00 */
[C---:B--2---:R-:W-:Y:S03]  /*63bb0*/  HMMA.1688.F32.TF32 R112, R144.reuse, R12, R120 ;  /* 0x0000000c9070723c */ /* 0x044fe60000081078 */
[----:B------:R-:W-:Y:S04]  /*63bc0*/  STL.64 [R1+0x298], R154 ;  /* 0x0002989a01007387 */ /* 0x000fe80000100a00 */
[----:B------:R-:W2:Y:S05]  /*63bd0*/  LDL.LU R148, [R1+0x660] ;  /* 0x0006600001947983 */ /* 0x000eaa0000300800 */
[----:B------:R-:W-:Y:S04]  /*63be0*/  STL.64 [R1+0x280], R116 ;  /* 0x0002807401007387 */ /* 0x000fe80000100a00 */
[----:B------:R3:W-:Y:S02]  /*63bf0*/  STL.64 [R1+0x288], R118 ;  /* 0x0002887601007387 */ /* 0x0007e40000100a00 */
[C---:B---3--:R-:W-:Y:S05]  /*63c00*/  HMMA.1688.F32.TF32 R116, R144.reuse, R16, R140 ;  /* 0x000000109074723c */ /* 0x048fea000008108c */
[----:B------:R-:W-:Y:S04]  /*63c10*/  STL.64 [R1+0x270], R112 ;  /* 0x0002707001007387 */ /* 0x000fe80000100a00 */
[----:B------:R3:W-:Y:S04]  /*63c20*/  STL.64 [R1+0x278], R114 ;  /* 0x0002787201007387 */ /* 0x0007e80000100a00 */
[----:B------:R-:W2:Y:S04]  /*63c30*/  LDL.LU R149, [R1+0x664] ;  /* 0x0006640001957983 */ /* 0x000ea80000300800 */
[----:B------:R-:W2:Y:S04]  /*63c40*/  LDL.LU R150, [R1+0x668] ;  /* 0x0006680001967983 */ /* 0x000ea80000300800 */
[----:B------:R-:W2:Y:S01]  /*63c50*/  LDL.LU R151, [R1+0x66c] ;  /* 0x00066c0001977983 */ /* 0x000ea20000300800 */
[C---:B---3--:R-:W-:Y:S03]  /*63c60*/  HMMA.1688.F32.TF32 R112, R144.reuse, R20, R136 ;  /* 0x000000149070723c */ /* 0x048fe60000081088 */
[----:B------:R-:W3:Y:S04]  /*63c70*/  LDL.LU R120, [R1+0x650] ;  /* 0x0006500001787983 */ /* 0x000ee80000300800 */
[----:B------:R-:W3:Y:S01]  /*63c80*/  LDL.LU R121, [R1+0x654] ;  /* 0x0006540001797983 */ /* 0x000ee20000300800 */
[C---:B------:R-:W-:Y:S03]  /*63c90*/  HMMA.1688.F32.TF32 R132, R144.reuse, R24, R132 ;  /* 0x000000189084723c */ /* 0x040fe60000081084 */
[----:B------:R-:W3:Y:S04]  /*63ca0*/  LDL.LU R122, [R1+0x658] ;  /* 0x00065800017a7983 */ /* 0x000ee80000300800 */
[----:B------:R-:W3:Y:S04]  /*63cb0*/  LDL.LU R123, [R1+0x65c] ;  /* 0x00065c00017b7983 */ /* 0x000ee80000300800 */
[----:B------:R-:W-:Y:S04]  /*63cc0*/  STL.64 [R1+0x260], R116 ;  /* 0x0002607401007387 */ /* 0x000fe80000100a00 */
[----:B------:R4:W-:Y:S02]  /*63cd0*/  STL.64 [R1+0x268], R118 ;  /* 0x0002687601007387 */ /* 0x0009e40000100a00 */
[C---:B----4-:R-:W-:Y:S02]  /*63ce0*/  HMMA.1688.F32.TF32 R116, R144.reuse, R28, R128 ;  /* 0x0000001c9074723c */ /* 0x050fe40000081080 */
[----:B------:R-:W-:Y:S04]  /*63cf0*/  STL.64 [R1+0x250], R112 ;  /* 0x0002507001007387 */ /* 0x000fe80000100a00 */
[----:B------:R4:W-:Y:S04]  /*63d00*/  STL.64 [R1+0x258], R114 ;  /* 0x0002587201007387 */ /* 0x0009e80000100a00 */
[----:B------:R1:W-:Y:S04]  /*63d10*/  STL.64 [R1+0x240], R132 ;  /* 0x0002408401007387 */ /* 0x0003e80000100a00 */
[----:B------:R1:W-:Y:S01]  /*63d20*/  STL.64 [R1+0x248], R134 ;  /* 0x0002488601007387 */ /* 0x0003e20000100a00 */
[C---:B----4-:R-:W-:Y:S03]  /*63d30*/  HMMA.1688.F32.TF32 R112, R144.reuse, R32, R124 ;  /* 0x000000209070723c */ /* 0x050fe6000008107c */
[----:B------:R-:W4:Y:S05]  /*63d40*/  LDL.LU R124, [R1+0x640] ;  /* 0x00064000017c7983 */ /* 0x000f2a0000300800 */
        /* <DEDUP_REMOVED lines=22> */
[----:B------:R1:W-:Y:S01]  /*63eb0*/  STL.64 [R1+0x2f78], R112 ;  /* 0x002f787001007387 */ /* 0x0003e20000100a00 */
[C---:B--2---:R-:W-:Y:S06]  /*63ec0*/  HMMA.1688.F32.TF32 R116, R144.reuse, R36, R148 ;  /* 0x000000249074723c */ /* 0x044fec0000081094 */
[----:B---3--:R-:W-:-:S15]  /*63ed0*/  HMMA.1688.F32.TF32 R120, R144, R40, R120 ;  /* 0x000000289078723c */ /* 0x008fde0000081078 */
[----:B------:R-:W-:-:S02]  /*63ee0*/  NOP ;  /* 0x0000000000007918 */ /* 0x000fc40000000000 */
        /* <DEDUP_REMOVED lines=9> */
[----:B------:R-:W3:Y:S01]  /*63f80*/  LDL.LU R151, [R1+0xac] ;  /* 0x0000ac0001977983 */ /* 0x000ee20000300800 */
[C---:B----4-:R-:W-:Y:S03]  /*63f90*/  HMMA.1688.F32.TF32 R124, R144.reuse, R44, R124 ;  /* 0x0000002c907c723c */ /* 0x050fe6000008107c */
[----:B------:R-:W-:Y:S03]  /*63fa0*/  STL.64 [R1+0x2fa0], R122 ;  /* 0x002fa07a01007387 */ /* 0x000fe60000100a00 */
[C---:B------:R-:W-:Y:S06]  /*63fb0*/  HMMA.1688.F32.TF32 R136, R144.reuse, R56, R136 ;  /* 0x000000389088723c */ /* 0x040fec0000081088 */
[C---:B------:R-:W-:Y:S01]  /*63fc0*/  HMMA.1688.F32.TF32 R128, R144.reuse, R48, R128 ;  /* 0x000000309080723c */ /* 0x040fe20000081080 */
[----:B------:R-:W-:Y:S04]  /*63fd0*/  STL.64 [R1+0x2f98], R120 ;  /* 0x002f987801007387 */ /* 0x000fe80000100a00 */
[----:B------:R-:W4:Y:S04]  /*63fe0*/  LDL.LU R152, [R1+0x90] ;  /* 0x0000900001987983 */ /* 0x000f280000300800 */
[----:B------:R-:W4:Y:S04]  /*63ff0*/  LDL.LU R153, [R1+0x94] ;  /* 0x0000940001997983 */ /* 0x000f280000300800 */
[----:B------:R-:W4:Y:S01]  /*64000*/  LDL.LU R154, [R1+0x98] ;  /* 0x00009800019a7983 */ /* 0x000f220000300800 */
[C---:B------:R-:W-:Y:S03]  /*64010*/  HMMA.1688.F32.TF32 R132, R144.reuse, R52, R132 ;  /* 0x000000349084723c */ /* 0x040fe60000081084 */
[----:B------:R-:W4:Y:S04]  /*64020*/  LDL.LU R155, [R1+0x9c] ;  /* 0x00009c00019b7983 */ /* 0x000f280000300800 */
        /* <DEDUP_REMOVED lines=17> */
[----:B------:R-:W-:Y:S04]  /*64140*/  STL.64 [R1+0x2ff0], R142 ;  /* 0x002ff08e01007387 */ /* 0x000fe80000100a00 */
[----:B------:R-:W-:Y:S01]  /*64150*/  STL.64 [R1+0x2fe8], R140 ;  /* 0x002fe88c01007387 */ /* 0x000fe20000100a00 */
[----:B--2---:R-:W-:Y:S06]  /*64160*/  HMMA.1688.F32.TF32 R144, R144, R64, R164 ;  /* 0x000000409090723c */ /* 0x004fec00000810a4 */
        /* <DEDUP_REMOVED lines=8> */
[----:B------:R-:W-:Y:S04]  /*641f0*/  STL.64 [R1+0x3010], R150 ;  /* 0x0030109601007387 */ /* 0x000fe80000100a00 */
[----:B------:R-:W-:Y:S04]  /*64200*/  STL.64 [R1+0x3008], R148 ;  /* 0x0030089401007387 */ /* 0x000fe80000100a00 */
        /* <DEDUP_REMOVED lines=8> */
[----:B------:R-:W4:Y:S04]  /*64290*/  LDL.LU R175, [R1+0x5dc] ;  /* 0x0005dc0001af7983 */ /* 0x000f280000300800 */
[----:B------:R-:W4:Y:S04]  /*642a0*/  LDL.LU R176, [R1+0x5c0] ;  /* 0x0005c00001b07983 */ /* 0x000f280000300800 */
[----:B------:R-:W4:Y:S04]  /*642b0*/  LDL.LU R177, [R1+0x5c4] ;  /* 0x0005c40001b17983 */ /* 0x000f280000300800 */
[----:B------:R-:W4:Y:S04]  /*642c0*/  LDL.LU R178, [R1+0x5c8] ;  /* 0x0005c80001b27983 */ /* 0x000f280000300800 */
[----:B------:R-:W4:Y:S04]  /*642d0*/  LDL.LU R179, [R1+0x5cc] ;  /* 0x0005cc0001b37983 */ /* 0x000f280000300800 */
[----:B------:R-:W-:Y:S04]  /*642e0*/  STL.64 [R1+0x3020], R154 ;  /* 0x0030209a01007387 */ /* 0x000fe80000100a00 */
[----:B------:R-:W-:Y:S01]  /*642f0*/  STL.64 [R1+0x3018], R152 ;  /* 0x0030189801007387 */ /* 0x000fe20000100a00 */
[----:B------:R-:W-:-:S15]  /*64300*/  HMMA.1688.F32.TF32 R156, R208, R12, R156 ;  /* 0x0000000cd09c723c */ /* 0x000fde000008109c */
[----:B------:R-:W-:-:S08]  /*64310*/  NOP ;  /* 0x0000000000007918 */ /* 0x000fd00000000000 */
[----:B------:R-:W-:Y:S04]  /*64320*/  STL.64 [R1+0x3030], R158 ;  /* 0x0030309e01007387 */ /* 0x000fe80000100a00 */
[----:B------:R-:W-:Y:S04]  /*64330*/  STL.64 [R1+0x3028], R156 ;  /* 0x0030289c01007387 */ /* 0x000fe80000100a00 */
[----:B------:R-:W4:Y:S04]  /*64340*/  LDL.LU R180, [R1+0x5b0] ;  /* 0x0005b00001b47983 */ /* 0x000f280000300800 */
[----:B------:R-:W4:Y:S04]  /*64350*/  LDL.LU R181, [R1+0x5b4] ;  /* 0x0005b40001b57983 */ /* 0x000f280000300800 */
[----:B------:R-:W4:Y:S04]  /*64360*/  LDL.LU R182, [R1+0x5b8] ;  /* 0x0005b80001b67983 */ /* 0x000f280000300800 */
[----:B------:R-:W4:Y:S01]  /*64370*/  LDL.LU R183, [R1+0x5bc] ;  /* 0x0005bc0001b77983 */ /* 0x000f220000300800 */
        /* <DEDUP_REMOVED lines=8> */
[C---:B--2---:R-:W-:Y:S06]  /*64400*/  HMMA.1688.F32.TF32 R164, R208.reuse, R20, R164 ;  /* 0x00000014d0a4723c */ /* 0x044fec00000810a4 */
[C---:B---3--:R-:W-:Y:S06]  /*64410*/  HMMA.1688.F32.TF32 R168, R208.reuse, R24, R168 ;  /* 0x00000018d0a8723c */ /* 0x048fec00000810a8 */
[C---:B----4-:R-:W-:Y:S11]  /*64420*/  HMMA.1688.F32.TF32 R172, R208.reuse, R28, R172 ;  /* 0x0000001cd0ac723c */ /* 0x050ff600000810ac */
[----:B------:R-:W-:Y:S01]  /*64430*/  STL.64 [R1+0x3050], R166 ;  /* 0x003050a601007387 */ /* 0x000fe20000100a00 */
[C---:B------:R-:W-:Y:S03]  /*64440*/  HMMA.1688.F32.TF32 R176, R208.reuse, R32, R176 ;  /* 0x00000020d0b0723c */ /* 0x040fe600000810b0 */
[----:B------:R-:W-:Y:S04]  /*64450*/  STL.64 [R1+0x3048], R164 ;  /* 0x003048a401007387 */ /* 0x000fe80000100a00 */
[----:B------:R-:W-:Y:S04]  /*64460*/  STL.64 [R1+0x3060], R170 ;  /* 0x003060aa01007387 */ /* 0x000fe80000100a00 */
[----:B------:R-:W-:Y:S04]  /*64470*/  STL.64 [R1+0x3058], R168 ;  /* 0x003058a801007387 */ /* 0x000fe80000100a00 */
        /* <DEDUP_REMOVED lines=10> */
[----:B------:R-:W-:Y:S04]  /*64520*/  STL [R1+0x2ef8], R178 ;  /* 0x002ef8b201007387 */ /* 0x000fe80000100800 */
[----:B------:R-:W-:Y:S04]  /*64530*/  STL [R1+0x2ef4], R179 ;  /* 0x002ef4b301007387 */ /* 0x000fe80000100800 */
[----:B------:R-:W3:Y:S04]  /*64540*/  LDL.LU R192, [R1+0x8f0] ;  /* 0x0008f00001c07983 */ /* 0x000ee80000300800 */
[----:B------:R-:W3:Y:S04]  /*64550*/  LDL.LU R193, [R1+0x8f4] ;  /* 0x0008f40001c17983 */ /* 0x000ee80000300800 */
[----:B------:R-:W3:Y:S04]  /*64560*/  LDL.LU R194, [R1+0x8f8] ;  /* 0x0008f80001c27983 */ /* 0x000ee80000300800 */
[----:B------:R-:W3:Y:S01]  /*64570*/  LDL.LU R195, [R1+0x8fc] ;  /* 0x0008fc0001c37983 */ /* 0x000ee20000300800 */
[C---:B------:R-:W-:Y:S03]  /*64580*/  HMMA.1688.F32.TF32 R180, R208.reuse, R36, R180 ;  /* 0x00000024d0b4723c */ /* 0x040fe600000810b4 */
[----:B------:R-:W4:Y:S04]  /*64590*/  LDL.LU R196, [R1+0x8e0] ;  /* 0x0008e00001c47983 */ /* 0x000f280000300800 */
[----:B------:R-:W4:Y:S04]  /*645a0*/  LDL.LU R197, [R1+0x8e4] ;  /* 0x0008e40001c57983 */ /* 0x000f280000300800 */
[----:B------:R-:W4:Y:S04]  /*645b0*/  LDL.LU R198, [R1+0x8e8] ;  /* 0x0008e80001c67983 */ /* 0x000f280000300800 */
[----:B------:R-:W4:Y:S08]  /*645c0*/  LDL.LU R199, [R1+0x8ec] ;  /* 0x0008ec0001c77983 */ /* 0x000f300000300800 */
[----:B------:R-:W-:Y:S04]  /*645d0*/  STL [R1+0x2f1c], R180 ;  /* 0x002f1cb401007387 */ /* 0x000fe80000100800 */
[----:B------:R-:W-:Y:S04]  /*645e0*/  STL [R1+0x2f18], R181 ;  /* 0x002f18b501007387 */ /* 0x000fe80000100800 */
[----:B------:R-:W-:Y:S04]  /*645f0*/  STL [R1+0x2f14], R182 ;  /* 0x002f14b601007387 */ /* 0x000fe80000100800 */
[----:B------:R-:W-:Y:S04]  /*64600*/  STL [R1+0x2ef0], R183 ;  /* 0x002ef0b701007387 */ /* 0x000fe80000100800 */
[----:B------:R-:W4:Y:S04]  /*64610*/  LDL.LU R200, [R1+0x8d0] ;  /* 0x0008d00001c87983 */ /* 0x000f280000300800 */
[----:B------:R-:W4:Y:S04]  /*64620*/  LDL.LU R201, [R1+0x8d4] ;  /* 0x0008d40001c97983 */ /* 0x000f280000300800 */
[----:B------:R-:W4:Y:S04]  /*64630*/  LDL.LU R202, [R1+0x8d8] ;  /* 0x0008d80001ca7983 */ /* 0x000f280000300800 */
[----:B------:R-:W4:Y:S01]  /*64640*/  LDL.LU R203, [R1+0x8dc] ;  /* 0x0008dc0001cb7983 */ /* 0x000f220000300800 */
[----:B------:R-:W-:-:S15]  /*64650*/  HMMA.1688.F32.TF32 R184, R208, R40, R184 ;  /* 0x00000028d0b8723c */ /* 0x000fde00000810b8 */
[----:B------:R-:W-:-:S08]  /*64660*/  NOP ;  /* 0x0000000000007918 */ /* 0x000fd00000000000 */
        /* <DEDUP_REMOVED lines=8> */
[C---:B--2---:R-:W-:Y:S06]  /*646f0*/  HMMA.1688.F32.TF32 R188, R208.reuse, R44, R188 ;  /* 0x0000002cd0bc723c */ /* 0x044fec00000810bc */
[----:B---3--:R-:W-:-:S15]  /*64700*/  HMMA.1688.F32.TF32 R192, R208, R48, R192 ;  /* 0x00000030d0c0723c */ /* 0x008fde00000810c0 */
[----:B------:R-:W-:-:S02]  /*64710*/  NOP ;  /* 0x0000000000007918 */ /* 0x000fc40000000000 */
[----:B------:R-:W-:Y:S04]  /*64720*/  STL [R1+0x2f34], R188 ;  /* 0x002f34bc01007387 */ /* 0x000fe80000100800 */
[----:B------:R-:W-:Y:S01]  /*64730*/  STL [R1+0x2f30], R189 ;  /* 0x002f30bd01007387 */ /* 0x000fe20000100800 */
[C---:B----4-:R-:W-:Y:S03]  /*64740*/  HMMA.1688.F32.TF32 R196, R208.reuse, R52, R196 ;  /* 0x00000034d0c4723c */ /* 0x050fe600000810c4 */
[----:B------:R-:W-:Y:S04]  /*64750*/  STL [R1+0x2eec], R190 ;  /* 0x002eecbe01007387 */ /* 0x000fe80000100800 */
[----:B------:R-:W-:Y:S04]  /*64760*/  STL [R1+0x2ee8], R191 ;  /* 0x002ee8bf01007387 */ /* 0x000fe80000100800 */
[----:B------:R-:W-:Y:S04]  /*64770*/  STL [R1+0x2f44], R192 ;  /* 0x002f44c001007387 */ /* 0x000fe80000100800 */
[----:B------:R-:W-:Y:S04]  /*64780*/  STL [R1+0x2f40], R193 ;  /* 0x002f40c101007387 */ /* 0x000fe80000100800 */
[----:B------:R-:W-:Y:S04]  /*64790*/  STL [R1+0x2f3c], R194 ;  /* 0x002f3cc201007387 */ /* 0x000fe80000100800 */
[----:B------:R-:W-:Y:S04]  /*647a0*/  STL [R1+0x2f38], R195 ;  /* 0x002f38c301007387 */ /* 0x000fe80000100800 */
[----:B------:R-:W1:Y:S04]  /*647b0*/  LDL.LU R220, [R1+0x8b0] ;  /* 0x0008b00001dc7983 */ /* 0x000e680000300800 */
[----:B------:R-:W1:Y:S04]  /*647c0*/  LDL.LU R221, [R1+0x8b4] ;  /* 0x0008b40001dd7983 */ /* 0x000e680000300800 */
[----:B------:R-:W1:Y:S01]  /*647d0*/  LDL.LU R222, [R1+0x8b8] ;  /* 0x0008b80001de7983 */ /* 0x000e620000300800 */
[C---:B------:R-:W-:Y:S03]  /*647e0*/  HMMA.1688.F32.TF32 R200, R208.reuse, R56, R200 ;  /* 0x00000038d0c8723c */ /* 0x040fe600000810c8 */
[----:B------:R-:W1:Y:S04]  /*647f0*/  LDL.LU R223, [R1+0x8bc] ;  /* 0x0008bc0001df7983 */ /* 0x000e680000300800 */
        /* <DEDUP_REMOVED lines=9> */
[----:B------:R-:W4:Y:S04]  /*64890*/  LDL.LU R216, [R1+0x3170] ;  /* 0x0031700001d87983 */ /* 0x000f280000300800 */
[----:B------:R-:W4:Y:S04]  /*648a0*/  LDL.LU R217, [R1+0x316c] ;  /* 0x00316c0001d97983 */ /* 0x000f280000300800 */
[----:B------:R-:W4:Y:S04]  /*648b0*/  LDL.LU R218, [R1+0x3168] ;  /* 0x0031680001da7983 */ /* 0x000f280000300800 */
[----:B------:R-:W-:Y:S04]  /*648c0*/  STL [R1+0x2f64], R200 ;  /* 0x002f64c801007387 */ /* 0x000fe80000100800 */
[----:B------:R-:W-:Y:S04]  /*648d0*/  STL [R1+0x2f60], R201 ;  /* 0x002f60c901007387 */ /* 0x000fe80000100800 */
[----:B------:R-:W-:Y:S04]  /*648e0*/  STL [R1+0x2f5c], R202 ;  /* 0x002f5cca01007387 */ /* 0x000fe80000100800 */
[----:B------:R-:W-:Y:S04]  /*648f0*/  STL [R1+0x2f58], R203 ;  /* 0x002f58cb01007387 */ /* 0x000fe80000100800 */
[----:B------:R-:W4:Y:S04]  /*64900*/  LDL.LU R219, [R1+0x3164] ;  /* 0x0031640001db7983 */ /* 0x000f280000300800 */
[----:B------:R-:W3:Y:S04]  /*64910*/  LDL.LU R225, [R1+0x884] ;  /* 0x0008840001e17983 */ /* 0x000ee80000300800 */
[----:B------:R-:W3:Y:S04]  /*64920*/  LDL.LU R226, [R1+0x888] ;  /* 0x0008880001e27983 */ /* 0x000ee80000300800 */
[----:B------:R-:W3:Y:S01]  /*64930*/  LDL.LU R227, [R1+0x88c] ;  /* 0x00088c0001e37983 */ /* 0x000ee20000300800 */
[----:B------:R-:W-:-:S15]  /*64940*/  HMMA.1688.F32.TF32 R204, R208, R60, R204 ;  /* 0x0000003cd0cc723c */ /* 0x000fde00000810cc */
[----:B------:R-:W-:-:S08]  /*64950*/  NOP ;  /* 0x0000000000007918 */ /* 0x000fd00000000000 */
[----:B------:R-:W-:Y:S04]  /*64960*/  STL [R1+0x2f74], R204 ;  /* 0x002f74cc01007387 */ /* 0x000fe80000100800 */
[----:B------:R-:W-:Y:S04]  /*64970*/  STL [R1+0x2f70], R205 ;  /* 0x002f70cd01007387 */ /* 0x000fe80000100800 */
[----:B------:R-:W-:Y:S04]  /*64980*/  STL [R1+0x2f6c], R206 ;  /* 0x002f6cce01007387 */ /* 0x000fe80000100800 */
[----:B------:R-:W-:Y:S01]  /*64990*/  STL [R1+0x2f68], R207 ;  /* 0x002f68cf01007387 */ /* 0x000fe20000100800 */
[----:B-1----:R-:W-:Y:S06]  /*649a0*/  HMMA.1688.F32.TF32 R112, R236, R4, R220 ;  /* 0x00000004ec70723c */ /* 0x002fec00000810dc */
[----:B----4-:R-:W-:-:S15]  /*649b0*/  HMMA.1688.F32.TF32 R208, R208, R64, R216 ;  /* 0x00000040d0d0723c */ /* 0x010fde00000810d8 */
[----:B------:R-:W-:-:S08]  /*649c0*/  NOP ;  /* 0x0000000000007918 */ /* 0x000fd00000000000 */
[----:B------:R-:W-:Y:S04]  /*649d0*/  STL.64 [R1+0x3070], R210 ;  /* 0x003070d201007387 */ /* 0x000fe80000100a00 */
[----:B------:R-:W-:Y:S04]  /*649e0*/  STL.64 [R1+0x3068], R208 ;  /* 0x003068d001007387 */ /* 0x000fe80000100a00 */
[----:B------:R-:W4:Y:S04]  /*649f0*/  LDL.LU R220, [R1+0x870] ;  /* 0x0008700001dc7983 */ /* 0x000f280000300800 */
[----:B------:R-:W-:Y:S04]  /*64a00*/  STL.64 [R1+0x100], R112 ;  /* 0x0001007001007387 */ /* 0x000fe80000100a00 */
[----:B------:R2:W-:Y:S04]  /*64a10*/  STL.64 [R1+0x108], R114 ;  /* 0x0001087201007387 */ /* 0x0005e80000100a00 */
[----:B------:R-:W4:Y:S04]  /*64a20*/  LDL.LU R221, [R1+0x874] ;  /* 0x0008740001dd7983 */ /* 0x000f280000300800 */
[----:B------:R-:W4:Y:S01]  /*64a30*/  LDL.LU R222, [R1+0x878] ;  /* 0x0008780001de7983 */ /* 0x000f220000300800 */
[----:B--2---:R-:W-:Y:S03]  /*64a40*/  HMMA.1688.F32.TF32 R112, R236, R8, R232 ;  /* 0x00000008ec70723c */ /* 0x004fe600000810e8 */
[----:B------:R-:W4:Y:S04]  /*64a50*/  LDL.LU R223, [R1+0x87c] ;  /* 0x00087c0001df7983 */ /* 0x000f280000300800 */
[----:B------:R-:W2:Y:S04]  /*64a60*/  LDL.LU R116, [R1+0x860] ;  /* 0x0008600001747983 */ /* 0x000ea80000300800 */
[----:B------:R-:W2:Y:S04]  /*64a70*/  LDL.LU R117, [R1+0x864] ;  /* 0x0008640001757983 */ /* 0x000ea80000300800 */
[----:B------:R-:W2:Y:S04]  /*64a80*/  LDL.LU R118, [R1+0x868] ;  /* 0x0008680001767983 */ /* 0x000ea80000300800 */
[----:B------:R-:W2:Y:S05]  /*64a90*/  LDL.LU R119, [R1+0x86c] ;  /* 0x00086c0001777983 */ /* 0x000eaa0000300800 */
[----:B------:R-:W-:Y:S01]  /*64aa0*/  IMAD.MOV.U32 R182, RZ, RZ, R112 ;  /* 0x000000ffffb67224 */ /* 0x000fe200078e0070 */
[----:B------:R-:W-:Y:S01]  /*64ab0*/  MOV R177, R114 ;  /* 0x0000007200b17202 */ /* 0x000fe20000000f00 */
[----:B------:R-:W-:-:S02]  /*64ac0*/  IMAD.MOV.U32 R176, RZ, RZ, R113 ;  /* 0x000000ffffb07224 */ /* 0x000fc400078e0071 */
        /* <DEDUP_REMOVED lines=37> */
[----:B------:R-:W4:Y:S01]  /*64d20*/  LDL.LU R223, [R1+0x80c] ;  /* 0x00080c0001df7983 */ /* 0x000f220000300800 */
[C---:B--2---:R-:W-:Y:S06]  /*64d30*/  HMMA.1688.F32.TF32 R116, R236.reuse, R24, R116 ;  /* 0x00000018ec74723c */ /* 0x044fec0000081074 */
[----:B---3--:R-:W-:-:S15]  /*64d40*/  HMMA.1688.F32.TF32 R112, R236, R28, R112 ;  /* 0x0000001cec70723c */ /* 0x008fde0000081070 */
        /* <DEDUP_REMOVED lines=12> */
[----:B------:R-:W2:Y:S04]  /*64e10*/  LDL.LU R224, [R1+0x7f0] ;  /* 0x0007f00001e07983 */ /* 0x000ea80000300800 */
[----:B------:R-:W2:Y:S01]  /*64e20*/  LDL.LU R225, [R1+0x7f4] ;  /* 0x0007f40001e17983 */ /* 0x000ea20000300800 */
[----:B------:R-:W-:Y:S03]  /*64e30*/  HMMA.1688.F32.TF32 R216, R236, R44, R228 ;  /* 0x0000002cecd8723c */ /* 0x000fe600000810e4 */
[----:B------:R-:W2:Y:S04]  /*64e40*/  LDL.LU R226, [R1+0x7f8] ;  /* 0x0007f80001e27983 */ /* 0x000ea80000300800 */
[----:B------:R-:W2:Y:S04]  /*64e50*/  LDL.LU R227, [R1+0x7fc] ;  /* 0x0007fc0001e37983 */ /* 0x000ea80000300800 */
        /* <DEDUP_REMOVED lines=19> */
[----:B------:R-:W-:-:S03]  /*64f90*/  IMAD.MOV.U32 R174, RZ, RZ, R121 ;  /* 0x000000ffffae7224 */ /* 0x000fc600078e0079 */
        /* <DEDUP_REMOVED lines=24> */
[----:B------:R-:W3:Y:S01]  /*65120*/  LDL.LU R115, [R1+0x3cc] ;  /* 0x0003cc0001737983 */ /* 0x000ee20000300800 */
[C---:B----4-:R-:W-:Y:S06]  /*65130*/  HMMA.1688.F32.TF32 R220, R236.reuse, R48, R220 ;  /* 0x00000030ecdc723c */ /* 0x050fec00000810dc */
[C---:B--2---:R-:W-:Y:S06]  /*65140*/  HMMA.1688.F32.TF32 R224, R236.reuse, R52, R224 ;  /* 0x00000034ece0723c */ /* 0x044fec00000810e0 */
[C---:B---3--:R-:W-:Y:S06]  /*65150*/  HMMA.1688.F32.TF32 R228, R236.reuse, R56, R228 ;  /* 0x00000038ece4723c */ /* 0x048fec00000810e4 */
[C---:B------:R-:W-:Y:S11]  /*65160*/  HMMA.1688.F32.TF32 R232, R236.reuse, R60, R232 ;  /* 0x0000003cece8723c */ /* 0x040ff600000810e8 */
[----:B------:R-:W-:Y:S01]  /*65170*/  STL [R1+0x2ea8], R224 ;  /* 0x002ea8e001007387 */ /* 0x000fe20000100800 */
[----:B------:R-:W-:Y:S03]  /*65180*/  HMMA.1688.F32.TF32 R236, R236, R64, R124 ;  /* 0x00000040ecec723c */ /* 0x000fe6000008107c */
[----:B------:R-:W-:Y:S04]  /*65190*/  STL [R1+0x2ea4], R225 ;  /* 0x002ea4e101007387 */ /* 0x000fe80000100800 */
[----:B------:R-:W-:Y:S01]  /*651a0*/  STL [R1+0x2ea0], R226 ;  /* 0x002ea0e201007387 */ /* 0x000fe20000100800 */
[C---:B------:R-:W-:Y:S03]  /*651b0*/  HMMA.1688.F32.TF32 R240, R244.reuse, R4, R240 ;  /* 0x00000004f4f0723c */ /* 0x040fe600000810f0 */
[----:B------:R-:W-:Y:S04]  /*651c0*/  STL [R1+0x2e9c], R227 ;  /* 0x002e9ce301007387 */ /* 0x000fe80000100800 */
[----:B------:R-:W-:Y:S04]  /*651d0*/  STL [R1+0x2eb8], R228 ;  /* 0x002eb8e401007387 */ /* 0x000fe80000100800 */
        /* <DEDUP_REMOVED lines=17> */
[----:B------:R-:W-:Y:S03]  /*652f0*/  HMMA.1688.F32.TF32 R112, R244, R16, R112 ;  /* 0x00000010f470723c */ /* 0x000fe60000081070 */
        /* <DEDUP_REMOVED lines=22> */
[----:B---3--:R-:W3:Y:S04]  /*65460*/  LDL.LU R122, [R1+0x448] ;  /* 0x00044800017a7983 */ /* 0x008ee80000300800 */
[----:B------:R-:W3:Y:S01]  /*65470*/  LDL.LU R123, [R1+0x44c] ;  /* 0x00044c00017b7983 */ /* 0x000ee20000300800 */
[----:B------:R-:W-:-:S03]  /*65480*/  IMAD.MOV.U32 R240, RZ, RZ, R112 ;  /* 0x000000fffff07224 */ /* 0x000fc600078e0070 */
[----:B----4-:R-:W4:Y:S01]  /*65490*/  LDL.LU R116, [R1+0x460] ;  /* 0x0004600001747983 */ /* 0x010f220000300800 */
[----:B------:R-:W-:-:S03]  /*654a0*/  IMAD.MOV.U32 R236, RZ, RZ, R113 ;  /* 0x000000ffffec7224 */ /* 0x000fc600078e0071 */
[----:B------:R-:W4:Y:S01]  /*654b0*/  LDL.LU R117, [R1+0x464] ;  /* 0x0004640001757983 */ /* 0x000f220000300800 */
[----:B------:R-:W-:-:S03]  /*654c0*/  MOV R237, R114 ;  /* 0x0000007200ed7202 */ /* 0x000fc60000000f00 */
[----:B------:R-:W4:Y:S01]  /*654d0*/  LDL.LU R118, [R1+0x468] ;  /* 0x0004680001767983 */ /* 0x000f220000300800 */
[----:B------:R-:W-:-:S03]  /*654e0*/  IMAD.MOV.U32 R238, RZ, RZ, R115 ;  /* 0x000000ffffee7224 */ /* 0x000fc600078e0073 */
[----:B------:R-:W4:Y:S04]  /*654f0*/  LDL.LU R119, [R1+0x46c] ;  /* 0x00046c0001777983 */ /* 0x000f280000300800 */
[----:B------:R-:W3:Y:S04]  /*65500*/  LDL.LU R112, [R1+0x470] ;  /* 0x0004700001707983 */ /* 0x000ee80000300800 */
[----:B------:R-:W3:Y:S04]  /*65510*/  LDL.LU R113, [R1+0x474] ;  /* 0x0004740001717983 */ /* 0x000ee80000300800 */
[----:B------:R-:W3:Y:S04]  /*65520*/  LDL.LU R114, [R1+0x478] ;  /* 0x0004780001727983 */ /* 0x000ee80000300800 */
[----:B------:R-:W3:Y:S04]  /*65530*/  LDL.LU R115, [R1+0x47c] ;  /* 0x00047c0001737983 */ /* 0x000ee80000300800 */
[----:B------:R-:W-:Y:S04]  /*65540*/  STL [R1+0x2ee4], R238 ;  /* 0x002ee4ee01007387 */ /* 0x000fe80000100800 */
[----:B------:R-:W-:Y:S04]  /*65550*/  STL [R1+0x2ee0], R237 ;  /* 0x002ee0ed01007387 */ /* 0x000fe80000100800 */
[----:B------:R-:W-:Y:S04]  /*65560*/  STL [R1+0x2edc], R236 ;  /* 0x002edcec01007387 */ /* 0x000fe80000100800 */
[----:B------:R-:W-:Y:S01]  /*65570*/  STL [R1+0x2ed8], R240 ;  /* 0x002ed8f001007387 */ /* 0x000fe20000100800 */
[C---:B--2---:R-:W-:Y:S06]  /*65580*/  HMMA.1688.F32.TF32 R124, R244.reuse, R32, R124 ;  /* 0x00000020f47c723c */ /* 0x044fec000008107c */
[C---:B----4-:R-:W-:Y:S06]  /*65590*/  HMMA.1688.F32.TF32 R116, R244.reuse, R40, R116 ;  /* 0x00000028f474723c */ /* 0x050fec0000081074 */
[----:B---3--:R-:W-:-:S12]  /*655a0*/  HMMA.1688.F32.TF32 R112, R244, R44, R112 ;  /* 0x0000002cf470723c */ /* 0x008fd80000081070 */
[----:B------:R-:W-:Y:S02]  /*655b0*/  IMAD.MOV.U32 R225, RZ, RZ, R124 ;  /* 0x000000ffffe17224 */ /* 0x000fe400078e007c */
[----:B------:R-:W2:Y:S01]  /*655c0*/  LDL.LU R124, [R1+0x450] ;  /* 0x00045000017c7983 */ /* 0x000ea20000300800 */
[----:B------:R-:W-:-:S03]  /*655d0*/  MOV R226, R125 ;  /* 0x0000007d00e27202 */ /* 0x000fc60000000f00 */
[----:B------:R1:W-:Y:S01]  /*655e0*/  STL.64 [R1+0x460], R116 ;  /* 0x0004607401007387 */ /* 0x0003e20000100a00 */
[----:B------:R-:W-:-:S03]  /*655f0*/  IMAD.MOV.U32 R227, RZ, RZ, R126 ;  /* 0x000000ffffe37224 */ /* 0x000fc600078e007e */
[----:B------:R3:W-:Y:S01]  /*65600*/  STL.64 [R1+0x468], R118 ;  /* 0x0004687601007387 */ /* 0x0007e20000100a00 */
[----:B------:R-:W-:-:S03]  /*65610*/  IMAD.MOV.U32 R235, RZ, RZ, R127 ;  /* 0x000000ffffeb7224 */ /* 0x000fc600078e007f */
        /* <DEDUP_REMOVED lines=28> */
[----:B------:R-:W2:Y:S01]  /*657e0*/  LDL.LU R159, [R1+0x4ac] ;  /* 0x0004ac00019f7983 */ /* 0x000ea20000300800 */
[C---:B------:R-:W-:Y:S03]  /*657f0*/  HMMA.1688.F32.TF32 R128, R244.reuse, R28, R128 ;  /* 0x0000001cf480723c */ /* 0x040fe60000081080 */
[----:B------:R-:W2:Y:S03]  /*65800*/  LDL.LU R148, [R1+0x4e0] ;  /* 0x0004e00001947983 */ /* 0x000ea60000300800 */
[C---:B------:R-:W-:Y:S01]  /*65810*/  HMMA.1688.F32.TF32 R132, R244.reuse, R24, R132 ;  /* 0x00000018f484723c */ /* 0x040fe20000081084 */
[----:B------:R-:W2:Y:S04]  /*65820*/  LDL.LU R149, [R1+0x4e4] ;  /* 0x0004e40001957983 */ /* 0x000ea80000300800 */
[----:B------:R-:W2:Y:S01]  /*65830*/  LDL.LU R150, [R1+0x4e8] ;  /* 0x0004e80001967983 */ /* 0x000ea20000300800 */
[C---:B------:R-:W-:Y:S03]  /*65840*/  HMMA.1688.F32.TF32 R136, R244.reuse, R20, R136 ;  /* 0x00000014f488723c */ /* 0x040fe60000081088 */
[----:B------:R-:W2:Y:S03]  /*65850*/  LDL.LU R151, [R1+0x4ec] ;  /* 0x0004ec0001977983 */ /* 0x000ea60000300800 */
[----:B------:R-:W-:Y:S01]  /*65860*/  HMMA.1688.F32.TF32 R120, R244, R36, R120 ;  /* 0x00000024f478723c */ /* 0x000fe20000081078 */
[----:B------:R-:W2:Y:S04]  /*65870*/  LDL.LU R144, [R1+0x570] ;  /* 0x0005700001907983 */ /* 0x000ea80000300800 */
[----:B------:R-:W2:Y:S01]  /*65880*/  LDL.LU R145, [R1+0x574] ;  /* 0x0005740001917983 */ /* 0x000ea20000300800 */
[----:B------:R-:W-:-:S03]  /*65890*/  IMAD.MOV.U32 R229, RZ, RZ, R128 ;  /* 0x000000ffffe57224 */ /* 0x000fc600078e0080 */
        /* <DEDUP_REMOVED lines=8> */
[----:B------:R-:W2:Y:S01]  /*65920*/  LDL.LU R131, [R1+0x4dc] ;  /* 0x0004dc0001837983 */ /* 0x000ea20000300800 */
[----:B------:R-:W-:-:S03]  /*65930*/  MOV R238, R132 ;  /* 0x0000008400ee7202 */ /* 0x000fc60000000f00 */
[----:B----4-:R-:W4:Y:S01]  /*65940*/  LDL.LU R112, [R1+0x550] ;  /* 0x0005500001707983 */ /* 0x010f220000300800 */
        /* <DEDUP_REMOVED lines=30> */
[----:B------:R-:W-:Y:S01]  /*65b30*/  HMMA.1688.F32.TF32 R152, R244, R64, R116 ;  /* 0x00000040f498723c */ /* 0x000fe20000081074 */
[----:B------:R-:W-:Y:S04]  /*65b40*/  STL.64 [R1+0x480], R168 ;  /* 0x000480a801007387 */ /* 0x000fe80000100a00 */
[----:B------:R-:W-:Y:S04]  /*65b50*/  STL.64 [R1+0x488], R170 ;  /* 0x000488aa01007387 */ /* 0x000fe80000100a00 */
[----:B------:R-:W-:Y:S04]  /*65b60*/  STL.64 [R1+0x490], R164 ;  /* 0x000490a401007387 */ /* 0x000fe80000100a00 */
[----:B------:R-:W-:Y:S01]  /*65b70*/  STL.64 [R1+0x498], R166 ;  /* 0x000498a601007387 */ /* 0x000fe20000100a00 */
[----:B------:R-:W-:-:S03]  /*65b80*/  IMAD.MOV.U32 R116, RZ, RZ, R248 ;  /* 0x000000ffff747224 */ /* 0x000fc600078e00f8 */
[----:B------:R-:W-:Y:S04]  /*65b90*/  STL.64 [R1+0x4a0], R160 ;  /* 0x0004a0a001007387 */ /* 0x000fe80000100a00 */
[----:B------:R-:W-:Y:S04]  /*65ba0*/  STL.64 [R1+0x4a8], R162 ;  /* 0x0004a8a201007387 */ /* 0x000fe80000100a00 */
[----:B------:R-:W-:Y:S01]  /*65bb0*/  STL.64 [R1+0x4c0], R156 ;  /* 0x0004c09c01007387 */ /* 0x000fe20000100a00 */
[----:B------:R-:W-:-:S03]  /*65bc0*/  IMAD.MOV.U32 R117, RZ, RZ, R249 ;  /* 0x000000ffff757224 */ /* 0x000fc600078e00f9 */
[----:B------:R-:W-:Y:S01]  /*65bd0*/  STL.64 [R1+0x4c8], R158 ;  /* 0x0004c89e01007387 */ /* 0x000fe20000100a00 */
[----:B------:R-:W-:-:S03]  /*65be0*/  MOV R118, R250 ;  /* 0x000000fa00767202 */ /* 0x000fc60000000f00 */
[----:B------:R-:W2:Y:S01]  /*65bf0*/  LDL.LU R248, [R1+0x3160] ;  /* 0x0031600001f87983 */ /* 0x000ea20000300800 */
[----:B------:R-:W-:-:S03]  /*65c00*/  IMAD.MOV.U32 R119, RZ, RZ, R251 ;  /* 0x000000ffff777224 */ /* 0x000fc600078e00fb */
[----:B------:R-:W-:Y:S04]  /*65c10*/  STL.64 [R1+0x4b0], R152 ;  /* 0x0004b09801007387 */ /* 0x000fe80000100a00 */
[----:B------:R-:W-:Y:S04]  /*65c20*/  STL.64 [R1+0x4b8], R154 ;  /* 0x0004b89a01007387 */ /* 0x000fe80000100a00 */
[----:B------:R-:W2:Y:S04]  /*65c30*/  LDL.LU R249, [R1+0x315c] ;  /* 0x00315c0001f97983 */ /* 0x000ea80000300800 */
[----:B------:R-:W2:Y:S04]  /*65c40*/  LDL.LU R250, [R1+0x3158] ;  /* 0x0031580001fa7983 */ /* 0x000ea80000300800 */
[----:B------:R-:W2:Y:S01]  /*65c50*/  LDL.LU R251, [R1+0x3154] ;  /* 0x0031540001fb7983 */ /* 0x000ea20000300800 */
[C---:B------:R-:W-:Y:S03]  /*65c60*/  HMMA.1688.F32.TF32 R148, R212.reuse, R4, R148 ;  /* 0x00000004d494723c */ /* 0x040fe60000081094 */
[----:B------:R-:W-:Y:S03]  /*65c70*/  LDS R244, [R0+UR12+0x4d000] ;  /* 0x04d0000c00f47984 */ /* 0x000fe60008000800 */
[C---:B------:R-:W-:Y:S01]  /*65c80*/  HMMA.1688.F32.TF32 R144, R212.reuse, R8, R144 ;  /* 0x00000008d490723c */ /* 0x040fe20000081090 */
[----:B------:R-:W-:Y:S04]  /*65c90*/  LDS R246, [R0+UR12+0x4d800] ;  /* 0x04d8000c00f67984 */ /* 0x000fe80008000800 */
[----:B------:R-:W-:Y:S01]  /*65ca0*/  LDS R245, [R3+UR12+0x4d000] ;  /* 0x04d0000c03f57984 */ /* 0x000fe20008000800 */
[C---:B------:R-:W-:Y:S03]  /*65cb0*/  HMMA.1688.F32.TF32 R140, R212.reuse, R12, R140 ;  /* 0x0000000cd48c723c */ /* 0x040fe6000008108c */
[----:B------:R-:W1:Y:S08]  /*65cc0*/  LDS R247, [R3+UR12+0x4d800] ;  /* 0x04d8000c03f77984 */ /* 0x000e700008000800 */
[----:B------:R-:W-:Y:S04]  /*65cd0*/  STL.64 [R1+0x4e0], R148 ;  /* 0x0004e09401007387 */ /* 0x000fe80000100a00 */
[----:B------:R-:W-:Y:S04]  /*65ce0*/  STL.64 [R1+0x4e8], R150 ;  /* 0x0004e89601007387 */ /* 0x000fe80000100a00 */
[----:B------:R-:W-:Y:S04]  /*65cf0*/  STL.64 [R1+0x540], R144 ;  /* 0x0005409001007387 */ /* 0x000fe80000100a00 */
[----:B------:R-:W-:Y:S04]  /*65d00*/  STL.64 [R1+0x548], R146 ;  /* 0x0005489201007387 */ /* 0x000fe80000100a00 */
[----:B------:R-:W-:Y:S04]  /*65d10*/  STL.64 [R1+0x530], R140 ;  /* 0x0005308c01007387 */ /* 0x000fe80000100a00 */
[----:B------:R2:W-:Y:S02]  /*65d20*/  STL.64 [R1+0x538], R142 ;  /* 0x0005388e01007387 */ /* 0x0005e40000100a00 */
[C---:B--2---:R-:W-:Y:S02]  /*65d30*/  HMMA.1688.F32.TF32 R140, R212.reuse, R16, R248 ;  /* 0x00000010d48c723c */ /* 0x044fe400000810f8 */
[----:B------:R-:W-:Y:S04]  /*65d40*/  LDS R248, [R2+UR12+0x4d000] ;  /* 0x04d0000c02f87984 */ /* 0x000fe80008000800 */
[----:B------:R-:W-:Y:S01]  /*65d50*/  LDS R250, [R2+UR12+0x4d800] ;  /* 0x04d8000c02fa7984 */ /* 0x000fe20008000800 */
[C---:B----4-:R-:W-:Y:S03]  /*65d60*/  HMMA.1688.F32.TF32 R136, R212.reuse, R24, R136 ;  /* 0x00000018d488723c */ /* 0x050fe60000081088 */
[----:B------:R-:W-:Y:S03]  /*65d70*/  LDS R249, [R252+UR12+0x4d000] ;  /* 0x04d0000cfcf97984 */ /* 0x000fe60008000800 */
[C---:B------:R-:W-:Y:S01]  /*65d80*/  HMMA.1688.F32.TF32 R132, R212.reuse, R28, R132 ;  /* 0x0000001cd484723c */ /* 0x040fe20000081084 */
[----:B------:R-:W2:Y:S09]  /*65d90*/  LDS R251, [R252+UR12+0x4d800] ;  /* 0x04d8000cfcfb7984 */ /* 0x000eb20008000800 */
[----:B------:R-:W-:Y:S04]  /*65da0*/  STL.64 [R1+0x520], R140 ;  /* 0x0005208c01007387 */ /* 0x000fe80000100a00 */
[----:B------:R3:W-:Y:S02]  /*65db0*/  STL.64 [R1+0x528], R142 ;  /* 0x0005288e01007387 */ /* 0x0007e40000100a00 */
[----:B---3--:R-:W-:Y:S02]  /*65dc0*/  HMMA.1688.F32.TF32 R140, R212, R20, R112 ;  /* 0x00000014d48c723c */ /* 0x008fe40000081070 */
[----:B------:R-:W3:-:S15]  /*65dd0*/  LDL.LU R112, [R1+0x3d0] ;  /* 0x0003d00001707983 */ /* 0x000ede0000300800 */
[----:B------:R-:W-:-:S06]  /*65de0*/  NOP ;  /* 0x0000000000007918 */ /* 0x000fcc0000000000 */
[----:B------:R-:W-:Y:S04]  /*65df0*/  STL.64 [R1+0x510], R140 ;  /* 0x0005108c01007387 */ /* 0x000fe80000100a00 */
[----:B------:R-:W-:Y:S04]  /*65e00*/  STL.64 [R1+0x518], R142 ;  /* 0x0005188e01007387 */ /* 0x000fe80000100a00 */
[----:B------:R-:W3:Y:S04]  /*65e10*/  LDL.LU R113, [R1+0x3d4] ;  /* 0x0003d40001717983 */ /* 0x000ee80000300800 */
[----:B------:R-:W3:Y:S04]  /*65e20*/  LDL.LU R114, [R1+0x3d8] ;  /* 0x0003d80001727983 */ /* 0x000ee80000300800 */
[----:B------:R-:W3:Y:S01]  /*65e30*/  LDL.LU R115, [R1+0x3dc] ;  /* 0x0003dc0001737983 */ /* 0x000ee20000300800 */
        /* <DEDUP_REMOVED lines=8> */
[----:B------:R4:W-:Y:S04]  /*65ec0*/  STL.64 [R1+0x4d0], R128 ;  /* 0x0004d08001007387 */ /* 0x0009e80000100a00 */
[----:B------:R1:W-:Y:S04]  /*65ed0*/  STL.64 [R1+0x4d8], R130 ;  /* 0x0004d88201007387 */ /* 0x0003e80000100a00 */
[----:B------:R2:W-:Y:S04]  /*65ee0*/  STL.64 [R1+0x450], R124 ;  /* 0x0004507c01007387 */ /* 0x0005e80000100a00 */
[----:B------:R2:W-:Y:S01]  /*65ef0*/  STL.64 [R1+0x458], R126 ;  /* 0x0004587e01007387 */ /* 0x0005e20000100a00 */
[----:B------:R-:W-:-:S03]  /*65f00*/  IMAD.MOV.U32 R25, RZ, RZ, R120 ;  /* 0x000000ffff197224 */ /* 0x000fc600078e0078 */
[----:B----4-:R-:W4:Y:S01]  /*65f10*/  LDL.LU R128, [R1+0x3b0] ;  /* 0x0003b00001807983 */ /* 0x010f220000300800 */
[----:B------:R-:W-:-:S03]  /*65f20*/  MOV R24, R121 ;  /* 0x0000007900187202 */ /* 0x000fc60000000f00 */
[----:B------:R-:W4:Y:S01]  /*65f30*/  LDL.LU R129, [R1+0x3b4] ;  /* 0x0003b40001817983 */ /* 0x000f220000300800 */
[----:B------:R-:W-:-:S03]  /*65f40*/  IMAD.MOV.U32 R21, RZ, RZ, R122 ;  /* 0x000000ffff157224 */ /* 0x000fc600078e007a */
[----:B-1----:R-:W4:Y:S01]  /*65f50*/  LDL.LU R130, [R1+0x3b8] ;  /* 0x0003b80001827983 */ /* 0x002f220000300800 */
        /* <DEDUP_REMOVED lines=9> */
[----:B------:R-:W4:Y:S04]  /*65ff0*/  LDL.LU R123, [R1+0x1ac] ;  /* 0x0001ac00017b7983 */ /* 0x000f280000300800 */
[----:B--2---:R-:W2:Y:S04]  /*66000*/  LDL.LU R124, [R1+0x210] ;  /* 0x00021000017c7983 */ /* 0x004ea80000300800 */
[----:B------:R-:W2:Y:S04]  /*66010*/  LDL.LU R125, [R1+0x214] ;  /* 0x00021400017d7983 */ /* 0x000ea80000300800 */
[----:B------:R-:W2:Y:S04]  /*66020*/  LDL.LU R126, [R1+0x218] ;  /* 0x00021800017e7983 */ /* 0x000ea80000300800 */
[----:B------:R-:W2:Y:S04]  /*66030*/  LDL.LU R127, [R1+0x21c] ;  /* 0x00021c00017f7983 */ /* 0x000ea80000300800 */
[----:B------:R-:W-:Y:S04]  /*66040*/  STL [R1+0x2e2c], R12 ;  /* 0x002e2c0c01007387 */ /* 0x000fe80000100800 */
[----:B------:R-:W-:Y:S04]  /*66050*/  STL [R1+0x2e28], R16 ;  /* 0x002e281001007387 */ /* 0x000fe80000100800 */
[----:B------:R-:W-:Y:S04]  /*66060*/  STL [R1+0x2e24], R17 ;  /* 0x002e241101007387 */ /* 0x000fe80000100800 */
[----:B------:R1:W-:Y:S04]  /*66070*/  STL [R1+0x2e20], R13 ;  /* 0x002e200d01007387 */ /* 0x0003e80000100800 */
[----:B------:R-:W2:Y:S04]  /*66080*/  LDL.LU R116, [R1+0x140] ;  /* 0x0001400001747983 */ /* 0x000ea80000300800 */
        /* <DEDUP_REMOVED lines=13> */
[C---:B----4-:R-:W-:Y:S06]  /*66160*/  HMMA.1688.F32.TF32 R128, R212.reuse, R52, R128 ;  /* 0x00000034d480723c */ /* 0x050fec0000081080 */
[C---:B------:R-:W-:Y:S06]  /*66170*/  HMMA.1688.F32.TF32 R120, R212.reuse, R60, R120 ;  /* 0x0000003cd478723c */ /* 0x040fec0000081078 */
[----:B--2---:R-:W-:-:S12]  /*66180*/  HMMA.1688.F32.TF32 R124, R212, R56, R124 ;  /* 0x00000038d47c723c */ /* 0x004fd8000008107c */
[----:B------:R-:W-:Y:S01]  /*66190*/  IMAD.MOV.U32 R4, RZ, RZ, R131 ;  /* 0x000000ffff047224 */ /* 0x000fe200078e0083 */
[----:B------:R-:W-:Y:S01]  /*661a0*/  STL [R1+0x2e3c], R28 ;  /* 0x002e3c1c01007387 */ /* 0x000fe20000100800 */
[----:B------:R-:W-:Y:S01]  /*661b0*/  IMAD.MOV.U32 R5, RZ, RZ, R130 ;  /* 0x000000ffff057224 */ /* 0x000fe200078e0082 */
[----:B------:R-:W-:Y:S01]  /*661c0*/  MOV R8, R129 ;  /* 0x0000008100087202 */ /* 0x000fe20000000f00 */
[----:B------:R-:W-:Y:S01]  /*661d0*/  IMAD.MOV.U32 R9, RZ, RZ, R128 ;  /* 0x000000ffff097224 */ /* 0x000fe200078e0080 */
[----:B------:R-:W-:Y:S04]  /*661e0*/  STL [R1+0x2e38], R29 ;  /* 0x002e381d01007387 */ /* 0x000fe80000100800 */
[----:B------:R-:W-:Y:S01]  /*661f0*/  STL [R1+0x2e34], R36 ;  /* 0x002e342401007387 */ /* 0x000fe20000100800 */
[----:B------:R-:W-:-:S03]  /*66200*/  IMAD.MOV.U32 R60, RZ, RZ, R123 ;  /* 0x000000ffff3c7224 */ /* 0x000fc600078e007b */
[----:B------:R2:W-:Y:S01]  /*66210*/  STL [R1+0x2e30], R37 ;  /* 0x002e302501007387 */ /* 0x0005e20000100800 */
[----:B------:R-:W-:Y:S03]  /*66220*/  HMMA.1688.F32.TF32 R116, R212, R64, R116 ;  /* 0x00000040d474723c */ /* 0x000fe60000081074 */
[----:B------:R-:W-:Y:S01]  /*66230*/  STL [R1+0x2e4c], R4 ;  /* 0x002e4c0401007387 */ /* 0x000fe20000100800 */
[----:B-1----:R-:W-:Y:S01]  /*66240*/  IMAD.MOV.U32 R13, RZ, RZ, R125 ;  /* 0x000000ffff0d7224 */ /* 0x002fe200078e007d */
[----:B------:R-:W-:Y:S02]  /*66250*/  MOV R17, R124 ;  /* 0x0000007c00117202 */ /* 0x000fe40000000f00 */
[----:B------:R-:W-:Y:S01]  /*66260*/  STL [R1+0x2e48], R5 ;  /* 0x002e480501007387 */ /* 0x000fe20000100800 */
[----:B------:R-:W-:Y:S01]  /*66270*/  IMAD.MOV.U32 R16, RZ, RZ, R122 ;  /* 0x000000ffff107224 */ /* 0x000fe200078e007a */
[----:B------:R-:W-:-:S02]  /*66280*/  MOV R12, R121 ;  /* 0x00000079000c7202 */ /* 0x000fc40000000f00 */
[----:B------:R-:W-:Y:S01]  /*66290*/  STL [R1+0x2e44], R8 ;  /* 0x002e440801007387 */ /* 0x000fe20000100800 */
[----:B--2---:R-:W-:-:S03]  /*662a0*/  IMAD.MOV.U32 R37, RZ, RZ, R120 ;  /* 0x000000ffff257224 */ /* 0x004fc600078e0078 */
[----:B------:R-:W-:Y:S04]  /*662b0*/  STL [R1+0x2e40], R9 ;  /* 0x002e400901007387 */ /* 0x000fe80000100800 */
[----:B------:R1:W-:Y:S04]  /*662c0*/  STL.64 [R1+0x8b8], R126 ;  /* 0x0008b87e01007387 */ /* 0x0003e80000100a00 */
[----:B------:R-:W-:Y:S01]  /*662d0*/  STL [R1+0x2e54], R13 ;  /* 0x002e540d01007387 */ /* 0x000fe20000100800 */
[----:B------:R-:W-:-:S03]  /*662e0*/  MOV R61, R119 ;  /* 0x00000077003d7202 */ /* 0x000fc60000000f00 */
[----:B------:R-:W-:Y:S01]  /*662f0*/  STL [R1+0x2e50], R17 ;  /* 0x002e501101007387 */ /* 0x000fe20000100800 */
[----:B------:R-:W-:Y:S01]  /*66300*/  IMAD.MOV.U32 R64, RZ, RZ, R118 ;  /* 0x000000ffff407224 */ /* 0x000fe200078e0076 */
[----:B------:R-:W-:Y:S01]  /*66310*/  MOV R212, R116 ;  /* 0x0000007400d47202 */ /* 0x000fe20000000f00 */
[----:B------:R-:W-:Y:S01]  /*66320*/  IMAD.MOV.U32 R65, RZ, RZ, R117 ;  /* 0x000000ffff417224 */ /* 0x000fe200078e0075 */
        /* <DEDUP_REMOVED lines=8> */
[----:B---3--:R-:W-:-:S15]  /*663b0*/  HMMA.1688.F32.TF32 R112, R244, R6, R112 ;  /* 0x00000006f470723c */ /* 0x008fde0000081070 */
[----:B------:R-:W-:-:S09]  /*663c0*/  NOP ;  /* 0x0000000000007918 */ /* 0x000fd20000000000 */
[----:B------:R-:W-:Y:S01]  /*663d0*/  IMAD.MOV.U32 R36, RZ, RZ, R112 ;  /* 0x000000ffff247224 */ /* 0x000fe200078e0070 */
[----:B------:R-:W-:Y:S01]  /*663e0*/  MOV R214, R114 ;  /* 0x0000007200d67202 */ /* 0x000fe20000000f00 */
[----:B------:R-:W-:Y:S01]  /*663f0*/  IMAD.MOV.U32 R215, RZ, RZ, R113 ;  /* 0x000000ffffd77224 */ /* 0x000fe200078e0071 */
[----:B------:R-:W-:Y:S01]  /*66400*/  MOV R113, R46 ;  /* 0x0000002e00717202 */ /* 0x000fe20000000f00 */
[----:B------:R-:W-:Y:S02]  /*66410*/  IMAD.MOV.U32 R112, RZ, RZ, R47 ;  /* 0x000000ffff707224 */ /* 0x000fe400078e002f */
[----:B------:R-:W2:Y:S01]  /*66420*/  LDL.LU R47, [R1+0x3150] ;  /* 0x00315000012f7983 */ /* 0x000ea20000300800 */
[----:B------:R-:W-:Y:S02]  /*66430*/  IMAD.MOV.U32 R213, RZ, RZ, R115 ;  /* 0x000000ffffd57224 */ /* 0x000fe400078e0073 */
[----:B------:R-:W-:Y:S01]  /*66440*/  IMAD.MOV.U32 R114, RZ, RZ, R59 ;  /* 0x000000ffff727224 */ /* 0x000fe200078e003b */
[----:B------:R-:W3:Y:S01]  /*66450*/  LDL.LU R46, [R1+0x314c] ;  /* 0x00314c00012e7983 */ /* 0x000ee20000300800 */
[----:B------:R-:W-:-:S03]  /*66460*/  IMAD.MOV.U32 R115, RZ, RZ, R58 ;  /* 0x000000ffff737224 */ /* 0x000fc600078e003a */
[----:B------:R-:W4:Y:S04]  /*66470*/  LDL.LU R59, [R1+0x3148] ;  /* 0x00314800013b7983 */ /* 0x000f280000300800 */
[----:B------:R-:W3:Y:S04]  /*66480*/  LDL.LU R58, [R1+0x3144] ;  /* 0x00314400013a7983 */ /* 0x000ee80000300800 */
[----:B------:R-:W3:Y:S04]  /*66490*/  LDL.LU R144, [R1+0x120] ;  /* 0x0001200001907983 */ /* 0x000ee80000300800 */
[----:B------:R-:W3:Y:S04]  /*664a0*/  LDL.LU R145, [R1+0x124] ;  /* 0x0001240001917983 */ /* 0x000ee80000300800 */
[----:B------:R-:W3:Y:S04]  /*664b0*/  LDL.LU R146, [R1+0x128] ;  /* 0x0001280001927983 */ /* 0x000ee80000300800 */
[----:B------:R-:W3:Y:S01]  /*664c0*/  LDL.LU R147, [R1+0x12c] ;  /* 0x00012c0001937983 */ /* 0x000ee20000300800 */
[----:B------:R-:W-:-:S03]  /*664d0*/  IMAD.MOV.U32 R116, RZ, RZ, R54 ;  /* 0x000000ffff747224 */ /* 0x000fc600078e0036 */
[----:B------:R-:W3:Y:S01]  /*664e0*/  LDL.LU R140, [R1+0x110] ;  /* 0x00011000018c7983 */ /* 0x000ee20000300800 */
[----:B------:R-:W-:-:S03]  /*664f0*/  MOV R117, R55 ;  /* 0x0000003700757202 */ /* 0x000fc60000000f00 */
[----:B------:R-:W3:Y:S01]  /*66500*/  LDL.LU R141, [R1+0x114] ;  /* 0x00011400018d7983 */ /* 0x000ee20000300800 */
        /* <DEDUP_REMOVED lines=10> */
[----:B------:R-:W-:Y:S02]  /*665b0*/  IMAD.MOV.U32 R130, RZ, RZ, R26 ;  /* 0x000000ffff827224 */ /* 0x000fe400078e001a */
[----:B------:R-:W-:Y:S01]  /*665c0*/  IMAD.MOV.U32 R131, RZ, RZ, R27 ;  /* 0x000000ffff837224 */ /* 0x000fe200078e001b */
[----:B------:R-:W-:Y:S01]  /*665d0*/  MOV R124, R22 ;  /* 0x00000016007c7202 */ /* 0x000fe20000000f00 */
[----:B------:R-:W-:Y:S01]  /*665e0*/  IMAD.MOV.U32 R125, RZ, RZ, R23 ;  /* 0x000000ffff7d7224 */ /* 0x000fe200078e0017 */
[----:B-1----:R-:W-:Y:S01]  /*665f0*/  MOV R127, R10 ;  /* 0x0000000a007f7202 */ /* 0x002fe20000000f00 */
[----:B------:R-:W-:Y:S02]  /*66600*/  IMAD.MOV.U32 R126, RZ, RZ, R18 ;  /* 0x000000ffff7e7224 */ /* 0x000fe400078e0012 */
[----:B------:R-:W-:Y:S01]  /*66610*/  IMAD.MOV.U32 R120, RZ, RZ, R11 ;  /* 0x000000ffff787224 */ /* 0x000fe200078e000b */
[----:B------:R-:W-:Y:S01]  /*66620*/  MOV R122, R15 ;  /* 0x0000000f007a7202 */ /* 0x000fe20000000f00 */
[----:B------:R-:W-:-:S02]  /*66630*/  IMAD.MOV.U32 R121, RZ, RZ, R14 ;  /* 0x000000ffff797224 */ /* 0x000fc400078e000e */
[----:B------:R-:W-:Y:S02]  /*66640*/  IMAD.MOV.U32 R123, RZ, RZ, R19 ;  /* 0x000000ffff7b7224 */ /* 0x000fe400078e0013 */
[----:B--2---:R-:W-:Y:S02]  /*66650*/  IMAD.MOV.U32 R137, RZ, RZ, R47 ;  /* 0x000000ffff897224 */ /* 0x004fe400078e002f */
[----:B----4-:R-:W-:Y:S01]  /*66660*/  IMAD.MOV.U32 R143, RZ, RZ, R59 ;  /* 0x000000ffff8f7224 */ /* 0x010fe200078e003b */
[----:B---3--:R-:W-:Y:S02]  /*66670*/  MOV R142, R58 ;  /* 0x0000003a008e7202 */ /* 0x008fe40000000f00 */
[----:B------:R-:W2:Y:S04]  /*66680*/  LDL.LU R58, [R1+0x3140] ;  /* 0x00314000013a7983 */ /* 0x000ea80000300800 */
[----:B------:R-:W2:Y:S01]  /*66690*/  LDL.LU R59, [R1+0x313c] ;  /* 0x00313c00013b7983 */ /* 0x000ea20000300800 */
[----:B------:R-:W-:-:S03]  /*666a0*/  MOV R136, R46 ;  /* 0x0000002e00887202 */ /* 0x000fc60000000f00 */
        /* <DEDUP_REMOVED lines=29> */
[C---:B---3--:R-:W-:Y:S06]  /*66880*/  HMMA.1688.F32.TF32 R112, R244.reuse, R42, R112 ;  /* 0x0000002af470723c */ /* 0x048fec0000081070 */
[C---:B----4-:R-:W-:Y:S06]  /*66890*/  HMMA.1688.F32.TF32 R116, R244.reuse, R38, R116 ;  /* 0x00000026f474723c */ /* 0x050fec0000081074 */
        /* <DEDUP_REMOVED lines=12> */
[----:B------:R-:W-:Y:S04]  /*66960*/  STL.64 [R1], R68 ;  /* 0x0000004401007387 */ /* 0x000fe80000100a00 */
[----:B------:R1:W-:Y:S02]  /*66970*/  STL.64 [R1+0x8], R70 ;  /* 0x0000084601007387 */ /* 0x0003e40000100a00 */
[----:B-1----:R-:W-:Y:S01]  /*66980*/  HMMA.1688.F32.TF32 R68, R244, R54, R76 ;  /* 0x00000036f444723c */ /* 0x002fe2000008104c */
[----:B------:R-:W-:Y:S01]  /*66990*/  IMAD.MOV.U32 R52, RZ, RZ, R75 ;  /* 0x000000ffff347224 */ /* 0x000fe200078e004b */
[----:B------:R-:W-:Y:S01]  /*669a0*/  MOV R53, R74 ;  /* 0x0000004a00357202 */ /* 0x000fe20000000f00 */
[----:B------:R-:W-:-:S03]  /*669b0*/  IMAD.MOV.U32 R56, RZ, RZ, R73 ;  /* 0x000000ffff387224 */ /* 0x000fc600078e0049 */
[C---:B------:R-:W-:Y:S01]  /*669c0*/  HMMA.1688.F32.TF32 R128, R244.reuse, R26, R128 ;  /* 0x0000001af480723c */ /* 0x040fe20000081080 */
[----:B------:R-:W-:Y:S01]  /*669d0*/  IMAD.MOV.U32 R57, RZ, RZ, R72 ;  /* 0x000000ffff397224 */ /* 0x000fe200078e0048 */
[----:B------:R1:W-:Y:S04]  /*669e0*/  STL [R1+0x2dfc], R52 ;  /* 0x002dfc3401007387 */ /* 0x0003e80000100800 */
[C---:B------:R-:W-:Y:S01]  /*669f0*/  HMMA.1688.F32.TF32 R132, R244.reuse, R22, R132 ;  /* 0x00000016f484723c */ /* 0x040fe20000081084 */
[----:B------:R2:W-:Y:S04]  /*66a00*/  STL [R1+0x2df8], R53 ;  /* 0x002df83501007387 */ /* 0x0005e80000100800 */
[----:B------:R-:W-:Y:S01]  /*66a10*/  STL [R1+0x2df4], R56 ;  /* 0x002df43801007387 */ /* 0x000fe20000100800 */
[----:B------:R-:W-:Y:S06]  /*66a20*/  HMMA.1688.F32.TF32 R136, R244, R18, R136 ;  /* 0x00000012f488723c */ /* 0x000fec0000081088 */
[----:B------:R-:W-:Y:S01]  /*66a30*/  IMAD.MOV.U32 R44, RZ, RZ, R71 ;  /* 0x000000ffff2c7224 */ /* 0x000fe200078e0047 */
[----:B------:R-:W-:Y:S01]  /*66a40*/  MOV R48, R69 ;  /* 0x0000004500307202 */ /* 0x000fe20000000f00 */
[----:B------:R-:W-:Y:S01]  /*66a50*/  IMAD.MOV.U32 R45, RZ, RZ, R70 ;  /* 0x000000ffff2d7224 */ /* 0x000fe200078e0046 */
[----:B------:R3:W-:Y:S01]  /*66a60*/  STL [R1+0x2df0], R57 ;  /* 0x002df03901007387 */ /* 0x0007e20000100800 */
[----:B------:R-:W-:-:S03]  /*66a70*/  IMAD.MOV.U32 R49, RZ, RZ, R68 ;  /* 0x000000ffff317224 */ /* 0x000fc600078e0044 */
[----:B------:R4:W-:Y:S01]  /*66a80*/  STL [R1+0x2e0c], R44 ;  /* 0x002e0c2c01007387 */ /* 0x0009e20000100800 */
[----:B------:R-:W-:-:S03]  /*66a90*/  IMAD.MOV.U32 R112, RZ, RZ, R107 ;  /* 0x000000ffff707224 */ /* 0x000fc600078e006b */
[----:B------:R4:W-:Y:S01]  /*66aa0*/  STL [R1+0x2e08], R45 ;  /* 0x002e082d01007387 */ /* 0x0009e20000100800 */
[----:B------:R-:W-:-:S03]  /*66ab0*/  IMAD.MOV.U32 R113, RZ, RZ, R100 ;  /* 0x000000ffff717224 */ /* 0x000fc600078e0064 */
[----:B------:R4:W-:Y:S01]  /*66ac0*/  STL [R1+0x2e04], R48 ;  /* 0x002e043001007387 */ /* 0x0009e20000100800 */
[----:B------:R-:W-:-:S03]  /*66ad0*/  MOV R114, R101 ;  /* 0x0000006500727202 */ /* 0x000fc60000000f00 */
[----:B------:R4:W-:Y:S01]  /*66ae0*/  STL [R1+0x2e00], R49 ;  /* 0x002e003101007387 */ /* 0x0009e20000100800 */
        /* <DEDUP_REMOVED lines=18> */
[----:B------:R-:W-:Y:S01]  /*66c10*/  MOV R127, R94 ;  /* 0x0000005e007f7202 */ /* 0x000fe20000000f00 */
[----:B------:R-:W-:Y:S02]  /*66c20*/  IMAD.MOV.U32 R214, RZ, RZ, R129 ;  /* 0x000000ffffd67224 */ /* 0x000fe400078e0081 */
[----:B------:R-:W4:Y:S01]  /*66c30*/  LDL.LU R92, [R1+0x30b4] ;  /* 0x0030b400015c7983 */ /* 0x000f220000300800 */
[----:B------:R-:W-:-:S03]  /*66c40*/  IMAD.MOV.U32 R128, RZ, RZ, R88 ;  /* 0x000000ffff807224 */ /* 0x000fc600078e0058 */
[----:B------:R-:W4:Y:S01]  /*66c50*/  LDL.LU R93, [R1+0x30b0] ;  /* 0x0030b000015d7983 */ /* 0x000f220000300800 */
[----:B------:R-:W-:Y:S01]  /*66c60*/  IMAD.MOV.U32 R215, RZ, RZ, R130 ;  /* 0x000000ffffd77224 */ /* 0x000fe200078e0082 */
[----:B------:R-:W-:Y:S01]  /*66c70*/  MOV R36, R131 ;  /* 0x0000008300247202 */ /* 0x000fe20000000f00 */
[----:B------:R-:W-:Y:S01]  /*66c80*/  IMAD.MOV.U32 R129, RZ, RZ, R89 ;  /* 0x000000ffff817224 */ /* 0x000fe200078e0059 */
[----:B------:R-:W4:Y:S01]  /*66c90*/  LDL.LU R94, [R1+0x30ac] ;  /* 0x0030ac00015e7983 */ /* 0x000f220000300800 */
[----:B------:R-:W-:Y:S01]  /*66ca0*/  MOV R130, R90 ;  /* 0x0000005a00827202 */ /* 0x000fe20000000f00 */
[----:B------:R-:W-:Y:S02]  /*66cb0*/  IMAD.MOV.U32 R61, RZ, RZ, R132 ;  /* 0x000000ffff3d7224 */ /* 0x000fe400078e0084 */
[----:B------:R-:W4:Y:S01]  /*66cc0*/  LDL.LU R88, [R1+0x30a8] ;  /* 0x0030a80001587983 */ /* 0x000f220000300800 */
[----:B------:R-:W-:Y:S01]  /*66cd0*/  IMAD.MOV.U32 R131, RZ, RZ, R91 ;  /* 0x000000ffff837224 */ /* 0x000fe200078e005b */
[----:B------:R-:W-:-:S02]  /*66ce0*/  MOV R64, R133 ;  /* 0x0000008500407202 */ /* 0x000fc40000000f00 */
[----:B------:R-:W4:Y:S01]  /*66cf0*/  LDL.LU R89, [R1+0x30a4] ;  /* 0x0030a40001597983 */ /* 0x000f220000300800 */
[----:B------:R-:W-:Y:S01]  /*66d00*/  IMAD.MOV.U32 R132, RZ, RZ, R84 ;  /* 0x000000ffff847224 */ /* 0x000fe200078e0054 */
[----:B------:R-:W-:Y:S02]  /*66d10*/  MOV R133, R85 ;  /* 0x0000005500857202 */ /* 0x000fe40000000f00 */
[----:B------:R-:W4:Y:S01]  /*66d20*/  LDL.LU R90, [R1+0x30a0] ;  /* 0x0030a000015a7983 */ /* 0x000f220000300800 */
[----:B------:R-:W-:-:S03]  /*66d30*/  IMAD.MOV.U32 R65, RZ, RZ, R134 ;  /* 0x000000ffff417224 */ /* 0x000fc600078e0086 */
[----:B------:R-:W4:Y:S01]  /*66d40*/  LDL.LU R91, [R1+0x309c] ;  /* 0x00309c00015b7983 */ /* 0x000f220000300800 */
[----:B------:R-:W-:Y:S02]  /*66d50*/  IMAD.MOV.U32 R212, RZ, RZ, R135 ;  /* 0x000000ffffd47224 */ /* 0x000fe400078e0087 */
[----:B------:R-:W-:Y:S01]  /*66d60*/  IMAD.MOV.U32 R134, RZ, RZ, R86 ;  /* 0x000000ffff867224 */ /* 0x000fe200078e0056 */
[----:B------:R-:W4:Y:S01]  /*66d70*/  LDL.LU R84, [R1+0x3098] ;  /* 0x0030980001547983 */ /* 0x000f220000300800 */
[----:B------:R-:W-:-:S03]  /*66d80*/  IMAD.MOV.U32 R135, RZ, RZ, R87 ;  /* 0x000000ffff877224 */ /* 0x000fc600078e0057 */
[----:B------:R-:W4:Y:S01]  /*66d90*/  LDL.LU R85, [R1+0x3094] ;  /* 0x0030940001557983 */ /* 0x000f220000300800 */
[----:B------:R-:W-:-:S03]  /*66da0*/  IMAD.MOV.U32 R60, RZ, RZ, R136 ;  /* 0x000000ffff3c7224 */ /* 0x000fc600078e0088 */
[----:B------:R-:W4:Y:S01]  /*66db0*/  LDL.LU R86, [R1+0x3090] ;  /* 0x0030900001567983 */ /* 0x000f220000300800 */
[----:B------:R-:W-:Y:S01]  /*66dc0*/  IMAD.MOV.U32 R16, RZ, RZ, R137 ;  /* 0x000000ffff107224 */ /* 0x000fe200078e0089 */
[----:B------:R-:W-:Y:S02]  /*66dd0*/  MOV R12, R138 ;  /* 0x0000008a000c7202 */ /* 0x000fe40000000f00 */
[----:B------:R-:W4:Y:S01]  /*66de0*/  LDL.LU R87, [R1+0x308c] ;  /* 0x00308c0001577983 */ /* 0x000f220000300800 */
[----:B------:R-:W-:Y:S01]  /*66df0*/  IMAD.MOV.U32 R37, RZ, RZ, R139 ;  /* 0x000000ffff257224 */ /* 0x000fe200078e008b */
[----:B------:R-:W-:Y:S02]  /*66e00*/  MOV R139, R62 ;  /* 0x0000003e008b7202 */ /* 0x000fe40000000f00 */
[----:B------:R-:W4:Y:S01]  /*66e10*/  LDL.LU R136, [R1+0x190] ;  /* 0x0001900001887983 */ /* 0x000f220000300800 */
[----:B------:R-:W-:-:S03]  /*66e20*/  IMAD.MOV.U32 R120, RZ, RZ, R63 ;  /* 0x000000ffff787224 */ /* 0x000fc600078e003f */
[----:B------:R-:W4:Y:S04]  /*66e30*/  LDL.LU R137, [R1+0x194] ;  /* 0x0001940001897983 */ /* 0x000f280000300800 */
[----:B------:R-:W4:Y:S04]  /*66e40*/  LDL.LU R138, [R1+0x198] ;  /* 0x00019800018a7983 */ /* 0x000f280000300800 */
[----:B------:R-:W4:Y:S04]  /*66e50*/  LDL.LU R62, [R1+0x3088] ;  /* 0x00308800013e7983 */ /* 0x000f280000300800 */
[----:B------:R-:W4:Y:S01]  /*66e60*/  LDL.LU R63, [R1+0x3084] ;  /* 0x00308400013f7983 */ /* 0x000f220000300800 */
[----:B------:R-:W-:Y:S01]  /*66e70*/  IMAD.MOV.U32 R121, RZ, RZ, R66 ;  /* 0x000000ffff797224 */ /* 0x000fe200078e0042 */
[----:B------:R-:W-:-:S02]  /*66e80*/  MOV R122, R67 ;  /* 0x00000043007a7202 */ /* 0x000fc40000000f00 */
[----:B------:R-:W4:Y:S04]  /*66e90*/  LDL.LU R66, [R1+0x3080] ;  /* 0x0030800001427983 */ /* 0x000f280000300800 */
[----:B------:R-:W4:Y:S01]  /*66ea0*/  LDL.LU R67, [R1+0x307c] ;  /* 0x00307c0001437983 */ /* 0x000f220000300800 */
[----:B------:R-:W-:-:S03]  /*66eb0*/  IMAD.MOV.U32 R123, RZ, RZ, R95 ;  /* 0x000000ffff7b7224 */ /* 0x000fc600078e005f */
[----:B------:R-:W4:Y:S01]  /*66ec0*/  LDL.LU R95, [R1+0x3078] ;  /* 0x00307800015f7983 */ /* 0x000f220000300800 */
[----:B------:R-:W-:-:S15]  /*66ed0*/  HMMA.1688.F32.TF32 R68, R244, R58, R80 ;  /* 0x0000003af444723c */ /* 0x000fde0000081050 */
[----:B------:R-:W-:-:S09]  /*66ee0*/  NOP ;  /* 0x0000000000007918 */ /* 0x000fd20000000000 */
[----:B-1----:R-:W-:Y:S01]  /*66ef0*/  MOV R52, R68 ;  /* 0x0000004400347202 */ /* 0x002fe20000000f00 */
[----:B--2---:R-:W-:Y:S01]  /*66f00*/  IMAD.MOV.U32 R53, RZ, RZ, R69 ;  /* 0x000000ffff357224 */ /* 0x004fe200078e0045 */
[----:B---3--:R-:W-:Y:S01]  /*66f10*/  MOV R57, R71 ;  /* 0x0000004700397202 */ /* 0x008fe20000000f00 */
[----:B------:R-:W-:-:S04]  /*66f20*/  IMAD.MOV.U32 R56, RZ, RZ, R70 ;  /* 0x000000ffff387224 */ /* 0x000fc800078e0046 */
[----:B------:R1:W-:Y:S04]  /*66f30*/  STL [R1+0x2e1c], R57 ;  /* 0x002e1c3901007387 */ /* 0x0003e80000100800 */
[----:B------:R2:W-:Y:S04]  /*66f40*/  STL [R1+0x2e18], R56 ;  /* 0x002e183801007387 */ /* 0x0005e80000100800 */
[----:B------:R-:W-:Y:S04]  /*66f50*/  STL [R1+0x2e14], R53 ;  /* 0x002e143501007387 */ /* 0x000fe80000100800 */
[----:B------:R3:W-:Y:S01]  /*66f60*/  STL [R1+0x2e10], R52 ;  /* 0x002e103401007387 */ /* 0x0007e20000100800 */
[----:B------:R-:W-:Y:S06]  /*66f70*/  HMMA.1688.F32.TF32 R80, R248, R26, R132 ;  /* 0x0000001af850723c */ /* 0x000fec0000081084 */
[C---:B------:R-:W-:Y:S06]  /*66f80*/  HMMA.1688.F32.TF32 R144, R244.reuse, R10, R144 ;  /* 0x0000000af490723c */ /* 0x040fec0000081090 */
[----:B------:R-:W-:Y:S06]  /*66f90*/  HMMA.1688.F32.TF32 R140, R244, R14, R140 ;  /* 0x0000000ef48c723c */ /* 0x000fec000008108c */
[C---:B----4-:R-:W-:Y:S06]  /*66fa0*/  HMMA.1688.F32.TF32 R72, R248.reuse, R18, R104 ;  /* 0x00000012f848723c */ /* 0x050fec0000081068 */
[----:B------:R-:W-:Y:S06]  /*66fb0*/  HMMA.1688.F32.TF32 R76, R248, R14, R100 ;  /* 0x0000000ef84c723c */ /* 0x000fec0000081064 */
        /* <DEDUP_REMOVED lines=8> */
[----:B-1----:R-:W-:Y:S01]  /*67040*/  MOV R57, R68 ;  /* 0x0000004400397202 */ /* 0x002fe20000000f00 */
[----:B--2---:R-:W-:Y:S01]  /*67050*/  IMAD.MOV.U32 R56, RZ, RZ, R69 ;  /* 0x000000ffff387224 */ /* 0x004fe200078e0045 */
[----:B---3--:R-:W-:Y:S01]  /*67060*/  MOV R52, R71 ;  /* 0x0000004700347202 */ /* 0x008fe20000000f00 */
        /* <DEDUP_REMOVED lines=8> */
[----:B------:R-:W-:-:S08]  /*670f0*/  NOP ;  /* 0x0000000000007918 */ /* 0x000fd00000000000 */
[----:B------:R-:W-:Y:S04]  /*67100*/  STL.64 [R1+0x130], R68 ;  /* 0x0001304401007387 */ /* 0x000fe80000100a00 */
[----:B------:R-:W-:Y:S04]  /*67110*/  STL.64 [R1+0x138], R70 ;  /* 0x0001384601007387 */ /* 0x000fe80000100a00 */
[----:B------:R-:W-:Y:S04]  /*67120*/  STL.64 [R1+0x120], R76 ;  /* 0x0001204c01007387 */ /* 0x000fe80000100a00 */
[----:B------:R1:W-:Y:S04]  /*67130*/  STL.64 [R1+0x128], R78 ;  /* 0x0001284e01007387 */ /* 0x0003e80000100a00 */
[----:B------:R-:W-:Y:S04]  /*67140*/  STL.64 [R1+0x110], R72 ;  /* 0x0001104801007387 */ /* 0x000fe80000100a00 */
[----:B------:R2:W-:Y:S01]  /*67150*/  STL.64 [R1+0x118], R74 ;  /* 0x0001184a01007387 */ /* 0x0005e20000100a00 */
[C---:B-1----:R-:W-:Y:S01]  /*67160*/  HMMA.1688.F32.TF32 R76, R248.reuse, R30, R128 ;  /* 0x0000001ef84c723c */ /* 0x042fe20000081080 */
[----:B------:R-:W-:Y:S01]  /*67170*/  MOV R13, R140 ;  /* 0x0000008c000d7202 */ /* 0x000fe20000000f00 */
[----:B------:R-:W-:Y:S01]  /*67180*/  IMAD.MOV.U32 R17, RZ, RZ, R141 ;  /* 0x000000ffff117224 */ /* 0x000fe200078e008d */
[----:B------:R-:W-:Y:S01]  /*67190*/  MOV R5, R143 ;  /* 0x0000008f00057202 */ /* 0x000fe20000000f00 */
[----:B------:R-:W-:Y:S01]  /*671a0*/  IMAD.MOV.U32 R4, RZ, RZ, R142 ;  /* 0x000000ffff047224 */ /* 0x000fe200078e008e */
[----:B------:R-:W-:Y:S01]  /*671b0*/  MOV R9, R145 ;  /* 0x0000009100097202 */ /* 0x000fe20000000f00 */
[----:B------:R-:W-:Y:S01]  /*671c0*/  IMAD.MOV.U32 R8, RZ, RZ, R144 ;  /* 0x000000ffff087224 */ /* 0x000fe200078e0090 */
[----:B------:R-:W-:Y:S01]  /*671d0*/  LDS R68, [R0+UR12+0x4d080] ;  /* 0x04d0800c00447984 */ /* 0x000fe20008000800 */
[----:B--2---:R-:W-:Y:S01]  /*671e0*/  HMMA.1688.F32.TF32 R72, R248, R22, R136 ;  /* 0x00000016f848723c */ /* 0x004fe20000081088 */
[----:B------:R-:W-:-:S02]  /*671f0*/  IMAD.MOV.U32 R28, RZ, RZ, R146 ;  /* 0x000000ffff1c7224 */ /* 0x000fc400078e0092 */
[----:B------:R-:W-:Y:S01]  /*67200*/  IMAD.MOV.U32 R29, RZ, RZ, R147 ;  /* 0x000000ffff1d7224 */ /* 0x000fe200078e0093 */
[----:B------:R-:W-:Y:S04]  /*67210*/  LDS R70, [R0+UR12+0x4d880] ;  /* 0x04d8800c00467984 */ /* 0x000fe80008000800 */
[----:B------:R-:W-:Y:S04]  /*67220*/  LDS R69, [R3+UR12+0x4d080] ;  /* 0x04d0800c03457984 */ /* 0x000fe80008000800 */
[----:B------:R-:W1:Y:S11]  /*67230*/  LDS R71, [R3+UR12+0x4d880] ;  /* 0x04d8800c03477984 */ /* 0x000e760008000800 */
        /* <DEDUP_REMOVED lines=10> */
[----:B------:R-:W-:Y:S04]  /*672e0*/  STL.64 [R1+0x168], R74 ;  /* 0x0001684a01007387 */ /* 0x000fe80000100a00 */
[----:B------:R-:W-:Y:S04]  /*672f0*/  STL.64 [R1+0x150], R80 ;  /* 0x0001505001007387 */ /* 0x000fe80000100a00 */
[----:B------:R2:W-:Y:S04]  /*67300*/  STL.64 [R1+0x158], R82 ;  /* 0x0001585201007387 */ /* 0x0005e80000100a00 */
[----:B------:R-:W-:Y:S04]  /*67310*/  LDS R72, [R2+UR12+0x4d080] ;  /* 0x04d0800c02487984 */ /* 0x000fe80008000800 */
[----:B------:R-:W-:Y:S01]  /*67320*/  STL.64 [R1+0x3d0], R76 ;  /* 0x0003d04c01007387 */ /* 0x000fe20000100a00 */
[C---:B--2---:R-:W-:Y:S03]  /*67330*/  HMMA.1688.F32.TF32 R80, R248.reuse, R46, R116 ;  /* 0x0000002ef850723c */ /* 0x044fe60000081074 */
[----:B------:R2:W-:Y:S04]  /*67340*/  STL.64 [R1+0x3d8], R78 ;  /* 0x0003d84e01007387 */ /* 0x0005e80000100a00 */
[----:B------:R-:W3:Y:S04]  /*67350*/  LDL.LU R84, [R1+0x240] ;  /* 0x0002400001547983 */ /* 0x000ee80000300800 */
[----:B------:R-:W-:Y:S01]  /*67360*/  LDS R74, [R2+UR12+0x4d880] ;  /* 0x04d8800c024a7984 */ /* 0x000fe20008000800 */
[----:B--2---:R-:W-:Y:S03]  /*67370*/  HMMA.1688.F32.TF32 R76, R248, R50, R112 ;  /* 0x00000032f84c723c */ /* 0x004fe60000081070 */
[----:B------:R-:W-:Y:S04]  /*67380*/  LDS R73, [R252+UR12+0x4d080] ;  /* 0x04d0800cfc497984 */ /* 0x000fe80008000800 */
[----:B------:R-:W2:Y:S04]  /*67390*/  LDS R75, [R252+UR12+0x4d880] ;  /* 0x04d8800cfc4b7984 */ /* 0x000ea80008000800 */
[----:B------:R-:W-:Y:S04]  /*673a0*/  STL.64 [R1+0x890], R80 ;  /* 0x0008905001007387 */ /* 0x000fe80000100a00 */
[----:B------:R-:W-:Y:S08]  /*673b0*/  STL.64 [R1+0x898], R82 ;  /* 0x0008985201007387 */ /* 0x000ff00000100a00 */
        /* <DEDUP_REMOVED lines=109> */
[----:B------:R-:W-:Y:S06]  /*67a90*/  HMMA.1688.F32.TF32 R132, R68, R34, R132 ;  /* 0x000000224484723c */ /* 0x000fec0000081084 */
[C---:B----4-:R-:W-:Y:S06]  /*67aa0*/  HMMA.1688.F32.TF32 R76, R248.reuse, R66, R76 ;  /* 0x00000042f84c723c */ /* 0x050fec000008104c */
[C---:B------:R-:W-:Y:S06]  /*67ab0*/  HMMA.1688.F32.TF32 R168, R248.reuse, R58, R168 ;  /* 0x0000003af8a8723c */ /* 0x040fec00000810a8 */
[C---:B------:R-:W-:Y:S06]  /*67ac0*/  HMMA.1688.F32.TF32 R208, R248.reuse, R54, R208 ;  /* 0x00000036f8d0723c */ /* 0x040fec00000810d0 */
        /* <DEDUP_REMOVED lines=23> */
[C---:B------:R-:W-:Y:S06]  /*67c40*/  HMMA.1688.F32.TF32 R148, R68.reuse, R18, R148 ;  /* 0x000000124494723c */ /* 0x040fec0000081094 */
[C---:B------:R-:W-:Y:S01]  /*67c50*/  HMMA.1688.F32.TF32 R144, R68.reuse, R22, R144 ;  /* 0x000000164490723c */ /* 0x040fe20000081090 */
[----:B------:R-:W-:Y:S05]  /*67c60*/  STL.64 [R1+0x840], R160 ;  /* 0x000840a001007387 */ /* 0x000fea0000100a00 */
[C---:B------:R-:W-:Y:S01]  /*67c70*/  HMMA.1688.F32.TF32 R140, R68.reuse, R26, R140 ;  /* 0x0000001a448c723c */ /* 0x040fe2000008108c */
[----:B------:R1:W-:Y:S04]  /*67c80*/  STL.64 [R1+0x848], R162 ;  /* 0x000848a201007387 */ /* 0x0003e80000100a00 */
[----:B------:R-:W-:Y:S01]  /*67c90*/  LDS R76, [R0+UR12+0x4d100] ;  /* 0x04d1000c004c7984 */ /* 0x000fe20008000800 */
[C---:B------:R-:W-:Y:S03]  /*67ca0*/  HMMA.1688.F32.TF32 R136, R68.reuse, R30, R136 ;  /* 0x0000001e4488723c */ /* 0x040fe60000081088 */
[----:B------:R-:W-:Y:S04]  /*67cb0*/  LDS R78, [R0+UR12+0x4d900] ;  /* 0x04d9000c004e7984 */ /* 0x000fe80008000800 */
[----:B-1----:R-:W3:Y:S04]  /*67cc0*/  LDL.LU.64 R162, [R1+0x3040] ;  /* 0x0030400001a27983 */ /* 0x002ee80000300a00 */
[----:B------:R-:W3:Y:S04]  /*67cd0*/  LDL.LU.64 R160, [R1+0x3038] ;  /* 0x0030380001a07983 */ /* 0x000ee80000300a00 */
[----:B------:R-:W-:Y:S04]  /*67ce0*/  STL.64 [R1+0x830], R156 ;  /* 0x0008309c01007387 */ /* 0x000fe80000100a00 */
[----:B------:R1:W-:Y:S01]  /*67cf0*/  STL.64 [R1+0x838], R158 ;  /* 0x0008389e01007387 */ /* 0x0003e20000100a00 */
[C---:B------:R-:W-:Y:S03]  /*67d00*/  HMMA.1688.F32.TF32 R120, R68.reuse, R46, R120 ;  /* 0x0000002e4478723c */ /* 0x040fe60000081078 */
[----:B------:R-:W-:Y:S03]  /*67d10*/  LDS R77, [R3+UR12+0x4d100] ;  /* 0x04d1000c034d7984 */ /* 0x000fe60008000800 */
[C---:B------:R-:W-:Y:S01]  /*67d20*/  HMMA.1688.F32.TF32 R108, R68.reuse, R62, R108 ;  /* 0x0000003e446c723c */ /* 0x040fe2000008106c */
        /* <DEDUP_REMOVED lines=47> */
[C---:B--2---:R-:W-:Y:S06]  /*68020*/  HMMA.1688.F32.TF32 R248, R68.reuse, R58, R248 ;  /* 0x0000003a44f8723c */ /* 0x044fec00000810f8 */
[----:B------:R-:W-:Y:S06]  /*68030*/  HMMA.1688.F32.TF32 R104, R68, R66, R104 ;  /* 0x000000424468723c */ /* 0x000fec0000081068 */
[C---:B------:R-:W-:Y:S06]  /*68040*/  HMMA.1688.F32.TF32 R68, R72.reuse, R6, R100 ;  /* 0x000000064844723c */ /* 0x040fec0000081064 */
[C---:B------:R-:W-:Y:S05]  /*68050*/  HMMA.1688.F32.TF32 R96, R72.reuse, R10, R96 ;  /* 0x0000000a4860723c */ /* 0x040fea0000081060 */
        /* <DEDUP_REMOVED lines=15> */
[----:B------:R-:W-:Y:S05]  /*68150*/  STL.64 [R1+0x2d8], R94 ;  /* 0x0002d85e01007387 */ /* 0x000fea0000100a00 */
[----:B---3--:R-:W-:Y:S01]  /*68160*/  HMMA.1688.F32.TF32 R248, R76, R18, R160 ;  /* 0x000000124cf8723c */ /* 0x008fe200000810a0 */
[----:B------:R-:W-:Y:S01]  /*68170*/  MOV R104, R188 ;  /* 0x000000bc00687202 */ /* 0x000fe20000000f00 */
[----:B------:R-:W-:Y:S01]  /*68180*/  IMAD.MOV.U32 R105, RZ, RZ, R189 ;  /* 0x000000ffff697224 */ /* 0x000fe200078e00bd */
[----:B------:R-:W-:Y:S01]  /*68190*/  MOV R106, R184 ;  /* 0x000000b8006a7202 */ /* 0x000fe20000000f00 */
[----:B------:R-:W-:Y:S01]  /*681a0*/  IMAD.MOV.U32 R107, RZ, RZ, R185 ;  /* 0x000000ffff6b7224 */ /* 0x000fe200078e00b9 */
[----:B------:R-:W-:Y:S04]  /*681b0*/  STL.64 [R1+0x310], R68 ;  /* 0x0003104401007387 */ /* 0x000fe80000100a00 */
[----:B------:R1:W-:Y:S01]  /*681c0*/  STL.64 [R1+0x318], R70 ;  /* 0x0003184601007387 */ /* 0x0003e20000100a00 */
        /* <DEDUP_REMOVED lines=9> */
[C---:B-1----:R-:W-:Y:S03]  /*68260*/  HMMA.1688.F32.TF32 R68, R72.reuse, R30, R80 ;  /* 0x0000001e4844723c */ /* 0x042fe60000081050 */
[----:B------:R-:W-:Y:S04]  /*68270*/  STL.64 [R1+0x3b0], R88 ;  /* 0x0003b05801007387 */ /* 0x000fe80000100a00 */
[----:B------:R-:W-:Y:S04]  /*68280*/  STL.64 [R1+0x3b8], R90 ;  /* 0x0003b85a01007387 */ /* 0x000fe80000100a00 */
[----:B------:R-:W-:Y:S04]  /*68290*/  STL.64 [R1+0x3a0], R84 ;  /* 0x0003a05401007387 */ /* 0x000fe80000100a00 */
[----:B------:R-:W-:Y:S04]  /*682a0*/  STL.64 [R1+0x3a8], R86 ;  /* 0x0003a85601007387 */ /* 0x000fe80000100a00 */
[----:B------:R-:W-:Y:S04]  /*682b0*/  LDS R246, [R2+UR12+0x4d900] ;  /* 0x04d9000c02f67984 */ /* 0x000fe80008000800 */
[----:B------:R-:W-:Y:S04]  /*682c0*/  LDS R245, [R252+UR12+0x4d100] ;  /* 0x04d1000cfcf57984 */ /* 0x000fe80008000800 */
[----:B------:R-:W-:Y:S04]  /*682d0*/  STL.64 [R1+0x390], R68 ;  /* 0x0003904401007387 */ /* 0x000fe80000100a00 */
[----:B------:R4:W-:Y:S04]  /*682e0*/  STL.64 [R1+0x398], R70 ;  /* 0x0003984601007387 */ /* 0x0009e80000100a00 */
[----:B------:R-:W1:Y:S01]  /*682f0*/  LDS R247, [R252+UR12+0x4d900] ;  /* 0x04d9000cfcf77984 */ /* 0x000e620008000800 */
[C---:B----4-:R-:W-:Y:S06]  /*68300*/  HMMA.1688.F32.TF32 R68, R72.reuse, R42, R120 ;  /* 0x0000002a4844723c */ /* 0x050fec0000081078 */
[C---:B------:R-:W-:Y:S06]  /*68310*/  HMMA.1688.F32.TF32 R84, R72.reuse, R38, R116 ;  /* 0x000000264854723c */ /* 0x040fec0000081074 */
[----:B------:R-:W-:-:S15]  /*68320*/  HMMA.1688.F32.TF32 R80, R72, R34, R112 ;  /* 0x000000224850723c */ /* 0x000fde0000081070 */
[----:B------:R-:W-:-:S08]  /*68330*/  NOP ;  /* 0x0000000000007918 */ /* 0x000fd00000000000 */
        /* <DEDUP_REMOVED lines=17> */
[----:B--2---:R-:W-:Y:S09]  /*68450*/  HMMA.1688.F32.TF32 R68, R72, R66, R144 ;  /* 0x000000424844723c */ /* 0x004ff20000081090 */
[----:B------:R-:W-:Y:S01]  /*68460*/  STL.64 [R1+0x300], R80 ;  /* 0x0003005001007387 */ /* 0x000fe20000100a00 */
[C---:B------:R-:W-:Y:S03]  /*68470*/  HMMA.1688.F32.TF32 R72, R76.reuse, R10, R152 ;  /* 0x0000000a4c48723c */ /* 0x040fe60000081098 */
[----:B------:R2:W-:Y:S04]  /*68480*/  STL.64 [R1+0x308], R82 ;  /* 0x0003085201007387 */ /* 0x0005e80000100a00 */
[----:B------:R-:W-:Y:S04]  /*68490*/  STL.64 [R1+0x2f0], R84 ;  /* 0x0002f05401007387 */ /* 0x000fe80000100a00 */
[----:B------:R-:W-:Y:S01]  /*684a0*/  STL.64 [R1+0x2f8], R86 ;  /* 0x0002f85601007387 */ /* 0x000fe20000100a00 */
[C---:B--2---:R-:W-:Y:S03]  /*684b0*/  HMMA.1688.F32.TF32 R80, R76.reuse, R6, R148 ;  /* 0x000000064c50723c */ /* 0x044fe60000081094 */
[----:B------:R-:W-:Y:S04]  /*684c0*/  STL.64 [R1+0x2e0], R68 ;  /* 0x0002e04401007387 */ /* 0x000fe80000100a00 */
[----:B------:R2:W-:Y:S02]  /*684d0*/  STL.64 [R1+0x2e8], R70 ;  /* 0x0002e84601007387 */ /* 0x0005e40000100a00 */
[----:B--2---:R-:W-:-:S14]  /*684e0*/  HMMA.1688.F32.TF32 R68, R76, R14, R156 ;  /* 0x0000000e4c44723c */ /* 0x004fdc000008109c */
[----:B------:R-:W-:Y:S04]  /*684f0*/  STL.64 [R1+0x2c0], R80 ;  /* 0x0002c05001007387 */ /* 0x000fe80000100a00 */
[----:B------:R-:W-:Y:S04]  /*68500*/  STL.64 [R1+0x2c8], R82 ;  /* 0x0002c85201007387 */ /* 0x000fe80000100a00 */
[----:B------:R-:W-:Y:S04]  /*68510*/  STL.64 [R1+0x1c0], R72 ;  /* 0x0001c04801007387 */ /* 0x000fe80000100a00 */
[----:B------:R2:W-:Y:S04]  /*68520*/  STL.64 [R1+0x1c8], R74 ;  /* 0x0001c84a01007387 */ /* 0x0005e80000100a00 */
[----:B------:R-:W-:Y:S04]  /*68530*/  STL.64 [R1+0x2db8], R250 ;  /* 0x002db8fa01007387 */ /* 0x000fe80000100a00 */
[----:B------:R-:W-:Y:S01]  /*68540*/  STL.64 [R1+0x1a0], R68 ;  /* 0x0001a04401007387 */ /* 0x000fe20000100a00 */
[C---:B--2---:R-:W-:Y:S03]  /*68550*/  HMMA.1688.F32.TF32 R72, R76.reuse, R22, R164 ;  /* 0x000000164c48723c */ /* 0x044fe600000810a4 */
[----:B------:R2:W-:Y:S03]  /*68560*/  STL.64 [R1+0x1a8], R70 ;  /* 0x0001a84601007387 */ /* 0x0005e60000100a00 */
[----:B--2---:R-:W-:Y:S01]  /*68570*/  HMMA.1688.F32.TF32 R68, R76, R26, R168 ;  /* 0x0000001a4c44723c */ /* 0x004fe200000810a8 */
[----:B------:R-:W-:Y:S01]  /*68580*/  STL.64 [R1+0x2db0], R248 ;  /* 0x002db0f801007387 */ /* 0x000fe20000100a00 */
[----:B------:R-:W-:Y:S01]  /*68590*/  IMAD.MOV.U32 R80, RZ, RZ, R204 ;  /* 0x000000ffff507224 */ /* 0x000fe200078e00cc */
[----:B------:R-:W-:Y:S01]  /*685a0*/  MOV R81, R205 ;  /* 0x000000cd00517202 */ /* 0x000fe20000000f00 */
[----:B------:R-:W-:-:S13]  /*685b0*/  IMAD.MOV.U32 R82, RZ, RZ, R206 ;  /* 0x000000ffff527224 */ /* 0x000fda00078e00ce */
[----:B------:R-:W-:Y:S04]  /*685c0*/  STL.64 [R1+0x5a0], R72 ;  /* 0x0005a04801007387 */ /* 0x000fe80000100a00 */
[----:B------:R-:W-:Y:S04]  /*685d0*/  STL.64 [R1+0x5a8], R74 ;  /* 0x0005a84a01007387 */ /* 0x000fe80000100a00 */
[----:B------:R-:W2:Y:S01]  /*685e0*/  LDL.LU R204, [R1+0x2f74] ;  /* 0x002f740001cc7983 */ /* 0x000ea20000300800 */
[----:B------:R-:W-:-:S03]  /*685f0*/  IMAD.MOV.U32 R83, RZ, RZ, R207 ;  /* 0x000000ffff537224 */ /* 0x000fc600078e00cf */
[----:B------:R-:W-:Y:S01]  /*68600*/  STL.64 [R1+0x590], R68 ;  /* 0x0005904401007387 */ /* 0x000fe20000100a00 */
[----:B------:R-:W-:-:S03]  /*68610*/  MOV R88, R200 ;  /* 0x000000c800587202 */ /* 0x000fc60000000f00 */
[----:B------:R3:W-:Y:S01]  /*68620*/  STL.64 [R1+0x598], R70 ;  /* 0x0005984601007387 */ /* 0x0007e20000100a00 */
[----:B------:R-:W-:-:S03]  /*68630*/  IMAD.MOV.U32 R89, RZ, RZ, R201 ;  /* 0x000000ffff597224 */ /* 0x000fc600078e00c9 */
[----:B------:R-:W2:Y:S01]  /*68640*/  LDL.LU R205, [R1+0x2f70] ;  /* 0x002f700001cd7983 */ /* 0x000ea20000300800 */
[----:B------:R-:W-:-:S03]  /*68650*/  MOV R90, R202 ;  /* 0x000000ca005a7202 */ /* 0x000fc60000000f00 */
[----:B------:R-:W2:Y:S01]  /*68660*/  LDL.LU R206, [R1+0x2f6c] ;  /* 0x002f6c0001ce7983 */ /* 0x000ea20000300800 */
[----:B------:R-:W-:-:S03]  /*68670*/  IMAD.MOV.U32 R91, RZ, RZ, R203 ;  /* 0x000000ffff5b7224 */ /* 0x000fc600078e00cb */
[----:B------:R-:W2:Y:S01]  /*68680*/  LDL.LU R207, [R1+0x2f68] ;  /* 0x002f680001cf7983 */ /* 0x000ea20000300800 */
        /* <DEDUP_REMOVED lines=9> */
[----:B------:R-:W2:Y:S01]  /*68720*/  LDL.LU R196, [R1+0x2f54] ;  /* 0x002f540001c47983 */ /* 0x000ea20000300800 */
[----:B------:R-:W-:-:S03]  /*68730*/  IMAD.MOV.U32 R97, RZ, RZ, R193 ;  /* 0x000000ffff617224 */ /* 0x000fc600078e00c1 */
[----:B------:R-:W2:Y:S01]  /*68740*/  LDL.LU R197, [R1+0x2f50] ;  /* 0x002f500001c57983 */ /* 0x000ea20000300800 */
[----:B------:R-:W-:-:S03]  /*68750*/  MOV R98, R194 ;  /* 0x000000c200627202 */ /* 0x000fc60000000f00 */
[----:B------:R-:W2:Y:S01]  /*68760*/  LDL.LU R198, [R1+0x2f4c] ;  /* 0x002f4c0001c67983 */ /* 0x000ea20000300800 */
[----:B------:R-:W-:-:S03]  /*68770*/  IMAD.MOV.U32 R99, RZ, RZ, R195 ;  /* 0x000000ffff637224 */ /* 0x000fc600078e00c3 */
[----:B------:R-:W2:Y:S04]  /*68780*/  LDL.LU R199, [R1+0x2f48] ;  /* 0x002f480001c77983 */ /* 0x000ea80000300800 */
[----:B------:R-:W3:Y:S04]  /*68790*/  LDL.LU R192, [R1+0x2f44] ;  /* 0x002f440001c07983 */ /* 0x000ee80000300800 */
[----:B------:R-:W3:Y:S04]  /*687a0*/  LDL.LU R193, [R1+0x2f40] ;  /* 0x002f400001c17983 */ /* 0x000ee80000300800 */
[----:B------:R-:W3:Y:S04]  /*687b0*/  LDL.LU R194, [R1+0x2f3c] ;  /* 0x002f3c0001c27983 */ /* 0x000ee80000300800 */
[----:B------:R-:W3:Y:S04]  /*687c0*/  LDL.LU R195, [R1+0x2f38] ;  /* 0x002f380001c37983 */ /* 0x000ee80000300800 */
[----:B------:R-:W4:Y:S04]  /*687d0*/  LDL.LU R188, [R1+0x2f34] ;  /* 0x002f340001bc7983 */ /* 0x000f280000300800 */
[----:B------:R-:W4:Y:S04]  /*687e0*/  LDL.LU R189, [R1+0x2f30] ;  /* 0x002f300001bd7983 */ /* 0x000f280000300800 */
[----:B------:R-:W2:Y:S04]  /*687f0*/  LDL.LU R184, [R1+0x2f2c] ;  /* 0x002f2c0001b87983 */ /* 0x000ea80000300800 */
        /* <DEDUP_REMOVED lines=8> */
[----:B------:R-:W4:Y:S04]  /*68880*/  LDL.LU R181, [R1+0x2f18] ;  /* 0x002f180001b57983 */ /* 0x000f280000300800 */
[----:B------:R-:W4:Y:S04]  /*68890*/  LDL.LU R182, [R1+0x2f14] ;  /* 0x002f140001b67983 */ /* 0x000f280000300800 */
[----:B------:R-:W2:Y:S04]  /*688a0*/  LDL.LU R176, [R1+0x2f10] ;  /* 0x002f100001b07983 */ /* 0x000ea80000300800 */
[----:B------:R-:W2:Y:S04]  /*688b0*/  LDL.LU R177, [R1+0x2f0c] ;  /* 0x002f0c0001b17983 */ /* 0x000ea80000300800 */
[----:B------:R-:W4:Y:S04]  /*688c0*/  LDL.LU R172, [R1+0x2f08] ;  /* 0x002f080001ac7983 */ /* 0x000f280000300800 */
[----:B------:R-:W2:Y:S04]  /*688d0*/  LDL.LU R116, [R1+0x100] ;  /* 0x0001000001747983 */ /* 0x000ea80000300800 */
[----:B------:R-:W2:Y:S04]  /*688e0*/  LDL.LU R117, [R1+0x104] ;  /* 0x0001040001757983 */ /* 0x000ea80000300800 */
[----:B------:R-:W2:Y:S04]  /*688f0*/  LDL.LU R118, [R1+0x108] ;  /* 0x0001080001767983 */ /* 0x000ea80000300800 */
[----:B------:R-:W2:Y:S04]  /*68900*/  LDL.LU R119, [R1+0x10c] ;  /* 0x00010c0001777983 */ /* 0x000ea80000300800 */
[----:B------:R-:W4:Y:S04]  /*68910*/  LDL.LU R173, [R1+0x2f04] ;  /* 0x002f040001ad7983 */ /* 0x000f280000300800 */
[----:B------:R-:W4:Y:S04]  /*68920*/  LDL.LU R174, [R1+0x2f00] ;  /* 0x002f000001ae7983 */ /* 0x000f280000300800 */
[----:B------:R-:W4:Y:S01]  /*68930*/  LDL.LU R175, [R1+0x2efc] ;  /* 0x002efc0001af7983 */ /* 0x000f220000300800 */
[----:B------:R-:W-:Y:S01]  /*68940*/  MOV R84, R179 ;  /* 0x000000b300547202 */ /* 0x000fe20000000f00 */
[----:B------:R-:W-:-:S02]  /*68950*/  IMAD.MOV.U32 R85, RZ, RZ, R183 ;  /* 0x000000ffff557224 */ /* 0x000fc400078e00b7 */
[----:B------:R-:W2:Y:S04]  /*68960*/  LDL.LU R178, [R1+0x2ef8] ;  /* 0x002ef80001b27983 */ /* 0x000ea80000300800 */
[----:B------:R-:W2:Y:S04]  /*68970*/  LDL.LU R179, [R1+0x2ef4] ;  /* 0x002ef40001b37983 */ /* 0x000ea80000300800 */
[----:B------:R-:W2:Y:S01]  /*68980*/  LDL.LU R183, [R1+0x2ef0] ;  /* 0x002ef00001b77983 */ /* 0x000ea20000300800 */
[----:B------:R-:W-:Y:S01]  /*68990*/  MOV R86, R190 ;  /* 0x000000be00567202 */ /* 0x000fe20000000f00 */
[----:B------:R-:W-:-:S02]  /*689a0*/  IMAD.MOV.U32 R87, RZ, RZ, R191 ;  /* 0x000000ffff577224 */ /* 0x000fc400078e00bf */
[----:B------:R-:W2:Y:S04]  /*689b0*/  LDL.LU R190, [R1+0x2eec] ;  /* 0x002eec0001be7983 */ /* 0x000ea80000300800 */
[----:B------:R-:W2:Y:S01]  /*689c0*/  LDL.LU R191, [R1+0x2ee8] ;  /* 0x002ee80001bf7983 */ /* 0x000ea20000300800 */
[C---:B-1----:R-:W-:Y:S06]  /*689d0*/  HMMA.1688.F32.TF32 R104, R244.reuse, R18, R104 ;  /* 0x00000012f468723c */ /* 0x042fec0000081068 */
[C---:B------:R-:W-:Y:S06]  /*689e0*/  HMMA.1688.F32.TF32 R92, R244.reuse, R30, R92 ;  /* 0x0000001ef45c723c */ /* 0x040fec000008105c */
[----:B------:R-:W-:Y:S06]  /*689f0*/  HMMA.1688.F32.TF32 R80, R244, R42, R80 ;  /* 0x0000002af450723c */ /* 0x000fec0000081050 */
[C---:B---3--:R-:W-:Y:S06]  /*68a00*/  HMMA.1688.F32.TF32 R124, R76.reuse, R50, R192 ;  /* 0x000000324c7c723c */ /* 0x048fec00000810c0 */
[C---:B----4-:R-:W-:Y:S06]  /*68a10*/  HMMA.1688.F32.TF32 R68, R76.reuse, R30, R172 ;  /* 0x0000001e4c44723c */ /* 0x050fec00000810ac */
[C---:B--2---:R-:W-:Y:S06]  /*68a20*/  HMMA.1688.F32.TF32 R120, R76.reuse, R34, R176 ;  /* 0x000000224c78723c */ /* 0x044fec00000810b0 */
[----:B------:R-:W-:-:S12]  /*68a30*/  HMMA.1688.F32.TF32 R72, R76, R38, R180 ;  /* 0x000000264c48723c */ /* 0x000fd800000810b4 */
[----:B------:R-:W-:Y:S01]  /*68a40*/  MOV R251, R68 ;  /* 0x0000004400fb7202 */ /* 0x000fe20000000f00 */
[----:B------:R-:W-:Y:S01]  /*68a50*/  IMAD.MOV.U32 R250, RZ, RZ, R69 ;  /* 0x000000fffffa7224 */ /* 0x000fe200078e0045 */
[----:B------:R-:W-:Y:S01]  /*68a60*/  MOV R249, R70 ;  /* 0x0000004600f97202 */ /* 0x000fe20000000f00 */
[----:B------:R-:W-:Y:S02]  /*68a70*/  IMAD.MOV.U32 R248, RZ, RZ, R71 ;  /* 0x000000fffff87224 */ /* 0x000fe400078e0047 */
[----:B------:R-:W-:Y:S01]  /*68a80*/  HMMA.1688.F32.TF32 R68, R76, R42, R184 ;  /* 0x0000002a4c44723c */ /* 0x000fe200000810b8 */
[----:B------:R-:W-:Y:S04]  /*68a90*/  STL.64 [R1+0x570], R120 ;  /* 0x0005707801007387 */ /* 0x000fe80000100a00 */
[----:B------:R-:W-:Y:S04]  /*68aa0*/  STL.64 [R1+0x578], R122 ;  /* 0x0005787a01007387 */ /* 0x000fe80000100a00 */
[----:B------:R-:W-:Y:S04]  /*68ab0*/  STL.64 [R1+0x560], R72 ;  /* 0x0005604801007387 */ /* 0x000fe80000100a00 */
[----:B------:R1:W-:Y:S01]  /*68ac0*/  STL.64 [R1+0x568], R74 ;  /* 0x0005684a01007387 */ /* 0x0003e20000100a00 */
[----:B------:R-:W-:Y:S03]  /*68ad0*/  HMMA.1688.F32.TF32 R116, R244, R6, R116 ;  /* 0x00000006f474723c */ /* 0x000fe60000081074 */
[----:B------:R-:W-:Y:S04]  /*68ae0*/  LDS R120, [R0+UR12+0x4d180] ;  /* 0x04d1800c00787984 */ /* 0x000fe80008000800 */
[----:B------:R-:W-:Y:S04]  /*68af0*/  LDS R122, [R0+UR12+0x4d980] ;  /* 0x04d9800c007a7984 */ /* 0x000fe80008000800 */
[----:B------:R-:W-:Y:S04]  /*68b00*/  STL.64 [R1+0x550], R68 ;  /* 0x0005504401007387 */ /* 0x000fe80000100a00 */
[----:B------:R2:W-:Y:S01]  /*68b10*/  STL.64 [R1+0x558], R70 ;  /* 0x0005584601007387 */ /* 0x0005e20000100a00 */
[C---:B-1----:R-:W-:Y:S03]  /*68b20*/  HMMA.1688.F32.TF32 R72, R76.reuse, R54, R196 ;  /* 0x000000364c48723c */ /* 0x042fe600000810c4 */
[----:B------:R-:W-:Y:S04]  /*68b30*/  LDS R121, [R3+UR12+0x4d180] ;  /* 0x04d1800c03797984 */ /* 0x000fe80008000800 */
[----:B------:R-:W1:Y:S01]  /*68b40*/  LDS R123, [R3+UR12+0x4d980] ;  /* 0x04d9800c037b7984 */ /* 0x000e620008000800 */
[----:B--2---:R-:W-:-:S15]  /*68b50*/  HMMA.1688.F32.TF32 R68, R76, R46, R188 ;  /* 0x0000002e4c44723c */ /* 0x004fde00000810bc */
        /* <DEDUP_REMOVED lines=20> */
[C---:B--2---:R-:W-:Y:S03]  /*68ca0*/  HMMA.1688.F32.TF32 R72, R244.reuse, R14, R108 ;  /* 0x0000000ef448723c */ /* 0x044fe6000008106c */
[----:B------:R-:W-:Y:S04]  /*68cb0*/  STL.64 [R1+0x710], R116 ;  /* 0x0007107401007387 */ /* 0x000fe80000100a00 */
[----:B------:R-:W-:Y:S04]  /*68cc0*/  STL.64 [R1+0x718], R118 ;  /* 0x0007187601007387 */ /* 0x000fe80000100a00 */
[----:B------:R-:W-:Y:S04]  /*68cd0*/  STL.64 [R1+0x700], R76 ;  /* 0x0007004c01007387 */ /* 0x000fe80000100a00 */
[----:B------:R2:W-:Y:S04]  /*68ce0*/  STL.64 [R1+0x708], R78 ;  /* 0x0007084e01007387 */ /* 0x0005e80000100a00 */
[----:B------:R-:W3:Y:S04]  /*68cf0*/  LDS R71, [R252+UR12+0x4d980] ;  /* 0x04d9800cfc477984 */ /* 0x000ee80008000800 */
[----:B------:R-:W-:Y:S01]  /*68d00*/  STL.64 [R1+0x6f0], R72 ;  /* 0x0006f04801007387 */ /* 0x000fe20000100a00 */
[C---:B--2---:R-:W-:Y:S03]  /*68d10*/  HMMA.1688.F32.TF32 R76, R244.reuse, R22, R100 ;  /* 0x00000016f44c723c */ /* 0x044fe60000081064 */
[----:B------:R2:W-:Y:S03]  /*68d20*/  STL.64 [R1+0x6f8], R74 ;  /* 0x0006f84a01007387 */ /* 0x0005e60000100a00 */
[----:B--2---:R-:W-:Y:S01]  /*68d30*/  HMMA.1688.F32.TF32 R72, R244, R26, R96 ;  /* 0x0000001af448723c */ /* 0x004fe20000081060 */
[----:B------:R-:W-:Y:S04]  /*68d40*/  STL.64 [R1+0x6e0], R104 ;  /* 0x0006e06801007387 */ /* 0x000fe80000100a00 */
[----:B------:R-:W-:-:S12]  /*68d50*/  STL.64 [R1+0x6e8], R106 ;  /* 0x0006e86a01007387 */ /* 0x000fd80000100a00 */
        /* <DEDUP_REMOVED lines=24> */
[----:B--2---:R-:W-:Y:S01]  /*68ee0*/  HMMA.1688.F32.TF32 R72, R244, R50, R220 ;  /* 0x00000032f448723c */ /* 0x004fe200000810dc */
[----:B------:R2:W-:Y:S04]  /*68ef0*/  STL.64 [R1+0x6b0], R80 ;  /* 0x0006b05001007387 */ /* 0x0005e80000100a00 */
[----:B------:R4:W-:Y:S04]  /*68f00*/  STL.64 [R1+0x6b8], R82 ;  /* 0x0006b85201007387 */ /* 0x0009e80000100a00 */
[----:B------:R-:W-:Y:S04]  /*68f10*/  STL.64 [R1+0x6a0], R76 ;  /* 0x0006a04c01007387 */ /* 0x000fe80000100a00 */
[----:B------:R3:W-:Y:S04]  /*68f20*/  STL.64 [R1+0x6a8], R78 ;  /* 0x0006a84e01007387 */ /* 0x0007e80000100a00 */
[----:B------:R-:W3:Y:S01]  /*68f30*/  LDL.LU R238, [R1+0x2ee4] ;  /* 0x002ee40001ee7983 */ /* 0x000ee20000300800 */
[----:B------:R-:W-:Y:S01]  /*68f40*/  IMAD.MOV.U32 R87, RZ, RZ, R235 ;  /* 0x000000ffff577224 */ /* 0x000fe200078e00eb */
[----:B------:R-:W-:Y:S01]  /*68f50*/  MOV R88, R239 ;  /* 0x000000ef00587202 */ /* 0x000fe20000000f00 */
[----:B------:R-:W-:Y:S01]  /*68f60*/  IMAD.MOV.U32 R89, RZ, RZ, R241 ;  /* 0x000000ffff597224 */ /* 0x000fe200078e00f1 */
[----:B------:R-:W-:Y:S01]  /*68f70*/  MOV R90, R242 ;  /* 0x000000f2005a7202 */ /* 0x000fe20000000f00 */
[----:B------:R-:W-:Y:S01]  /*68f80*/  IMAD.MOV.U32 R91, RZ, RZ, R243 ;  /* 0x000000ffff5b7224 */ /* 0x000fe200078e00f3 */
[----:B------:R-:W-:Y:S04]  /*68f90*/  STL.64 [R1+0x690], R72 ;  /* 0x0006904801007387 */ /* 0x000fe80000100a00 */
        /* <DEDUP_REMOVED lines=13> */
[----:B------:R-:W-:Y:S01]  /*69070*/  IMAD.MOV.U32 R81, RZ, RZ, R230 ;  /* 0x000000ffff517224 */ /* 0x000fe200078e00e6 */
[----:B----4-:R-:W-:Y:S01]  /*69080*/  MOV R82, R231 ;  /* 0x000000e700527202 */ /* 0x010fe20000000f00 */
[----:B------:R-:W-:Y:S01]  /*69090*/  IMAD.MOV.U32 R83, RZ, RZ, R224 ;  /* 0x000000ffff537224 */ /* 0x000fe200078e00e0 */
[----:B------:R-:W-:Y:S04]  /*690a0*/  LDS R216, [R2+UR12+0x4e000] ;  /* 0x04e0000c02d87984 */ /* 0x000fe80008000800 */
[----:B------:R-:W-:Y:S04]  /*690b0*/  LDS R218, [R2+UR12+0x4e800] ;  /* 0x04e8000c02da7984 */ /* 0x000fe80008000800 */
[----:B------:R-:W-:Y:S04]  /*690c0*/  LDS R217, [R252+UR12+0x4e000] ;  /* 0x04e0000cfcd97984 */ /* 0x000fe80008000800 */
[----:B------:R-:W-:Y:S01]  /*690d0*/  LDS R219, [R252+UR12+0x4e800] ;  /* 0x04e8000cfcdb7984 */ /* 0x000fe20008000800 */
[----:B---3--:R-:W-:Y:S01]  /*690e0*/  IMAD.MOV.U32 R103, RZ, RZ, R238 ;  /* 0x000000ffff677224 */ /* 0x008fe200078e00ee */
[----:B------:R-:W-:Y:S01]  /*690f0*/  MOV R102, R237 ;  /* 0x000000ed00667202 */ /* 0x000fe20000000f00 */
[----:B------:R-:W-:Y:S01]  /*69100*/  IMAD.MOV.U32 R101, RZ, RZ, R236 ;  /* 0x000000ffff657224 */ /* 0x000fe200078e00ec */
[----:B------:R-:W-:-:S02]  /*69110*/  MOV R100, R240 ;  /* 0x000000f000647202 */ /* 0x000fc40000000f00 */
[----:B------:R-:W2:Y:S04]  /*69120*/  LDL.LU R240, [R1+0x2ed4] ;  /* 0x002ed40001f07983 */ /* 0x000ea80000300800 */
[----:B------:R-:W3:Y:S04]  /*69130*/  LDL.LU R236, [R1+0x2ed0] ;  /* 0x002ed00001ec7983 */ /* 0x000ee80000300800 */
[----:B------:R-:W3:Y:S04]  /*69140*/  LDL.LU R237, [R1+0x2ecc] ;  /* 0x002ecc0001ed7983 */ /* 0x000ee80000300800 */
[----:B------:R-:W3:Y:S04]  /*69150*/  LDL.LU R238, [R1+0x2ec8] ;  /* 0x002ec80001ee7983 */ /* 0x000ee80000300800 */
        /* <DEDUP_REMOVED lines=16> */
[C---:B-1----:R-:W-:Y:S06]  /*69260*/  HMMA.1688.F32.TF32 R220, R120.reuse, R18, R100 ;  /* 0x0000001278dc723c */ /* 0x042fec0000081064 */
[C---:B------:R-:W-:Y:S06]  /*69270*/  HMMA.1688.F32.TF32 R80, R120.reuse, R30, R80 ;  /* 0x0000001e7850723c */ /* 0x040fec0000081050 */
[----:B------:R-:W-:Y:S06]  /*69280*/  HMMA.1688.F32.TF32 R84, R120, R34, R84 ;  /* 0x000000227854723c */ /* 0x000fec0000081054 */
[C---:B--2---:R-:W-:Y:S06]  /*69290*/  HMMA.1688.F32.TF32 R76, R244.reuse, R58, R228 ;  /* 0x0000003af44c723c */ /* 0x044fec00000810e4 */
[C---:B---3--:R-:W-:Y:S06]  /*692a0*/  HMMA.1688.F32.TF32 R112, R244.reuse, R54, R224 ;  /* 0x00000036f470723c */ /* 0x048fec00000810e0 */
[C---:B----4-:R-:W-:Y:S06]  /*692b0*/  HMMA.1688.F32.TF32 R72, R244.reuse, R62, R232 ;  /* 0x0000003ef448723c */ /* 0x050fec00000810e8 */
[----:B------:R-:W-:Y:S06]  /*692c0*/  HMMA.1688.F32.TF32 R244, R244, R66, R236 ;  /* 0x00000042f4f4723c */ /* 0x000fec00000810ec */
[C---:B------:R-:W-:Y:S05]  /*692d0*/  HMMA.1688.F32.TF32 R228, R120.reuse, R10, R108 ;  /* 0x0000000a78e4723c */ /* 0x040fea000008106c */
[----:B------:R-:W-:Y:S01]  /*692e0*/  STL.64 [R1+0x680], R112 ;  /* 0x0006807001007387 */ /* 0x000fe20000100a00 */
[C---:B------:R-:W-:Y:S03]  /*692f0*/  HMMA.1688.F32.TF32 R240, R120.reuse, R6, R240 ;  /* 0x0000000678f0723c */ /* 0x040fe600000810f0 */
[----:B------:R-:W-:Y:S03]  /*69300*/  STL.64 [R1+0x688], R114 ;  /* 0x0006887201007387 */ /* 0x000fe60000100a00 */
[C---:B------:R-:W-:Y:S01]  /*69310*/  HMMA.1688.F32.TF32 R224, R120.reuse, R14, R104 ;  /* 0x0000000e78e0723c */ /* 0x040fe20000081068 */
[----:B------:R-:W-:Y:S04]  /*69320*/  STL.64 [R1+0x670], R76 ;  /* 0x0006704c01007387 */ /* 0x000fe80000100a00 */
[----:B------:R1:W-:Y:S04]  /*69330*/  STL.64 [R1+0x678], R78 ;  /* 0x0006784e01007387 */ /* 0x0003e80000100a00 */
[----:B------:R-:W-:Y:S04]  /*69340*/  STL.64 [R1+0x2c68], R246 ;  /* 0x002c68f601007387 */ /* 0x000fe80000100a00 */
[----:B------:R-:W-:Y:S04]  /*69350*/  STL.64 [R1+0x90], R72 ;  /* 0x0000904801007387 */ /* 0x000fe80000100a00 */
[----:B------:R2:W-:Y:S01]  /*69360*/  STL.64 [R1+0x98], R74 ;  /* 0x0000984a01007387 */ /* 0x0005e20000100a00 */
[C---:B-1----:R-:W-:Y:S06]  /*69370*/  HMMA.1688.F32.TF32 R76, R120.reuse, R26, R92 ;  /* 0x0000001a784c723c */ /* 0x042fec000008105c */
[C---:B--2---:R-:W-:Y:S01]  /*69380*/  HMMA.1688.F32.TF32 R72, R120.reuse, R22, R96 ;  /* 0x000000167848723c */ /* 0x044fe20000081060 */
[----:B------:R1:W-:Y:S04]  /*69390*/  STL.64 [R1+0x2c60], R244 ;  /* 0x002c60f401007387 */ /* 0x0003e80000100a00 */
[----:B------:R-:W-:Y:S04]  /*693a0*/  STL.64 [R1+0x2c78], R242 ;  /* 0x002c78f201007387 */ /* 0x000fe80000100a00 */
[----:B------:R2:W-:Y:S04]  /*693b0*/  STL.64 [R1+0x2c70], R240 ;  /* 0x002c70f001007387 */ /* 0x0005e80000100a00 */
[----:B------:R-:W-:Y:S04]  /*693c0*/  STL.64 [R1+0x2c88], R230 ;  /* 0x002c88e601007387 */ /* 0x000fe80000100a00 */
[----:B------:R3:W-:Y:S04]  /*693d0*/  STL.64 [R1+0x2c80], R228 ;  /* 0x002c80e401007387 */ /* 0x0007e80000100a00 */
        /* <DEDUP_REMOVED lines=48> */
[----:B------:R-:W-:-:S15]  /*696e0*/  HMMA.1688.F32.TF32 R88, R120, R38, R88 ;  /* 0x000000267858723c */ /* 0x000fde0000081058 */
[----:B------:R-:W-:-:S08]  /*696f0*/  NOP ;  /* 0x0000000000007918 */ /* 0x000fd00000000000 */
[----:B------:R-:W-:Y:S04]  /*69700*/  STL.64 [R1+0x2cf8], R90 ;  /* 0x002cf85a01007387 */ /* 0x000fe80000100a00 */
[----:B------:R-:W-:Y:S01]  /*69710*/  STL.64 [R1+0x2cf0], R88 ;  /* 0x002cf05801007387 */ /* 0x000fe20000100a00 */
[C---:B--2---:R-:W-:Y:S06]  /*69720*/  HMMA.1688.F32.TF32 R100, R120.reuse, R46, R100 ;  /* 0x0000002e7864723c */ /* 0x044fec0000081064 */
[C---:B---3--:R-:W-:Y:S06]  /*69730*/  HMMA.1688.F32.TF32 R92, R120.reuse, R42, R92 ;  /* 0x0000002a785c723c */ /* 0x048fec000008105c */
[----:B----4-:R-:W-:-:S15]  /*69740*/  HMMA.1688.F32.TF32 R104, R120, R50, R96 ;  /* 0x000000327868723c */ /* 0x010fde0000081060 */
[----:B------:R-:W-:-:S02]  /*69750*/  NOP ;  /* 0x0000000000007918 */ /* 0x000fc40000000000 */
[----:B------:R-:W-:Y:S01]  /*69760*/  STL.64 [R1+0x2d08], R94 ;  /* 0x002d085e01007387 */ /* 0x000fe20000100a00 */
[C---:B------:R-:W-:Y:S03]  /*69770*/  HMMA.1688.F32.TF32 R116, R120.reuse, R62, R116 ;  /* 0x0000003e7874723c */ /* 0x040fe60000081074 */
[----:B------:R-:W-:Y:S03]  /*69780*/  STL.64 [R1+0x2d00], R92 ;  /* 0x002d005c01007387 */ /* 0x000fe60000100a00 */
[C---:B------:R-:W-:Y:S01]  /*69790*/  HMMA.1688.F32.TF32 R108, R120.reuse, R54, R108 ;  /* 0x00000036786c723c */ /* 0x040fe2000008106c */
[----:B------:R-:W-:Y:S05]  /*697a0*/  STL.64 [R1+0x2d18], R102 ;  /* 0x002d186601007387 */ /* 0x000fea0000100a00 */
[C---:B------:R-:W-:Y:S01]  /*697b0*/  HMMA.1688.F32.TF32 R112, R120.reuse, R58, R112 ;  /* 0x0000003a7870723c */ /* 0x040fe20000081070 */
[----:B------:R-:W-:Y:S04]  /*697c0*/  STL.64 [R1+0x2d10], R100 ;  /* 0x002d106401007387 */ /* 0x000fe80000100a00 */
[----:B------:R-:W2:Y:S04]  /*697d0*/  LDL.LU R96, [R1+0x530] ;  /* 0x0005300001607983 */ /* 0x000ea80000300800 */
[----:B------:R-:W2:Y:S04]  /*697e0*/  LDL.LU R97, [R1+0x534] ;  /* 0x0005340001617983 */ /* 0x000ea80000300800 */
[----:B------:R-:W2:Y:S01]  /*697f0*/  LDL.LU R98, [R1+0x538] ;  /* 0x0005380001627983 */ /* 0x000ea20000300800 */
[----:B------:R-:W-:Y:S03]  /*69800*/  HMMA.1688.F32.TF32 R120, R120, R66, R132 ;  /* 0x000000427878723c */ /* 0x000fe60000081084 */
[----:B------:R-:W2:Y:S03]  /*69810*/  LDL.LU R99, [R1+0x53c] ;  /* 0x00053c0001637983 */ /* 0x000ea60000300800 */
[C---:B------:R-:W-:Y:S01]  /*69820*/  HMMA.1688.F32.TF32 R124, R68.reuse, R6, R124 ;  /* 0x00000006447c723c */ /* 0x040fe2000008107c */
        /* <DEDUP_REMOVED lines=51> */
[----:B-1----:R-:W-:Y:S01]  /*69b60*/  MOV R244, R60 ;  /* 0x0000003c00f47202 */ /* 0x002fe20000000f00 */
[----:B------:R-:W-:Y:S01]  /*69b70*/  IMAD.MOV.U32 R245, RZ, RZ, R16 ;  /* 0x000000fffff57224 */ /* 0x000fe200078e0010 */
[----:B------:R-:W-:Y:S01]  /*69b80*/  MOV R246, R12 ;  /* 0x0000000c00f67202 */ /* 0x000fe20000000f00 */
[----:B------:R-:W-:Y:S01]  /*69b90*/  IMAD.MOV.U32 R247, RZ, RZ, R37 ;  /* 0x000000fffff77224 */ /* 0x000fe200078e0025 */
[----:B------:R-:W-:Y:S01]  /*69ba0*/  MOV R240, R13 ;  /* 0x0000000d00f07202 */ /* 0x000fe20000000f00 */
[----:B------:R-:W-:Y:S01]  /*69bb0*/  IMAD.MOV.U32 R241, RZ, RZ, R17 ;  /* 0x000000fffff17224 */ /* 0x000fe200078e0011 */
[----:B--2---:R-:W-:Y:S07]  /*69bc0*/  HMMA.1688.F32.TF32 R172, R68, R14, R96 ;  /* 0x0000000e44ac723c */ /* 0x004fee0000081060 */
[----:B------:R-:W-:Y:S01]  /*69bd0*/  MOV R98, R21 ;  /* 0x0000001500627202 */ /* 0x000fe20000000f00 */
[----:B------:R-:W-:Y:S01]  /*69be0*/  IMAD.MOV.U32 R99, RZ, RZ, R20 ;  /* 0x000000ffff637224 */ /* 0x000fe200078e0014 */
[----:B------:R-:W-:Y:S01]  /*69bf0*/  MOV R96, R25 ;  /* 0x0000001900607202 */ /* 0x000fe20000000f00 */
[----:B------:R-:W-:-:S13]  /*69c00*/  IMAD.MOV.U32 R97, RZ, RZ, R24 ;  /* 0x000000ffff617224 */ /* 0x000fda00078e0018 */
        /* <DEDUP_REMOVED lines=10> */
[C---:B------:R-:W-:Y:S03]  /*69cb0*/  HMMA.1688.F32.TF32 R24, R68.reuse, R26, R144 ;  /* 0x0000001a4418723c */ /* 0x040fe60000081090 */
[----:B------:R-:W-:Y:S03]  /*69cc0*/  STL [R1+0x2c10], R179 ;  /* 0x002c10b301007387 */ /* 0x000fe60000100800 */
[C---:B------:R-:W-:Y:S01]  /*69cd0*/  HMMA.1688.F32.TF32 R180, R68.reuse, R30, R140 ;  /* 0x0000001e44b4723c */ /* 0x040fe2000008108c */
[----:B------:R-:W-:Y:S05]  /*69ce0*/  STL [R1+0x2c2c], R20 ;  /* 0x002c2c1401007387 */ /* 0x000fea0000100800 */
[C---:B------:R-:W-:Y:S01]  /*69cf0*/  HMMA.1688.F32.TF32 R184, R68.reuse, R34, R136 ;  /* 0x0000002244b8723c */ /* 0x040fe20000081088 */
        /* <DEDUP_REMOVED lines=18> */
[----:B------:R-:W2:Y:S04]  /*69e20*/  LDL.LU R213, [R1+0x2e84] ;  /* 0x002e840001d57983 */ /* 0x000ea80000300800 */
[----:B------:R-:W3:Y:S04]  /*69e30*/  LDL.LU R214, [R1+0x2e80] ;  /* 0x002e800001d67983 */ /* 0x000ee80000300800 */
[----:B------:R-:W4:Y:S04]  /*69e40*/  LDL.LU R215, [R1+0x2e7c] ;  /* 0x002e7c0001d77983 */ /* 0x000f280000300800 */
[----:B------:R-:W2:Y:S04]  /*69e50*/  LDL.LU R36, [R1+0x2e78] ;  /* 0x002e780001247983 */ /* 0x000ea80000300800 */
        /* <DEDUP_REMOVED lines=13> */
[----:B------:R-:W4:Y:S01]  /*69f30*/  LDL.LU R4, [R1+0x2e4c] ;  /* 0x002e4c0001047983 */ /* 0x000f220000300800 */
[----:B------:R-:W-:Y:S01]  /*69f40*/  IMAD.MOV.U32 R229, RZ, RZ, R9 ;  /* 0x000000ffffe57224 */ /* 0x000fe200078e0009 */
[----:B------:R-:W-:-:S02]  /*69f50*/  MOV R230, R28 ;  /* 0x0000001c00e67202 */ /* 0x000fc40000000f00 */
[----:B------:R-:W4:Y:S01]  /*69f60*/  LDL.LU R5, [R1+0x2e48] ;  /* 0x002e480001057983 */ /* 0x000f220000300800 */
[----:B------:R-:W-:-:S03]  /*69f70*/  IMAD.MOV.U32 R231, RZ, RZ, R29 ;  /* 0x000000ffffe77224 */ /* 0x000fc600078e001d */
[----:B------:R-:W4:Y:S04]  /*69f80*/  LDL.LU R8, [R1+0x2e44] ;  /* 0x002e440001087983 */ /* 0x000f280000300800 */
[----:B------:R-:W4:Y:S04]  /*69f90*/  LDL.LU R9, [R1+0x2e40] ;  /* 0x002e400001097983 */ /* 0x000f280000300800 */
[----:B------:R-:W4:Y:S04]  /*69fa0*/  LDL.LU R28, [R1+0x2e3c] ;  /* 0x002e3c00011c7983 */ /* 0x000f280000300800 */
[----:B------:R-:W4:Y:S04]  /*69fb0*/  LDL.LU R29, [R1+0x2e38] ;  /* 0x002e3800011d7983 */ /* 0x000f280000300800 */
[----:B------:R-:W-:Y:S04]  /*69fc0*/  LDS R30, [R0+UR12+0x4e800] ;  /* 0x04e8000c001e7984 */ /* 0x000fe80008000800 */
[----:B------:R-:W-:Y:S01]  /*69fd0*/  LDS R31, [R3+UR12+0x4e800] ;  /* 0x04e8000c031f7984 */ /* 0x000fe20008000800 */
[----:B--2---:R-:W-:-:S03]  /*69fe0*/  MOV R224, R36 ;  /* 0x0000002400e07202 */ /* 0x004fc60000000f00 */
[----:B------:R-:W2:Y:S01]  /*69ff0*/  LDL.LU R36, [R1+0x2e34] ;  /* 0x002e340001247983 */ /* 0x000ea20000300800 */
[----:B---3--:R-:W-:-:S03]  /*6a000*/  IMAD.MOV.U32 R223, RZ, RZ, R61 ;  /* 0x000000ffffdf7224 */ /* 0x008fc600078e003d */
[----:B------:R-:W3:Y:S01]  /*6a010*/  LDL.LU R61, [R1+0x1210] ;  /* 0x00121000013d7983 */ /* 0x000ee20000300800 */
[----:B------:R-:W-:Y:S01]  /*6a020*/  IMAD.MOV.U32 R227, RZ, RZ, R213 ;  /* 0x000000ffffe37224 */ /* 0x000fe200078e00d5 */
[----:B------:R-:W-:Y:S02]  /*6a030*/  MOV R226, R214 ;  /* 0x000000d600e27202 */ /* 0x000fe40000000f00 */
[----:B----4-:R-:W-:Y:S02]  /*6a040*/  MOV R220, R212 ;  /* 0x000000d400dc7202 */ /* 0x010fe40000000f00 */
[----:B------:R-:W-:Y:S01]  /*6a050*/  MOV R214, R16 ;  /* 0x0000001000d67202 */ /* 0x000fe20000000f00 */
[----:B------:R-:W-:Y:S01]  /*6a060*/  IMAD.MOV.U32 R213, RZ, RZ, R12 ;  /* 0x000000ffffd57224 */ /* 0x000fe200078e000c */
[----:B------:R-:W-:Y:S02]  /*6a070*/  MOV R212, R37 ;  /* 0x0000002500d47202 */ /* 0x000fe40000000f00 */
        /* <DEDUP_REMOVED lines=9> */
[----:B------:R-:W-:-:S03]  /*6a110*/  IMAD.MOV.U32 R203, RZ, RZ, R28 ;  /* 0x000000ffffcb7224 */ /* 0x000fc600078e001c */
[----:B------:R-:W-:Y:S01]  /*6a120*/  LDS R28, [R0+UR12+0x4e000] ;  /* 0x04e0000c001c7984 */ /* 0x000fe20008000800 */
[----:B------:R-:W-:-:S03]  /*6a130*/  MOV R202, R29 ;  /* 0x0000001d00ca7202 */ /* 0x000fc60000000f00 */
[----:B------:R-:W-:Y:S01]  /*6a140*/  LDS R29, [R3+UR12+0x4e000] ;  /* 0x04e0000c031d7984 */ /* 0x000fe20008000800 */
[----:B------:R-:W-:Y:S01]  /*6a150*/  MOV R206, R5 ;  /* 0x0000000500ce7202 */ /* 0x000fe20000000f00 */
[----:B------:R-:W-:Y:S01]  /*6a160*/  IMAD.MOV.U32 R207, RZ, RZ, R4 ;  /* 0x000000ffffcf7224 */ /* 0x000fe200078e0004 */
[----:B------:R-:W-:Y:S01]  /*6a170*/  MOV R204, R9 ;  /* 0x0000000900cc7202 */ /* 0x000fe20000000f00 */
[----:B------:R-:W-:Y:S01]  /*6a180*/  IMAD.MOV.U32 R205, RZ, RZ, R8 ;  /* 0x000000ffffcd7224 */ /* 0x000fe200078e0008 */
[----:B------:R-:W-:Y:S01]  /*6a190*/  HMMA.1688.F32.TF32 R192, R68, R42, R96 ;  /* 0x0000002a44c0723c */ /* 0x000fe20000081060 */
[----:B------:R-:W-:Y:S02]  /*6a1a0*/  IMAD.MOV.U32 R225, RZ, RZ, R215 ;  /* 0x000000ffffe17224 */ /* 0x000fe400078e00d7 */
[----:B------:R-:W-:-:S03]  /*6a1b0*/  IMAD.MOV.U32 R215, RZ, RZ, R60 ;  /* 0x000000ffffd77224 */ /* 0x000fc600078e003c */
[C---:B------:R-:W-:Y:S06]  /*6a1c0*/  HMMA.1688.F32.TF32 R204, R68.reuse, R54, R204 ;  /* 0x0000003644cc723c */ /* 0x040fec00000810cc */
[----:B------:R-:W-:Y:S11]  /*6a1d0*/  HMMA.1688.F32.TF32 R212, R68, R62, R212 ;  /* 0x0000003e44d4723c */ /* 0x000ff600000810d4 */
[----:B------:R-:W-:Y:S04]  /*6a1e0*/  STL.64 [R1+0x2d88], R194 ;  /* 0x002d88c201007387 */ /* 0x000fe80000100a00 */
[----:B------:R-:W-:Y:S04]  /*6a1f0*/  STL.64 [R1+0x2d80], R192 ;  /* 0x002d80c001007387 */ /* 0x000fe80000100a00 */
[----:B---3--:R-:W1:Y:S04]  /*6a200*/  LDSM.16.M88.4 R152, [R61+UR13+0x6180] ;  /* 0x0061800d3d98783b */ /* 0x008e680008000200 */
[----:B------:R-:W3:Y:S01]  /*6a210*/  LDSM.16.M88.4 R148, [R61+UR13+0x4180] ;  /* 0x0041800d3d94783b */ /* 0x000ee20008000200 */
[----:B--2---:R-:W-:-:S03]  /*6a220*/  IMAD.MOV.U32 R201, RZ, RZ, R36 ;  /* 0x000000ffffc97224 */ /* 0x004fc600078e0024 */
[----:B------:R-:W2:Y:S01]  /*6a230*/  LDSM.16.M88.4 R4, [R61+UR13+0x8180] ;  /* 0x0081800d3d04783b */ /* 0x000ea20008000200 */
[----:B------:R-:W-:Y:S01]  /*6a240*/  IMAD.MOV.U32 R221, RZ, RZ, R65 ;  /* 0x000000ffffdd7224 */ /* 0x000fe200078e0041 */
[----:B------:R-:W-:Y:S02]  /*6a250*/  MOV R222, R64 ;  /* 0x0000004000de7202 */ /* 0x000fe40000000f00 */
[----:B------:R-:W2:Y:S04]  /*6a260*/  LDSM.16.M88.4 R8, [R61+UR13+0xa180] ;  /* 0x00a1800d3d08783b */ /* 0x000ea80008000200 */
[----:B------:R-:W-:Y:S04]  /*6a270*/  LDSM.16.M88.4 R96, [R61+UR13+0x12180] ;  /* 0x0121800d3d60783b */ /* 0x000fe80008000200 */
[----:B------:R-:W-:Y:S04]  /*6a280*/  LDSM.16.M88.4 R140, [R61+UR13+0x14180] ;  /* 0x0141800d3d8c783b */ /* 0x000fe80008000200 */
[----:B------:R-:W-:Y:S01]  /*6a290*/  LDSM.16.M88.4 R132, [R61+UR13+0x180] ;  /* 0x0001800d3d84783b */ /* 0x000fe20008000200 */
[----:B----4-:R-:W-:-:S03]  /*6a2a0*/  MOV R200, R37 ;  /* 0x0000002500c87202 */ /* 0x010fc60000000f00 */
[----:B------:R-:W-:Y:S01]  /*6a2b0*/  LDSM.16.M88.4 R168, [R61+UR13+0x1e180] ;  /* 0x01e1800d3da8783b */ /* 0x000fe20008000200 */
[----:B------:R-:W-:-:S03]  /*6a2c0*/  IMAD.MOV.U32 R199, RZ, RZ, R12 ;  /* 0x000000ffffc77224 */ /* 0x000fc600078e000c */
[----:B------:R-:W-:Y:S01]  /*6a2d0*/  LDSM.16.M88.4 R36, [R61+UR13+0x10180] ;  /* 0x0101800d3d24783b */ /* 0x000fe20008000200 */
[----:B------:R-:W-:-:S03]  /*6a2e0*/  IMAD.MOV.U32 R197, RZ, RZ, R16 ;  /* 0x000000ffffc57224 */ /* 0x000fc600078e0010 */
[----:B------:R-:W-:Y:S01]  /*6a2f0*/  LDSM.16.M88.4 R144, [R61+UR13+0x16180] ;  /* 0x0161800d3d90783b */ /* 0x000fe20008000200 */
[----:B------:R-:W-:-:S03]  /*6a300*/  MOV R196, R17 ;  /* 0x0000001100c47202 */ /* 0x000fc60000000f00 */
[----:B------:R-:W-:Y:S01]  /*6a310*/  LDSM.16.M88.4 R136, [R61+UR13+0x2180] ;  /* 0x0021800d3d88783b */ /* 0x000fe20008000200 */
[----:B------:R-:W-:Y:S01]  /*6a320*/  MOV R198, R13 ;  /* 0x0000000d00c67202 */ /* 0x000fe20000000f00 */
[C---:B------:R-:W-:Y:S02]  /*6a330*/  HMMA.1688.F32.TF32 R200, R68.reuse, R50, R200 ;  /* 0x0000003244c8723c */ /* 0x040fe400000810c8 */
[----:B------:R-:W-:Y:S04]  /*6a340*/  LDSM.16.M88.4 R12, [R61+UR13+0xc180] ;  /* 0x00c1800d3d0c783b */ /* 0x000fe80008000200 */
[----:B------:R-:W4:Y:S01]  /*6a350*/  LDSM.16.M88.4 R16, [R61+UR13+0xe180] ;  /* 0x00e1800d3d10783b */ /* 0x000f220008000200 */
[C---:B------:R-:W-:Y:S03]  /*6a360*/  HMMA.1688.F32.TF32 R196, R68.reuse, R46, R196 ;  /* 0x0000002e44c4723c */ /* 0x040fe600000810c4 */
[----:B------:R-:W4:Y:S03]  /*6a370*/  LDSM.16.M88.4 R160, [R61+UR13+0x1a180] ;  /* 0x01a1800d3da0783b */ /* 0x000f260008000200 */
[----:B------:R-:W-:Y:S01]  /*6a380*/  HMMA.1688.F32.TF32 R208, R68, R58, R208 ;  /* 0x0000003a44d0723c */ /* 0x000fe200000810d0 */
[----:B------:R-:W4:Y:S04]  /*6a390*/  LDSM.16.M88.4 R164, [R61+UR13+0x1c180] ;  /* 0x01c1800d3da4783b */ /* 0x000f280008000200 */
[----:B------:R-:W4:Y:S01]  /*6a3a0*/  LDSM.16.M88.4 R156, [R61+UR13+0x18180] ;  /* 0x0181800d3d9c783b */ /* 0x000f220008000200 */
[C---:B-1----:R-:W-:Y:S06]  /*6a3b0*/  HMMA.1688.F32.TF32 R20, R28.reuse, R152, R244 ;  /* 0x000000981c14723c */ /* 0x042fec00000810f4 */
[----:B---3--:R-:W-:Y:S05]  /*6a3c0*/  HMMA.1688.F32.TF32 R24, R28, R148, R240 ;  /* 0x000000941c18723c */ /* 0x008fea00000810f0 */
        /* <DEDUP_REMOVED lines=8> */
[----:B------:R-:W-:Y:S01]  /*6a450*/  IMAD.MOV.U32 R126, RZ, RZ, R21 ;  /* 0x000000ffff7e7224 */ /* 0x000fe200078e0015 */
[----:B------:R-:W-:Y:S02]  /*6a460*/  MOV R127, R22 ;  /* 0x00000016007f7202 */ /* 0x000fe40000000f00 */
[----:B------:R-:W-:Y:S01]  /*6a470*/  STL.64 [R1+0x2dd0], R208 ;  /* 0x002dd0d001007387 */ /* 0x000fe20000100a00 */
[----:B------:R-:W-:-:S03]  /*6a480*/  IMAD.MOV.U32 R131, RZ, RZ, R23 ;  /* 0x000000ffff837224 */ /* 0x000fc600078e0017 */
[----:B------:R-:W-:Y:S01]  /*6a490*/  STL.64 [R1+0x2de8], R214 ;  /* 0x002de8d601007387 */ /* 0x000fe20000100a00 */
[----:B--2---:R-:W-:Y:S03]  /*6a4a0*/  HMMA.1688.F32.TF32 R20, R28, R4, R236 ;  /* 0x000000041c14723c */ /* 0x004fe600000810ec */
[----:B------:R-:W-:Y:S04]  /*6a4b0*/  STL.64 [R1+0x2de0], R212 ;  /* 0x002de0d401007387 */ /* 0x000fe80000100a00 */
[----:B------:R-:W-:Y:S01]  /*6a4c0*/  STL.64 [R1+0x80], R24 ;  /* 0x0000801801007387 */ /* 0x000fe20000100a00 */
[----:B------:R-:W-:Y:S01]  /*6a4d0*/  MOV R236, R57 ;  /* 0x0000003900ec7202 */ /* 0x000fe20000000f00 */
[----:B------:R-:W-:-:S02]  /*6a4e0*/  IMAD.MOV.U32 R237, RZ, RZ, R56 ;  /* 0x000000ffffed7224 */ /* 0x000fc400078e0038 */
[----:B------:R4:W-:Y:S01]  /*6a4f0*/  STL.64 [R1+0x88], R26 ;  /* 0x0000881a01007387 */ /* 0x0009e20000100a00 */
[----:B------:R-:W-:Y:S01]  /*6a500*/  MOV R238, R53 ;  /* 0x0000003500ee7202 */ /* 0x000fe20000000f00 */
[----:B------:R-:W-:Y:S02]  /*6a510*/  IMAD.MOV.U32 R239, RZ, RZ, R52 ;  /* 0x000000ffffef7224 */ /* 0x000fe400078e0034 */
[----:B------:R-:W2:Y:S04]  /*6a520*/  LDL.LU R57, [R1+0x2e1c] ;  /* 0x002e1c0001397983 */ /* 0x000ea80000300800 */
[----:B------:R-:W3:Y:S04]  /*6a530*/  LDL.LU R56, [R1+0x2e18] ;  /* 0x002e180001387983 */ /* 0x000ee80000300800 */
[----:B------:R-:W4:Y:S04]  /*6a540*/  LDL.LU R53, [R1+0x2e14] ;  /* 0x002e140001357983 */ /* 0x000f280000300800 */
[----:B------:R-:W4:Y:S01]  /*6a550*/  LDL.LU R52, [R1+0x2e10] ;  /* 0x002e100001347983 */ /* 0x000f220000300800 */
[----:B------:R-:W-:Y:S01]  /*6a560*/  MOV R244, R44 ;  /* 0x0000002c00f47202 */ /* 0x000fe20000000f00 */
[----:B------:R-:W-:Y:S01]  /*6a570*/  IMAD.MOV.U32 R245, RZ, RZ, R45 ;  /* 0x000000fffff57224 */ /* 0x000fe200078e002d */
[----:B------:R-:W-:Y:S01]  /*6a580*/  MOV R246, R48 ;  /* 0x0000003000f67202 */ /* 0x000fe20000000f00 */
        /* <DEDUP_REMOVED lines=13> */
[----:B------:R-:W-:Y:S01]  /*6a660*/  HMMA.1688.F32.TF32 R68, R68, R66, R220 ;  /* 0x000000424444723c */ /* 0x000fe200000810dc */
[----:B--2---:R-:W-:Y:S01]  /*6a670*/  IMAD.MOV.U32 R243, RZ, RZ, R57 ;  /* 0x000000fffff37224 */ /* 0x004fe200078e0039 */
[----:B---3--:R-:W-:Y:S01]  /*6a680*/  MOV R242, R56 ;  /* 0x0000003800f27202 */ /* 0x008fe20000000f00 */
[----:B----4-:R-:W-:Y:S01]  /*6a690*/  IMAD.MOV.U32 R241, RZ, RZ, R53 ;  /* 0x000000fffff17224 */ /* 0x010fe200078e0035 */
[----:B------:R-:W-:-:S02]  /*6a6a0*/  MOV R240, R52 ;  /* 0x0000003400f07202 */ /* 0x000fc40000000f00 */
[----:B------:R-:W2:Y:S04]  /*6a6b0*/  LDL.LU R52, [R1+0x2dfc] ;  /* 0x002dfc0001347983 */ /* 0x000ea80000300800 */
[----:B------:R-:W3:Y:S04]  /*6a6c0*/  LDL.LU R53, [R1+0x2df8] ;  /* 0x002df80001357983 */ /* 0x000ee80000300800 */
[----:B------:R-:W4:Y:S04]  /*6a6d0*/  LDL.LU R56, [R1+0x2df4] ;  /* 0x002df40001387983 */ /* 0x000f280000300800 */
        /* <DEDUP_REMOVED lines=9> */
[----:B------:R-:W2:Y:S04]  /*6a770*/  LDL.LU R220, [R1] ;  /* 0x0000000001dc7983 */ /* 0x000ea80000300800 */
[----:B------:R-:W2:Y:S04]  /*6a780*/  LDL.LU R221, [R1+0x4] ;  /* 0x0000040001dd7983 */ /* 0x000ea80000300800 */
[----:B------:R-:W2:Y:S04]  /*6a790*/  LDL.LU R222, [R1+0x8] ;  /* 0x0000080001de7983 */ /* 0x000ea80000300800 */
[----:B------:R-:W2:Y:S01]  /*6a7a0*/  LDL.LU R223, [R1+0xc] ;  /* 0x00000c0001df7983 */ /* 0x000ea20000300800 */
[----:B------:R-:W-:Y:S01]  /*6a7b0*/  MOV R128, R20 ;  /* 0x0000001400807202 */ /* 0x000fe20000000f00 */
[----:B------:R-:W-:Y:S01]  /*6a7c0*/  IMAD.MOV.U32 R129, RZ, RZ, R21 ;  /* 0x000000ffff817224 */ /* 0x000fe200078e0015 */
[----:B------:R-:W-:Y:S01]  /*6a7d0*/  MOV R130, R22 ;  /* 0x0000001600827202 */ /* 0x000fe20000000f00 */
[----:B------:R-:W-:-:S02]  /*6a7e0*/  IMAD.MOV.U32 R124, RZ, RZ, R23 ;  /* 0x000000ffff7c7224 */ /* 0x000fc400078e0017 */
[C---:B------:R-:W-:Y:S06]  /*6a7f0*/  HMMA.1688.F32.TF32 R20, R28.reuse, R8, R232 ;  /* 0x000000081c14723c */ /* 0x040fec00000810e8 */
[----:B------:R-:W-:Y:S01]  /*6a800*/  HMMA.1688.F32.TF32 R24, R28, R16, R80 ;  /* 0x000000101c18723c */ /* 0x000fe20000081050 */
[----:B------:R-:W-:Y:S01]  /*6a810*/  MOV R234, R33 ;  /* 0x0000002100ea7202 */ /* 0x000fe20000000f00 */
[----:B------:R-:W-:-:S15]  /*6a820*/  IMAD.MOV.U32 R235, RZ, RZ, R32 ;  /* 0x000000ffffeb7224 */ /* 0x000fde00078e0020 */
[----:B------:R-:W-:-:S01]  /*6a830*/  NOP ;  /* 0x0000000000007918 */ /* 0x000fc20000000000 */
[----:B------:R-:W-:Y:S01]  /*6a840*/  MOV R172, R20 ;  /* 0x0000001400ac7202 */ /* 0x000fe20000000f00 */
[----:B------:R-:W-:Y:S01]  /*6a850*/  IMAD.MOV.U32 R173, RZ, RZ, R21 ;  /* 0x000000ffffad7224 */ /* 0x000fe200078e0015 */
[----:B------:R-:W-:Y:S01]  /*6a860*/  MOV R174, R22 ;  /* 0x0000001600ae7202 */ /* 0x000fe20000000f00 */
[----:B------:R-:W-:Y:S02]  /*6a870*/  IMAD.MOV.U32 R175, RZ, RZ, R23 ;  /* 0x000000ffffaf7224 */ /* 0x000fe400078e0017 */
[----:B------:R-:W-:-:S15]  /*6a880*/  HMMA.1688.F32.TF32 R20, R28, R12, R84 ;  /* 0x0000000c1c14723c */ /* 0x000fde0000081054 */
[----:B------:R-:W-:-:S09]  /*6a890*/  NOP ;  /* 0x0000000000007918 */ /* 0x000fd20000000000 */
        /* <DEDUP_REMOVED lines=8> */
[C---:B------:R-:W-:Y:S06]  /*6a920*/  HMMA.1688.F32.TF32 R64, R28.reuse, R132, R224 ;  /* 0x000000841c40723c */ /* 0x040fec00000810e0 */
[----:B------:R-:W-:Y:S07]  /*6a930*/  HMMA.1688.F32.TF32 R60, R28, R136, R228 ;  /* 0x000000881c3c723c */ /* 0x000fee00000810e4 */
[----:B------:R-:W-:Y:S01]  /*6a940*/  MOV R230, R45 ;  /* 0x0000002d00e67202 */ /* 0x000fe20000000f00 */
[----:B------:R-:W-:-:S02]  /*6a950*/  IMAD.MOV.U32 R231, RZ, RZ, R44 ;  /* 0x000000ffffe77224 */ /* 0x000fc400078e002c */
[C---:B------:R-:W-:Y:S01]  /*6a960*/  HMMA.1688.F32.TF32 R44, R28.reuse, R160, R240 ;  /* 0x000000a01c2c723c */ /* 0x040fe200000810f0 */
[----:B------:R-:W-:Y:S01]  /*6a970*/  MOV R232, R41 ;  /* 0x0000002900e87202 */ /* 0x000fe20000000f00 */
[----:B------:R-:W-:Y:S01]  /*6a980*/  IMAD.MOV.U32 R233, RZ, RZ, R40 ;  /* 0x000000ffffe97224 */ /* 0x000fe200078e0028 */
[----:B------:R-:W-:Y:S01]  /*6a990*/  MOV R228, R49 ;  /* 0x0000003100e47202 */ /* 0x000fe20000000f00 */
[----:B------:R-:W-:Y:S02]  /*6a9a0*/  IMAD.MOV.U32 R229, RZ, RZ, R48 ;  /* 0x000000ffffe57224 */ /* 0x000fe400078e0030 */
[C---:B------:R-:W-:Y:S06]  /*6a9b0*/  HMMA.1688.F32.TF32 R48, R28.reuse, R164, R244 ;  /* 0x000000a41c30723c */ /* 0x040fec00000810f4 */
[----:B---3--:R-:W-:-:S15]  /*6a9c0*/  HMMA.1688.F32.TF32 R32, R28, R36, R76 ;  /* 0x000000241c20723c */ /* 0x008fde000008104c */
[----:B------:R-:W-:-:S09]  /*6a9d0*/  NOP ;  /* 0x0000000000007918 */ /* 0x000fd20000000000 */
[----:B------:R-:W-:Y:S01]  /*6a9e0*/  MOV R24, R32 ;  /* 0x0000002000187202 */ /* 0x000fe20000000f00 */
[----:B------:R-:W-:Y:S01]  /*6a9f0*/  IMAD.MOV.U32 R25, RZ, RZ, R33 ;  /* 0x000000ffff197224 */ /* 0x000fe200078e0021 */
[----:B------:R-:W-:Y:S01]  /*6aa00*/  MOV R26, R34 ;  /* 0x00000022001a7202 */ /* 0x000fe20000000f00 */
[----:B------:R-:W-:Y:S02]  /*6aa10*/  IMAD.MOV.U32 R27, RZ, RZ, R35 ;  /* 0x000000ffff1b7224 */ /* 0x000fe400078e0023 */
[----:B----4-:R-:W-:Y:S01]  /*6aa20*/  HMMA.1688.F32.TF32 R32, R28, R96, R72 ;  /* 0x000000601c20723c */ /* 0x010fe20000081048 */
[----:B--2---:R-:W-:Y:S01]  /*6aa30*/  MOV R224, R57 ;  /* 0x0000003900e07202 */ /* 0x004fe20000000f00 */
[----:B------:R-:W-:Y:S01]  /*6aa40*/  IMAD.MOV.U32 R225, RZ, RZ, R56 ;  /* 0x000000ffffe17224 */ /* 0x000fe200078e0038 */
[----:B------:R-:W-:Y:S01]  /*6aa50*/  MOV R226, R53 ;  /* 0x0000003500e27202 */ /* 0x000fe20000000f00 */
[----:B------:R-:W-:-:S15]  /*6aa60*/  IMAD.MOV.U32 R227, RZ, RZ, R52 ;  /* 0x000000ffffe37224 */ /* 0x000fde00078e0034 */
[----:B------:R-:W-:-:S05]  /*6aa70*/  NOP ;  /* 0x0000000000007918 */ /* 0x000fca0000000000 */
[----:B------:R-:W-:Y:S01]  /*6aa80*/  MOV R180, R32 ;  /* 0x0000002000b47202 */ /* 0x000fe20000000f00 */
[----:B------:R-:W-:Y:S01]  /*6aa90*/  IMAD.MOV.U32 R181, RZ, RZ, R33 ;  /* 0x000000ffffb57224 */ /* 0x000fe200078e0021 */
[----:B------:R-:W-:Y:S01]  /*6aaa0*/  MOV R182, R34 ;  /* 0x0000002200b67202 */ /* 0x000fe20000000f00 */
[----:B------:R-:W-:Y:S02]  /*6aab0*/  IMAD.MOV.U32 R183, RZ, RZ, R35 ;  /* 0x000000ffffb77224 */ /* 0x000fe400078e0023 */
[C---:B------:R-:W-:Y:S06]  /*6aac0*/  HMMA.1688.F32.TF32 R32, R28.reuse, R140, R220 ;  /* 0x0000008c1c20723c */ /* 0x040fec00000810dc */
[----:B------:R-:W-:Y:S01]  /*6aad0*/  HMMA.1688.F32.TF32 R52, R28, R168, R236 ;  /* 0x000000a81c34723c */ /* 0x000fe200000810ec */
[----:B------:R-:W2:Y:S04]  /*6aae0*/  LDL.LU R236, [R1+0x3d0] ;  /* 0x0003d00001ec7983 */ /* 0x000ea80000300800 */
[----:B------:R-:W2:Y:S04]  /*6aaf0*/  LDL.LU R237, [R1+0x3d4] ;  /* 0x0003d40001ed7983 */ /* 0x000ea80000300800 */
[----:B------:R-:W2:Y:S04]  /*6ab00*/  LDL.LU R238, [R1+0x3d8] ;  /* 0x0003d80001ee7983 */ /* 0x000ea80000300800 */
[----:B------:R-:W2:Y:S05]  /*6ab10*/  LDL.LU R239, [R1+0x3dc] ;  /* 0x0003dc0001ef7983 */ /* 0x000eaa0000300800 */
[----:B------:R-:W-:Y:S01]  /*6ab20*/  MOV R184, R32 ;  /* 0x0000002000b87202 */ /* 0x000fe20000000f00 */
[----:B------:R-:W-:Y:S01]  /*6ab30*/  IMAD.MOV.U32 R185, RZ, RZ, R33 ;  /* 0x000000ffffb97224 */ /* 0x000fe200078e0021 */
[----:B------:R-:W-:Y:S01]  /*6ab40*/  MOV R186, R34 ;  /* 0x0000002200ba7202 */ /* 0x000fe20000000f00 */
[----:B------:R-:W-:-:S02]  /*6ab50*/  IMAD.MOV.U32 R187, RZ, RZ, R35 ;  /* 0x000000ffffbb7224 */ /* 0x000fc400078e0023 */
[----:B------:R-:W-:Y:S01]  /*6ab60*/  HMMA.1688.F32.TF32 R32, R28, R144, R224 ;  /* 0x000000901c20723c */ /* 0x000fe200000810e0 */
        /* <DEDUP_REMOVED lines=12> */
[----:B------:R-:W-:Y:S03]  /*6ac30*/  HMMA.1688.F32.TF32 R56, R216, R132, R232 ;  /* 0x00000084d838723c */ /* 0x000fe600000810e8 */
        /* <DEDUP_REMOVED lines=25> */
[----:B------:R-:W-:Y:S04]  /*6add0*/  STL [R1+0x2ba0], R56 ;  /* 0x002ba03801007387 */ /* 0x000fe80000100800 */
[----:B------:R-:W-:Y:S04]  /*6ade0*/  STL [R1+0x2b9c], R57 ;  /* 0x002b9c3901007387 */ /* 0x000fe80000100800 */
[----:B------:R-:W-:Y:S04]  /*6adf0*/  STL [R1+0x2b98], R58 ;  /* 0x002b983a01007387 */ /* 0x000fe80000100800 */
[----:B------:R3:W-:Y:S01]  /*6ae00*/  STL [R1+0x2b94], R59 ;  /* 0x002b943b01007387 */ /* 0x0007e20000100800 */
[C---:B----4-:R-:W-:Y:S03]  /*6ae10*/  HMMA.1688.F32.TF32 R28, R216.reuse, R136, R240 ;  /* 0x00000088d81c723c */ /* 0x050fe600000810f0 */
[----:B------:R-:W4:Y:S04]  /*6ae20*/  LDL.LU R240, [R1+0x880] ;  /* 0x0008800001f07983 */ /* 0x000f280000300800 */
[----:B------:R-:W4:Y:S04]  /*6ae30*/  LDL.LU R241, [R1+0x884] ;  /* 0x0008840001f17983 */ /* 0x000f280000300800 */
[----:B------:R-:W4:Y:S04]  /*6ae40*/  LDL.LU R242, [R1+0x888] ;  /* 0x0008880001f27983 */ /* 0x000f280000300800 */
[----:B------:R-:W4:Y:S08]  /*6ae50*/  LDL.LU R243, [R1+0x88c] ;  /* 0x00088c0001f37983 */ /* 0x000f300000300800 */
[----:B------:R-:W-:Y:S04]  /*6ae60*/  STL [R1+0x2bac], R28 ;  /* 0x002bac1c01007387 */ /* 0x000fe80000100800 */
[----:B------:R-:W-:Y:S04]  /*6ae70*/  STL [R1+0x2ba8], R29 ;  /* 0x002ba81d01007387 */ /* 0x000fe80000100800 */
[----:B------:R-:W-:Y:S01]  /*6ae80*/  STL [R1+0x2ba4], R30 ;  /* 0x002ba41e01007387 */ /* 0x000fe20000100800 */
[C---:B---3--:R-:W-:Y:S03]  /*6ae90*/  HMMA.1688.F32.TF32 R56, R216.reuse, R148, R244 ;  /* 0x00000094d838723c */ /* 0x048fe600000810f4 */
[----:B------:R2:W-:Y:S04]  /*6aea0*/  STL [R1+0x2b90], R31 ;  /* 0x002b901f01007387 */ /* 0x0005e80000100800 */
[----:B------:R-:W3:Y:S01]  /*6aeb0*/  LDL.LU R244, [R1+0x870] ;  /* 0x0008700001f47983 */ /* 0x000ee20000300800 */
[C---:B--2---:R-:W-:Y:S03]  /*6aec0*/  HMMA.1688.F32.TF32 R28, R216.reuse, R152, R232 ;  /* 0x00000098d81c723c */ /* 0x044fe600000810e8 */
[----:B------:R-:W-:Y:S04]  /*6aed0*/  LDS R232, [R0+UR12+0x4e080] ;  /* 0x04e0800c00e87984 */ /* 0x000fe80008000800 */
[----:B------:R-:W-:Y:S08]  /*6aee0*/  LDS R234, [R0+UR12+0x4e880] ;  /* 0x04e8800c00ea7984 */ /* 0x000ff00008000800 */
[----:B------:R-:W-:Y:S04]  /*6aef0*/  STL.64 [R1+0xa0], R56 ;  /* 0x0000a03801007387 */ /* 0x000fe80000100a00 */
[----:B------:R1:W-:Y:S04]  /*6af00*/  STL.64 [R1+0xa8], R58 ;  /* 0x0000a83a01007387 */ /* 0x0003e80000100a00 */
[----:B------:R-:W-:Y:S04]  /*6af10*/  LDS R233, [R3+UR12+0x4e080] ;  /* 0x04e0800c03e97984 */ /* 0x000fe80008000800 */
[----:B------:R-:W2:Y:S04]  /*6af20*/  LDS R235, [R3+UR12+0x4e880] ;  /* 0x04e8800c03eb7984 */ /* 0x000ea80008000800 */
[----:B------:R-:W-:Y:S04]  /*6af30*/  STL.64 [R1+0xd0], R28 ;  /* 0x0000d01c01007387 */ /* 0x000fe80000100a00 */
[----:B------:R1:W-:Y:S04]  /*6af40*/  STL.64 [R1+0xd8], R30 ;  /* 0x0000d81e01007387 */ /* 0x0003e80000100a00 */
[----:B------:R-:W3:Y:S04]  /*6af50*/  LDL.LU R245, [R1+0x874] ;  /* 0x0008740001f57983 */ /* 0x000ee80000300800 */
[----:B------:R-:W3:Y:S04]  /*6af60*/  LDL.LU R246, [R1+0x878] ;  /* 0x0008780001f67983 */ /* 0x000ee80000300800 */
[----:B------:R-:W3:Y:S01]  /*6af70*/  LDL.LU R247, [R1+0x87c] ;  /* 0x00087c0001f77983 */ /* 0x000ee20000300800 */
[C---:B------:R-:W-:Y:S06]  /*6af80*/  HMMA.1688.F32.TF32 R80, R216.reuse, R4, R80 ;  /* 0x00000004d850723c */ /* 0x040fec0000081050 */
[C---:B-1----:R-:W-:Y:S06]  /*6af90*/  HMMA.1688.F32.TF32 R56, R216.reuse, R8, R76 ;  /* 0x00000008d838723c */ /* 0x042fec000008104c */
        /* <DEDUP_REMOVED lines=10> */
[----:B------:R-:W-:Y:S04]  /*6b040*/  STL.64 [R1+0x160], R72 ;  /* 0x0001604801007387 */ /* 0x000fe80000100a00 */
[----:B------:R-:W-:Y:S04]  /*6b050*/  STL.64 [R1+0x168], R74 ;  /* 0x0001684a01007387 */ /* 0x000fe80000100a00 */
[----:B------:R-:W-:Y:S04]  /*6b060*/  LDS R236, [R2+UR12+0x4e080] ;  /* 0x04e0800c02ec7984 */ /* 0x000fe80008000800 */
[----:B------:R-:W-:Y:S04]  /*6b070*/  LDS R238, [R2+UR12+0x4e880] ;  /* 0x04e8800c02ee7984 */ /* 0x000fe80008000800 */
[----:B------:R-:W-:Y:S04]  /*6b080*/  STL.64 [R1+0x150], R56 ;  /* 0x0001503801007387 */ /* 0x000fe80000100a00 */
[----:B------:R-:W-:Y:S04]  /*6b090*/  STL.64 [R1+0x158], R58 ;  /* 0x0001583a01007387 */ /* 0x000fe80000100a00 */
[----:B------:R-:W-:Y:S04]  /*6b0a0*/  STL.64 [R1+0x140], R28 ;  /* 0x0001401c01007387 */ /* 0x000fe80000100a00 */
[----:B------:R1:W-:Y:S04]  /*6b0b0*/  STL.64 [R1+0x148], R30 ;  /* 0x0001481e01007387 */ /* 0x0003e80000100a00 */
[----:B------:R-:W-:Y:S04]  /*6b0c0*/  LDS R237, [R252+UR12+0x4e080] ;  /* 0x04e0800cfced7984 */ /* 0x000fe80008000800 */
[----:B------:R-:W2:Y:S01]  /*6b0d0*/  LDS R239, [R252+UR12+0x4e880] ;  /* 0x04e8800cfcef7984 */ /* 0x000ea20008000800 */
[----:B-1----:R-:W-:-:S15]  /*6b0e0*/  HMMA.1688.F32.TF32 R28, R216, R140, R228 ;  /* 0x0000008cd81c723c */ /* 0x002fde00000810e4 */
[----:B------:R-:W-:-:S09]  /*6b0f0*/  NOP ;  /* 0x0000000000007918 */ /* 0x000fd20000000000 */
[----:B------:R-:W-:Y:S01]  /*6b100*/  MOV R59, R30 ;  /* 0x0000001e003b7202 */ /* 0x000fe20000000f00 */
[----:B------:R-:W-:Y:S01]  /*6b110*/  IMAD.MOV.U32 R58, RZ, RZ, R29 ;  /* 0x000000ffff3a7224 */ /* 0x000fe200078e001d */
[----:B------:R-:W-:Y:S01]  /*6b120*/  MOV R57, R28 ;  /* 0x0000001c00397202 */ /* 0x000fe20000000f00 */
[----:B------:R1:W-:Y:S04]  /*6b130*/  STL [R1+0x2bbc], R31 ;  /* 0x002bbc1f01007387 */ /* 0x0003e80000100800 */
[----:B------:R2:W-:Y:S04]  /*6b140*/  STL [R1+0x2bb8], R59 ;  /* 0x002bb83b01007387 */ /* 0x0005e80000100800 */
[----:B------:R2:W-:Y:S04]  /*6b150*/  STL [R1+0x2bb4], R58 ;  /* 0x002bb43a01007387 */ /* 0x0005e80000100800 */
[----:B------:R2:W-:Y:S01]  /*6b160*/  STL [R1+0x2bb0], R57 ;  /* 0x002bb03901007387 */ /* 0x0005e20000100800 */
[----:B----4-:R-:W-:-:S15]  /*6b170*/  HMMA.1688.F32.TF32 R72, R216, R144, R240 ;  /* 0x00000090d848723c */ /* 0x010fde00000810f0 */
[----:B------:R-:W-:-:S09]  /*6b180*/  NOP ;  /* 0x0000000000007918 */ /* 0x000fd20000000000 */
[----:B------:R-:W-:Y:S01]  /*6b190*/  MOV R56, R75 ;  /* 0x0000004b00387202 */ /* 0x000fe20000000f00 */
[----:B------:R-:W-:Y:S01]  /*6b1a0*/  IMAD.MOV.U32 R30, RZ, RZ, R74 ;  /* 0x000000ffff1e7224 */ /* 0x000fe200078e004a */
[----:B------:R-:W-:Y:S01]  /*6b1b0*/  MOV R29, R73 ;  /* 0x00000049001d7202 */ /* 0x000fe20000000f00 */
[----:B------:R-:W-:Y:S02]  /*6b1c0*/  IMAD.MOV.U32 R28, RZ, RZ, R72 ;  /* 0x000000ffff1c7224 */ /* 0x000fe400078e0048 */
[----:B------:R-:W-:Y:S04]  /*6b1d0*/  STL [R1+0x2bcc], R56 ;  /* 0x002bcc3801007387 */ /* 0x000fe80000100800 */
[----:B------:R-:W-:Y:S04]  /*6b1e0*/  STL [R1+0x2bc8], R30 ;  /* 0x002bc81e01007387 */ /* 0x000fe80000100800 */
[----:B------:R-:W-:Y:S04]  /*6b1f0*/  STL [R1+0x2bc4], R29 ;  /* 0x002bc41d01007387 */ /* 0x000fe80000100800 */
[----:B------:R-:W-:Y:S01]  /*6b200*/  STL [R1+0x2bc0], R28 ;  /* 0x002bc01c01007387 */ /* 0x000fe20000100800 */
[----:B---3--:R-:W-:Y:S03]  /*6b210*/  HMMA.1688.F32.TF32 R72, R216, R156, R244 ;  /* 0x0000009cd848723c */ /* 0x008fe600000810f4 */
        /* <DEDUP_REMOVED lines=56> */
[----:B-1----:R-:W-:Y:S01]  /*6b5a0*/  IMAD.MOV.U32 R31, RZ, RZ, R72 ;  /* 0x000000ffff1f7224 */ /* 0x002fe200078e0048 */
[----:B--2---:R-:W-:Y:S01]  /*6b5b0*/  MOV R59, R73 ;  /* 0x00000049003b7202 */ /* 0x004fe20000000f00 */
[----:B------:R-:W-:Y:S01]  /*6b5c0*/  IMAD.MOV.U32 R58, RZ, RZ, R74 ;  /* 0x000000ffff3a7224 */ /* 0x000fe200078e004a */
        /* <DEDUP_REMOVED lines=9> */
[----:B------:R1:W-:Y:S04]  /*6b660*/  STL [R1+0x2bdc], R57 ;  /* 0x002bdc3901007387 */ /* 0x0003e80000100800 */
[----:B------:R1:W-:Y:S04]  /*6b670*/  STL [R1+0x2bd8], R58 ;  /* 0x002bd83a01007387 */ /* 0x0003e80000100800 */
[----:B------:R1:W-:Y:S04]  /*6b680*/  STL [R1+0x2bd4], R31 ;  /* 0x002bd41f01007387 */ /* 0x0003e80000100800 */
[----:B------:R1:W-:Y:S01]  /*6b690*/  STL [R1+0x2bd0], R59 ;  /* 0x002bd03b01007387 */ /* 0x0003e20000100800 */
[C---:B----4-:R-:W-:Y:S06]  /*6b6a0*/  HMMA.1688.F32.TF32 R112, R216.reuse, R164, R112 ;  /* 0x000000a4d870723c */ /* 0x050fec0000081070 */
[----:B---3--:R-:W-:-:S15]  /*6b6b0*/  HMMA.1688.F32.TF32 R108, R216, R168, R108 ;  /* 0x000000a8d86c723c */ /* 0x008fde000008106c */
[----:B------:R-:W-:-:S02]  /*6b6c0*/  NOP ;  /* 0x0000000000007918 */ /* 0x000fc40000000000 */
[----:B------:R-:W-:Y:S04]  /*6b6d0*/  STL.64 [R1+0xf0], R112 ;  /* 0x0000f07001007387 */ /* 0x000fe80000100a00 */
[----:B------:R3:W-:Y:S03]  /*6b6e0*/  STL.64 [R1+0xf8], R114 ;  /* 0x0000f87201007387 */ /* 0x0007e60000100a00 */
[----:B-1----:R-:W-:Y:S01]  /*6b6f0*/  IMAD.MOV.U32 R57, RZ, RZ, R108 ;  /* 0x000000ffff397224 */ /* 0x002fe200078e006c */
[----:B------:R-:W-:Y:S01]  /*6b700*/  MOV R58, R109 ;  /* 0x0000006d003a7202 */ /* 0x000fe20000000f00 */
[----:B------:R-:W-:Y:S01]  /*6b710*/  IMAD.MOV.U32 R31, RZ, RZ, R110 ;  /* 0x000000ffff1f7224 */ /* 0x000fe200078e006e */
[----:B------:R-:W-:-:S02]  /*6b720*/  MOV R59, R111 ;  /* 0x0000006f003b7202 */ /* 0x000fc40000000f00 */
[C---:B------:R-:W-:Y:S06]  /*6b730*/  HMMA.1688.F32.TF32 R108, R232.reuse, R136, R100 ;  /* 0x00000088e86c723c */ /* 0x040fec0000081064 */
[C---:B---3--:R-:W-:Y:S06]  /*6b740*/  HMMA.1688.F32.TF32 R112, R232.reuse, R132, R104 ;  /* 0x00000084e870723c */ /* 0x048fec0000081068 */
[C---:B------:R-:W-:Y:S06]  /*6b750*/  HMMA.1688.F32.TF32 R104, R232.reuse, R148, R92 ;  /* 0x00000094e868723c */ /* 0x040fec000008105c */
[C---:B------:R-:W-:Y:S06]  /*6b760*/  HMMA.1688.F32.TF32 R100, R232.reuse, R152, R88 ;  /* 0x00000098e864723c */ /* 0x040fec0000081058 */
[C---:B------:R-:W-:Y:S06]  /*6b770*/  HMMA.1688.F32.TF32 R92, R232.reuse, R4, R84 ;  /* 0x00000004e85c723c */ /* 0x040fec0000081054 */
[C---:B------:R-:W-:Y:S06]  /*6b780*/  HMMA.1688.F32.TF32 R88, R232.reuse, R8, R80 ;  /* 0x00000008e858723c */ /* 0x040fec0000081050 */
[C---:B------:R-:W-:Y:S06]  /*6b790*/  HMMA.1688.F32.TF32 R84, R232.reuse, R12, R76 ;  /* 0x0000000ce854723c */ /* 0x040fec000008104c */
[C---:B--2---:R-:W-:Y:S06]  /*6b7a0*/  HMMA.1688.F32.TF32 R80, R232.reuse, R16, R72 ;  /* 0x00000010e850723c */ /* 0x044fec0000081048 */
        /* <DEDUP_REMOVED lines=26> */
[----:B------:R-:W-:Y:S04]  /*6b950*/  STL.64 [R1+0x258], R82 ;  /* 0x0002585201007387 */ /* 0x000fe80000100a00 */
        /* <DEDUP_REMOVED lines=8> */
[----:B-1----:R-:W4:Y:S04]  /*6b9e0*/  LDL.LU R72, [R1+0x1c0] ;  /* 0x0001c00001487983 */ /* 0x002f280000300800 */
[----:B------:R-:W4:Y:S04]  /*6b9f0*/  LDL.LU R73, [R1+0x1c4] ;  /* 0x0001c40001497983 */ /* 0x000f280000300800 */
[----:B--2---:R-:W4:Y:S04]  /*6ba00*/  LDL.LU R74, [R1+0x1c8] ;  /* 0x0001c800014a7983 */ /* 0x004f280000300800 */
        /* <DEDUP_REMOVED lines=68> */
[----:B------:R-:W4:Y:S01]  /*6be50*/  LDL.LU R251, [R1+0x1dc] ;  /* 0x0001dc0001fb7983 */ /* 0x000f220000300800 */
[----:B------:R-:W-:Y:S03]  /*6be60*/  HMMA.1688.F32.TF32 R116, R216, R160, R116 ;  /* 0x000000a0d874723c */ /* 0x000fe60000081074 */
[----:B------:R-:W-:Y:S04]  /*6be70*/  LDS R216, [R0+UR12+0x4e100] ;  /* 0x04e1000c00d87984 */ /* 0x000fe80008000800 */
[----:B------:R-:W-:Y:S04]  /*6be80*/  LDS R218, [R0+UR12+0x4e900] ;  /* 0x04e9000c00da7984 */ /* 0x000fe80008000800 */
[----:B------:R-:W-:Y:S04]  /*6be90*/  LDS R217, [R3+UR12+0x4e100] ;  /* 0x04e1000c03d97984 */ /* 0x000fe80008000800 */
[----:B------:R-:W1:Y:S09]  /*6bea0*/  LDS R219, [R3+UR12+0x4e900] ;  /* 0x04e9000c03db7984 */ /* 0x000e720008000800 */
[----:B------:R-:W-:Y:S01]  /*6beb0*/  IMAD.MOV.U32 R56, RZ, RZ, R116 ;  /* 0x000000ffff387224 */ /* 0x000fe200078e0074 */
[----:B------:R-:W-:Y:S01]  /*6bec0*/  MOV R30, R117 ;  /* 0x00000075001e7202 */ /* 0x000fe20000000f00 */
[----:B------:R-:W4:Y:S01]  /*6bed0*/  LDL.LU R116, [R1+0x380] ;  /* 0x0003800001747983 */ /* 0x000f220000300800 */
[----:B------:R-:W-:Y:S01]  /*6bee0*/  IMAD.MOV.U32 R29, RZ, RZ, R118 ;  /* 0x000000ffff1d7224 */ /* 0x000fe200078e0076 */
[----:B------:R-:W-:-:S02]  /*6bef0*/  MOV R28, R119 ;  /* 0x00000077001c7202 */ /* 0x000fc40000000f00 */
        /* <DEDUP_REMOVED lines=26> */
[----:B------:R-:W-:-:S02]  /*6c0a0*/  NOP ;  /* 0x0000000000007918 */ /* 0x000fc40000000000 */
[----:B------:R-:W-:Y:S04]  /*6c0b0*/  STL.64 [R1+0x220], R212 ;  /* 0x000220d401007387 */ /* 0x000fe80000100a00 */
[----:B------:R2:W-:Y:S04]  /*6c0c0*/  STL.64 [R1+0x228], R214 ;  /* 0x000228d601007387 */ /* 0x0005e80000100a00 */
[----:B--2---:R-:W2:Y:S04]  /*6c0d0*/  LDL.LU.64 R214, [R1+0x2de8] ;  /* 0x002de80001d67983 */ /* 0x004ea80000300a00 */
[----:B------:R-:W2:Y:S04]  /*6c0e0*/  LDL.LU.64 R212, [R1+0x2de0] ;  /* 0x002de00001d47983 */ /* 0x000ea80000300a00 */
[----:B------:R-:W-:Y:S04]  /*6c0f0*/  STL.64 [R1+0x210], R208 ;  /* 0x000210d001007387 */ /* 0x000fe80000100a00 */
[----:B------:R3:W-:Y:S04]  /*6c100*/  STL.64 [R1+0x218], R210 ;  /* 0x000218d201007387 */ /* 0x0007e80000100a00 */
[----:B---3--:R-:W3:Y:S04]  /*6c110*/  LDL.LU.64 R210, [R1+0x2dd8] ;  /* 0x002dd80001d27983 */ /* 0x008ee80000300a00 */
[----:B------:R-:W3:Y:S04]  /*6c120*/  LDL.LU.64 R208, [R1+0x2dd0] ;  /* 0x002dd00001d07983 */ /* 0x000ee80000300a00 */
[----:B------:R-:W4:Y:S04]  /*6c130*/  LDL.LU.64 R206, [R1+0x2dc8] ;  /* 0x002dc80001ce7983 */ /* 0x000f280000300a00 */
[----:B------:R-:W4:Y:S04]  /*6c140*/  LDL.LU.64 R204, [R1+0x2dc0] ;  /* 0x002dc00001cc7983 */ /* 0x000f280000300a00 */
        /* <DEDUP_REMOVED lines=10> */
[----:B-1----:R-:W3:Y:S04]  /*6c1f0*/  LDL.LU.64 R250, [R1+0x2db8] ;  /* 0x002db80001fa7983 */ /* 0x002ee80000300a00 */
[----:B------:R-:W3:Y:S01]  /*6c200*/  LDL.LU.64 R248, [R1+0x2db0] ;  /* 0x002db00001f87983 */ /* 0x000ee20000300a00 */
[C---:B------:R-:W-:Y:S06]  /*6c210*/  HMMA.1688.F32.TF32 R200, R236.reuse, R148, R200 ;  /* 0x00000094ecc8723c */ /* 0x040fec00000810c8 */
[----:B--2---:R-:W-:-:S15]  /*6c220*/  HMMA.1688.F32.TF32 R232, R236, R136, R232 ;  /* 0x00000088ece8723c */ /* 0x004fde00000810e8 */
[----:B------:R-:W-:-:S08]  /*6c230*/  NOP ;  /* 0x0000000000007918 */ /* 0x000fd00000000000 */
[----:B------:R-:W-:Y:S04]  /*6c240*/  STL.64 [R1+0x200], R232 ;  /* 0x000200e801007387 */ /* 0x000fe80000100a00 */
[----:B------:R1:W-:Y:S04]  /*6c250*/  STL.64 [R1+0x208], R234 ;  /* 0x000208ea01007387 */ /* 0x0003e80000100a00 */
[----:B------:R-:W-:Y:S04]  /*6c260*/  STL.64 [R1+0x2d0], R200 ;  /* 0x0002d0c801007387 */ /* 0x000fe80000100a00 */
[----:B------:R2:W-:Y:S01]  /*6c270*/  STL.64 [R1+0x2d8], R202 ;  /* 0x0002d8ca01007387 */ /* 0x0005e20000100a00 */
[C---:B-1----:R-:W-:Y:S06]  /*6c280*/  HMMA.1688.F32.TF32 R232, R236.reuse, R152, R196 ;  /* 0x00000098ece8723c */ /* 0x042fec00000810c4 */
[C---:B------:R-:W-:Y:S06]  /*6c290*/  HMMA.1688.F32.TF32 R196, R236.reuse, R8, R188 ;  /* 0x00000008ecc4723c */ /* 0x040fec00000810bc */
[C---:B--2---:R-:W-:Y:S06]  /*6c2a0*/  HMMA.1688.F32.TF32 R200, R236.reuse, R4, R192 ;  /* 0x00000004ecc8723c */ /* 0x044fec00000810c0 */
        /* <DEDUP_REMOVED lines=9> */
[----:B------:R-:W-:Y:S01]  /*6c340*/  LDS R232, [R2+UR12+0x4e100] ;  /* 0x04e1000c02e87984 */ /* 0x000fe20008000800 */
[C---:B------:R-:W-:Y:S03]  /*6c350*/  HMMA.1688.F32.TF32 R100, R236.reuse, R160, R88 ;  /* 0x000000a0ec64723c */ /* 0x040fe60000081058 */
[----:B------:R-:W-:Y:S03]  /*6c360*/  STL.64 [R1+0x3e0], R200 ;  /* 0x0003e0c801007387 */ /* 0x000fe60000100a00 */
[C---:B------:R-:W-:Y:S01]  /*6c370*/  HMMA.1688.F32.TF32 R92, R236.reuse, R164, R84 ;  /* 0x000000a4ec5c723c */ /* 0x040fe20000081054 */
[----:B------:R-:W-:Y:S04]  /*6c380*/  STL.64 [R1+0x3e8], R202 ;  /* 0x0003e8ca01007387 */ /* 0x000fe80000100a00 */
[----:B------:R-:W-:Y:S01]  /*6c390*/  LDS R234, [R2+UR12+0x4e900] ;  /* 0x04e9000c02ea7984 */ /* 0x000fe20008000800 */
[----:B------:R-:W-:Y:S03]  /*6c3a0*/  HMMA.1688.F32.TF32 R88, R236, R168, R80 ;  /* 0x000000a8ec58723c */ /* 0x000fe60000081050 */
[----:B------:R-:W-:Y:S03]  /*6c3b0*/  STL.64 [R1+0x3d0], R196 ;  /* 0x0003d0c401007387 */ /* 0x000fe60000100a00 */
[C---:B------:R-:W-:Y:S01]  /*6c3c0*/  HMMA.1688.F32.TF32 R84, R216.reuse, R132, R76 ;  /* 0x00000084d854723c */ /* 0x040fe2000008104c */
[----:B------:R-:W-:Y:S04]  /*6c3d0*/  STL.64 [R1+0x3d8], R198 ;  /* 0x0003d8c601007387 */ /* 0x000fe80000100a00 */
[----:B------:R-:W-:Y:S01]  /*6c3e0*/  STL.64 [R1+0x3c0], R192 ;  /* 0x0003c0c001007387 */ /* 0x000fe20000100a00 */
[C---:B------:R-:W-:Y:S03]  /*6c3f0*/  HMMA.1688.F32.TF32 R80, R216.reuse, R136, R72 ;  /* 0x00000088d850723c */ /* 0x040fe60000081048 */
[----:B------:R-:W-:Y:S03]  /*6c400*/  STL.64 [R1+0x3c8], R194 ;  /* 0x0003c8c201007387 */ /* 0x000fe60000100a00 */
[C---:B------:R-:W-:Y:S01]  /*6c410*/  HMMA.1688.F32.TF32 R76, R216.reuse, R148, R220 ;  /* 0x00000094d84c723c */ /* 0x040fe200000810dc */
[----:B------:R-:W-:Y:S04]  /*6c420*/  STL.64 [R1+0x3b0], R188 ;  /* 0x0003b0bc01007387 */ /* 0x000fe80000100a00 */
[----:B------:R-:W-:Y:S01]  /*6c430*/  STL.64 [R1+0x3b8], R190 ;  /* 0x0003b8be01007387 */ /* 0x000fe20000100a00 */
[C---:B---3--:R-:W-:Y:S03]  /*6c440*/  HMMA.1688.F32.TF32 R72, R216.reuse, R152, R248 ;  /* 0x00000098d848723c */ /* 0x048fe600000810f8 */
        /* <DEDUP_REMOVED lines=25> */
[----:B------:R-:W2:Y:S01]  /*6c5e0*/  LDS R235, [R252+UR12+0x4e900] ;  /* 0x04e9000cfceb7984 */ /* 0x000ea20008000800 */
[C---:B-1----:R-:W-:Y:S06]  /*6c5f0*/  HMMA.1688.F32.TF32 R72, R216.reuse, R4, R224 ;  /* 0x00000004d848723c */ /* 0x042fec00000810e0 */
[C---:B------:R-:W-:Y:S06]  /*6c600*/  HMMA.1688.F32.TF32 R80, R216.reuse, R8, R228 ;  /* 0x00000008d850723c */ /* 0x040fec00000810e4 */
[C---:B------:R-:W-:Y:S11]  /*6c610*/  HMMA.1688.F32.TF32 R76, R216.reuse, R12, R240 ;  /* 0x0000000cd84c723c */ /* 0x040ff600000810f0 */
[----:B------:R-:W-:Y:S04]  /*6c620*/  STL.64 [R1+0x480], R72 ;  /* 0x0004804801007387 */ /* 0x000fe80000100a00 */
[----:B------:R1:W-:Y:S02]  /*6c630*/  STL.64 [R1+0x488], R74 ;  /* 0x0004884a01007387 */ /* 0x0003e40000100a00 */
[----:B-1----:R-:W-:Y:S02]  /*6c640*/  HMMA.1688.F32.TF32 R72, R216, R16, R244 ;  /* 0x00000010d848723c */ /* 0x002fe400000810f4 */
[----:B------:R-:W-:Y:S04]  /*6c650*/  STL.64 [R1+0x470], R80 ;  /* 0x0004705001007387 */ /* 0x000fe80000100a00 */
[----:B------:R-:W-:Y:S04]  /*6c660*/  STL.64 [R1+0x478], R82 ;  /* 0x0004785201007387 */ /* 0x000fe80000100a00 */
[----:B------:R-:W3:Y:S04]  /*6c670*/  LDL.LU R244, [R1+0x670] ;  /* 0x0006700001f47983 */ /* 0x000ee80000300800 */
[----:B------:R-:W-:Y:S04]  /*6c680*/  STL.64 [R1+0x460], R76 ;  /* 0x0004604c01007387 */ /* 0x000fe80000100a00 */
[----:B------:R-:W-:Y:S05]  /*6c690*/  STL.64 [R1+0x468], R78 ;  /* 0x0004684e01007387 */ /* 0x000fea0000100a00 */
        /* <DEDUP_REMOVED lines=99> */
[----:B------:R-:W-:Y:S06]  /*6ccd0*/  HMMA.1688.F32.TF32 R104, R232, R136, R104 ;  /* 0x00000088e868723c */ /* 0x000fec0000081068 */
[C---:B------:R-:W-:Y:S06]  /*6cce0*/  HMMA.1688.F32.TF32 R120, R216.reuse, R160, R120 ;  /* 0x000000a0d878723c */ /* 0x040fec0000081078 */
[C---:B------:R-:W-:Y:S06]  /*6ccf0*/  HMMA.1688.F32.TF32 R188, R216.reuse, R156, R188 ;  /* 0x0000009cd8bc723c */ /* 0x040fec00000810bc */
[C---:B------:R-:W-:Y:S06]  /*6cd00*/  HMMA.1688.F32.TF32 R236, R216.reuse, R96, R236 ;  /* 0x00000060d8ec723c */ /* 0x040fec00000810ec */
[C---:B------:R-:W-:Y:S06]  /*6cd10*/  HMMA.1688.F32.TF32 R200, R216.reuse, R36, R200 ;  /* 0x00000024d8c8723c */ /* 0x040fec00000810c8 */
[C---:B------:R-:W-:Y:S06]  /*6cd20*/  HMMA.1688.F32.TF32 R192, R216.reuse, R144, R192 ;  /* 0x00000090d8c0723c */ /* 0x040fec00000810c0 */
[C---:B------:R-:W-:Y:S11]  /*6cd30*/  HMMA.1688.F32.TF32 R196, R216.reuse, R140, R196 ;  /* 0x0000008cd8c4723c */ /* 0x040ff600000810c4 */
[----:B------:R-:W-:Y:S04]  /*6cd40*/  STL.64 [R1+0x510], R200 ;  /* 0x000510c801007387 */ /* 0x000fe80000100a00 */
[----:B------:R1:W-:Y:S01]  /*6cd50*/  STL.64 [R1+0x518], R202 ;  /* 0x000518ca01007387 */ /* 0x0003e20000100a00 */
[C---:B------:R-:W-:Y:S03]  /*6cd60*/  HMMA.1688.F32.TF32 R116, R216.reuse, R164, R116 ;  /* 0x000000a4d874723c */ /* 0x040fe60000081074 */
[----:B-1----:R-:W2:Y:S04]  /*6cd70*/  LDL.LU.64 R202, [R1+0x2da8] ;  /* 0x002da80001ca7983 */ /* 0x002ea80000300a00 */
[----:B------:R-:W2:Y:S01]  /*6cd80*/  LDL.LU.64 R200, [R1+0x2da0] ;  /* 0x002da00001c87983 */ /* 0x000ea20000300a00 */
[----:B------:R-:W-:Y:S03]  /*6cd90*/  HMMA.1688.F32.TF32 R216, R216, R168, R112 ;  /* 0x000000a8d8d8723c */ /* 0x000fe60000081070 */
[----:B------:R-:W-:Y:S04]  /*6cda0*/  STL.64 [R1+0x500], R236 ;  /* 0x000500ec01007387 */ /* 0x000fe80000100a00 */
[----:B------:R-:W-:Y:S01]  /*6cdb0*/  STL.64 [R1+0x508], R238 ;  /* 0x000508ee01007387 */ /* 0x000fe20000100a00 */
[C---:B------:R-:W-:Y:S03]  /*6cdc0*/  HMMA.1688.F32.TF32 R108, R232.reuse, R132, R108 ;  /* 0x00000084e86c723c */ /* 0x040fe6000008106c */
[----:B------:R-:W-:Y:S04]  /*6cdd0*/  STL.64 [R1+0x4f0], R196 ;  /* 0x0004f0c401007387 */ /* 0x000fe80000100a00 */
[----:B------:R1:W-:Y:S01]  /*6cde0*/  STL.64 [R1+0x4f8], R198 ;  /* 0x0004f8c601007387 */ /* 0x0003e20000100a00 */
[C---:B------:R-:W-:Y:S03]  /*6cdf0*/  HMMA.1688.F32.TF32 R228, R232.reuse, R144, R228 ;  /* 0x00000090e8e4723c */ /* 0x040fe600000810e4 */
[----:B------:R-:W-:Y:S03]  /*6ce00*/  LDS R236, [R0+UR12+0x4e180] ;  /* 0x04e1800c00ec7984 */ /* 0x000fe60008000800 */
[C---:B------:R-:W-:Y:S01]  /*6ce10*/  HMMA.1688.F32.TF32 R240, R232.reuse, R156, R240 ;  /* 0x0000009ce8f0723c */ /* 0x040fe200000810f0 */
        /* <DEDUP_REMOVED lines=8> */
[----:B------:R-:W4:Y:S04]  /*6cea0*/  LDS R239, [R3+UR12+0x4e980] ;  /* 0x04e9800c03ef7984 */ /* 0x000f280008000800 */
        /* <DEDUP_REMOVED lines=14> */
[----:B------:R-:W2:Y:S04]  /*6cf90*/  LDL.LU.64 R114, [R1+0x2d48] ;  /* 0x002d480001727983 */ /* 0x000ea80000300a00 */
[----:B------:R-:W2:Y:S04]  /*6cfa0*/  LDL.LU.64 R112, [R1+0x2d40] ;  /* 0x002d400001707983 */ /* 0x000ea80000300a00 */
        /* <DEDUP_REMOVED lines=12> */
[----:B------:R-:W-:Y:S03]  /*6d070*/  HMMA.1688.F32.TF32 R248, R232, R164, R248 ;  /* 0x000000a4e8f8723c */ /* 0x000fe600000810f8 */
        /* <DEDUP_REMOVED lines=53> */
[----:B------:R-:W-:Y:S01]  /*6d3d0*/  STL.64 [R1+0x5c8], R250 ;  /* 0x0005c8fa01007387 */ /* 0x000fe20000100a00 */
[C---:B----4-:R-:W-:Y:S06]  /*6d3e0*/  HMMA.1688.F32.TF32 R76, R236.reuse, R8, R76 ;  /* 0x00000008ec4c723c */ /* 0x050fec000008104c */
[C---:B---3--:R-:W-:Y:S06]  /*6d3f0*/  HMMA.1688.F32.TF32 R220, R236.reuse, R152, R220 ;  /* 0x00000098ecdc723c */ /* 0x048fec00000810dc */
[C---:B--2---:R-:W-:Y:S06]  /*6d400*/  HMMA.1688.F32.TF32 R224, R236.reuse, R148, R224 ;  /* 0x00000094ece0723c */ /* 0x044fec00000810e0 */
[----:B------:R-:W-:-:S12]  /*6d410*/  HMMA.1688.F32.TF32 R228, R236, R136, R228 ;  /* 0x00000088ece4723c */ /* 0x000fd800000810e4 */
[----:B------:R-:W-:Y:S01]  /*6d420*/  IMAD.MOV.U32 R2, RZ, RZ, R222 ;  /* 0x000000ffff027224 */ /* 0x000fe200078e00de */
[----:B------:R-:W-:Y:S01]  /*6d430*/  MOV R252, R223 ;  /* 0x000000df00fc7202 */ /* 0x000fe20000000f00 */
[----:B------:R-:W-:Y:S06]  /*6d440*/  HMMA.1688.F32.TF32 R244, R232, R168, R244 ;  /* 0x000000a8e8f4723c */ /* 0x000fec00000810f4 */
        /* <DEDUP_REMOVED lines=12> */
[C---:B------:R-:W-:Y:S01]  /*6d510*/  HMMA.1688.F32.TF32 R72, R236.reuse, R12, R80 ;  /* 0x0000000cec48723c */ /* 0x040fe20000081050 */
[----:B------:R-:W-:Y:S04]  /*6d520*/  STL [R1+0x2b8c], R252 ;  /* 0x002b8cfc01007387 */ /* 0x000fe80000100800 */
[----:B------:R-:W-:Y:S01]  /*6d530*/  STL [R1+0x2b88], R2 ;  /* 0x002b880201007387 */ /* 0x000fe20000100800 */
[C---:B------:R-:W-:Y:S11]  /*6d540*/  HMMA.1688.F32.TF32 R80, R236.reuse, R16, R84 ;  /* 0x00000010ec50723c */ /* 0x040ff60000081054 */
        /* <DEDUP_REMOVED lines=25> */
[----:B--2---:R-:W-:Y:S05]  /*6d6e0*/  HMMA.1688.F32.TF32 R72, R236, R168, R120 ;  /* 0x000000a8ec48723c */ /* 0x004fea0000081078 */
[----:B------:R1:W-:Y:S04]  /*6d6f0*/  STL.64 [R1+0x1c0], R80 ;  /* 0x0001c05001007387 */ /* 0x0003e80000100a00 */
[----:B------:R2:W-:Y:S01]  /*6d700*/  STL.64 [R1+0x1c8], R82 ;  /* 0x0001c85201007387 */ /* 0x0005e20000100a00 */
[----:B------:R-:W-:Y:S01]  /*6d710*/  IMAD.MOV.U32 R84, RZ, RZ, R180 ;  /* 0x000000ffff547224 */ /* 0x000fe200078e00b4 */
[----:B------:R-:W-:Y:S01]  /*6d720*/  MOV R85, R181 ;  /* 0x000000b500557202 */ /* 0x000fe20000000f00 */
[----:B-1----:R-:W-:-:S05]  /*6d730*/  IMAD.MOV.U32 R80, RZ, RZ, R184 ;  /* 0x000000ffff507224 */ /* 0x002fca00078e00b8 */
[----:B------:R-:W-:Y:S01]  /*6d740*/  STL.64 [R1+0x1a0], R76 ;  /* 0x0001a04c01007387 */ /* 0x000fe20000100a00 */
[----:B------:R-:W-:-:S03]  /*6d750*/  MOV R81, R185 ;  /* 0x000000b900517202 */ /* 0x000fc60000000f00 */
[----:B------:R-:W-:Y:S01]  /*6d760*/  STL.64 [R1+0x1a8], R78 ;  /* 0x0001a84e01007387 */ /* 0x000fe20000100a00 */
[----:B--2---:R-:W-:-:S03]  /*6d770*/  IMAD.MOV.U32 R82, RZ, RZ, R186 ;  /* 0x000000ffff527224 */ /* 0x004fc600078e00ba */
[----:B------:R-:W-:Y:S01]  /*6d780*/  STL.64 [R1+0x90], R72 ;  /* 0x0000904801007387 */ /* 0x000fe20000100a00 */
[----:B------:R-:W-:-:S03]  /*6d790*/  MOV R83, R187 ;  /* 0x000000bb00537202 */ /* 0x000fc60000000f00 */
[----:B------:R-:W2:Y:S04]  /*6d7a0*/  LDL.LU R184, [R1+0x2c5c] ;  /* 0x002c5c0001b87983 */ /* 0x000ea80000300800 */
[----:B------:R-:W2:Y:S01]  /*6d7b0*/  LDL.LU R185, [R1+0x2c58] ;  /* 0x002c580001b97983 */ /* 0x000ea20000300800 */
[----:B------:R-:W-:-:S03]  /*6d7c0*/  IMAD.MOV.U32 R86, RZ, RZ, R182 ;  /* 0x000000ffff567224 */ /* 0x000fc600078e00b6 */
[----:B------:R-:W2:Y:S01]  /*6d7d0*/  LDL.LU R186, [R1+0x2c54] ;  /* 0x002c540001ba7983 */ /* 0x000ea20000300800 */
[----:B------:R-:W-:-:S03]  /*6d7e0*/  MOV R87, R183 ;  /* 0x000000b700577202 */ /* 0x000fc60000000f00 */
[----:B------:R-:W2:Y:S01]  /*6d7f0*/  LDL.LU R187, [R1+0x2c50] ;  /* 0x002c500001bb7983 */ /* 0x000ea20000300800 */
[----:B------:R-:W-:-:S03]  /*6d800*/  IMAD.MOV.U32 R88, RZ, RZ, R24 ;  /* 0x000000ffff587224 */ /* 0x000fc600078e0018 */
[----:B------:R-:W3:Y:S01]  /*6d810*/  LDL.LU R180, [R1+0x2c4c] ;  /* 0x002c4c0001b47983 */ /* 0x000ee20000300800 */
[----:B------:R-:W-:-:S03]  /*6d820*/  MOV R89, R25 ;  /* 0x0000001900597202 */ /* 0x000fc60000000f00 */
[----:B------:R-:W3:Y:S01]  /*6d830*/  LDL.LU R181, [R1+0x2c48] ;  /* 0x002c480001b57983 */ /* 0x000ee20000300800 */
[----:B------:R-:W-:-:S03]  /*6d840*/  IMAD.MOV.U32 R90, RZ, RZ, R26 ;  /* 0x000000ffff5a7224 */ /* 0x000fc600078e001a */
[----:B------:R-:W3:Y:S01]  /*6d850*/  LDL.LU R182, [R1+0x2c44] ;  /* 0x002c440001b67983 */ /* 0x000ee20000300800 */
[----:B------:R-:W-:-:S03]  /*6d860*/  MOV R91, R27 ;  /* 0x0000001b005b7202 */ /* 0x000fc60000000f00 */
[----:B------:R-:W3:Y:S01]  /*6d870*/  LDL.LU R183, [R1+0x2c40] ;  /* 0x002c400001b77983 */ /* 0x000ee20000300800 */
        /* <DEDUP_REMOVED lines=48> */
[----:B------:R-:W-:Y:S04]  /*6db80*/  LDS R76, [R0+UR12+0x4f000] ;  /* 0x04f0000c004c7984 */ /* 0x000fe80008000800 */
[----:B------:R-:W-:Y:S04]  /*6db90*/  LDS R78, [R0+UR12+0x4f800] ;  /* 0x04f8000c004e7984 */ /* 0x000fe80008000800 */
[----:B------:R-:W-:Y:S04]  /*6dba0*/  LDS R77, [R3+UR12+0x4f000] ;  /* 0x04f0000c034d7984 */ /* 0x000fe80008000800 */
[----:B------:R-:W1:Y:S01]  /*6dbb0*/  LDS R79, [R3+UR12+0x4f800] ;  /* 0x04f8000c034f7984 */ /* 0x000e620008000800 */
[C---:B--2---:R-:W-:Y:S06]  /*6dbc0*/  HMMA.1688.F32.TF32 R220, R216.reuse, R16, R184 ;  /* 0x00000010d8dc723c */ /* 0x044fec00000810b8 */
[C---:B------:R-:W-:Y:S06]  /*6dbd0*/  HMMA.1688.F32.TF32 R184, R216.reuse, R144, R200 ;  /* 0x00000090d8b8723c */ /* 0x040fec00000810c8 */
[C---:B---3--:R-:W-:Y:S06]  /*6dbe0*/  HMMA.1688.F32.TF32 R224, R216.reuse, R12, R180 ;  /* 0x0000000cd8e0723c */ /* 0x048fec00000810b4 */
[C---:B------:R-:W-:Y:S06]  /*6dbf0*/  HMMA.1688.F32.TF32 R180, R216.reuse, R140, R196 ;  /* 0x0000008cd8b4723c */ /* 0x040fec00000810c4 */
[C---:B----4-:R-:W-:Y:S06]  /*6dc00*/  HMMA.1688.F32.TF32 R228, R216.reuse, R8, R24 ;  /* 0x00000008d8e4723c */ /* 0x050fec0000081018 */
        /* <DEDUP_REMOVED lines=10> */
[----:B------:R-:W-:Y:S04]  /*6dcb0*/  STL.64 [R1+0x2a20], R248 ;  /* 0x002a20f801007387 */ /* 0x000fe80000100a00 */
[----:B------:R-:W-:Y:S01]  /*6dcc0*/  STL.64 [R1+0x2a38], R246 ;  /* 0x002a38f601007387 */ /* 0x000fe20000100a00 */
[C---:B------:R-:W-:Y:S03]  /*6dcd0*/  HMMA.1688.F32.TF32 R196, R216.reuse, R164, R212 ;  /* 0x000000a4d8c4723c */ /* 0x040fe600000810d4 */
[----:B------:R-:W-:Y:S04]  /*6dce0*/  STL.64 [R1+0x2a30], R244 ;  /* 0x002a30f401007387 */ /* 0x000fe80000100a00 */
[----:B------:R-:W-:Y:S01]  /*6dcf0*/  STL.64 [R1+0x2a48], R242 ;  /* 0x002a48f201007387 */ /* 0x000fe20000100a00 */
[----:B------:R-:W-:Y:S03]  /*6dd00*/  HMMA.1688.F32.TF32 R200, R216, R168, R68 ;  /* 0x000000a8d8c8723c */ /* 0x000fe60000081044 */
[----:B------:R-:W-:Y:S04]  /*6dd10*/  STL.64 [R1+0x2a40], R240 ;  /* 0x002a40f001007387 */ /* 0x000fe80000100a00 */
[----:B------:R-:W-:Y:S01]  /*6dd20*/  STL.64 [R1+0x2a58], R238 ;  /* 0x002a58ee01007387 */ /* 0x000fe20000100a00 */
[C---:B-1----:R-:W-:Y:S03]  /*6dd30*/  HMMA.1688.F32.TF32 R128, R76.reuse, R134, R64 ;  /* 0x000000864c80723c */ /* 0x042fe60000081040 */
[----:B------:R-:W-:Y:S04]  /*6dd40*/  STL.64 [R1+0x2a50], R236 ;  /* 0x002a50ec01007387 */ /* 0x000fe80000100a00 */
[----:B------:R-:W-:Y:S01]  /*6dd50*/  STL.64 [R1+0x2a68], R234 ;  /* 0x002a68ea01007387 */ /* 0x000fe20000100a00 */
[C---:B------:R-:W-:Y:S03]  /*6dd60*/  HMMA.1688.F32.TF32 R124, R76.reuse, R138, R60 ;  /* 0x0000008a4c7c723c */ /* 0x040fe6000008103c */
        /* <DEDUP_REMOVED lines=55> */
[----:B------:R-:W-:Y:S01]  /*6e0e0*/  STL.64 [R1+0x18], R62 ;  /* 0x0000183e01007387 */ /* 0x000fe20000100a00 */
[C---:B------:R-:W-:Y:S07]  /*6e0f0*/  HMMA.1688.F32.TF32 R32, R76.reuse, R162, R44 ;  /* 0x000000a24c20723c */ /* 0x040fee000008102c */
[----:B------:R-:W-:Y:S04]  /*6e100*/  STL.64 [R1], R24 ;  /* 0x0000001801007387 */ /* 0x000fe80000100a00 */
[----:B------:R1:W-:Y:S04]  /*6e110*/  STL.64 [R1+0x8], R26 ;  /* 0x0000081a01007387 */ /* 0x0003e80000100a00 */
[----:B------:R-:W-:Y:S04]  /*6e120*/  STL.64 [R1+0x900], R20 ;  /* 0x0009001401007387 */ /* 0x000fe80000100a00 */
[----:B------:R2:W-:Y:S01]  /*6e130*/  STL.64 [R1+0x908], R22 ;  /* 0x0009081601007387 */ /* 0x0005e20000100a00 */
[C---:B-1----:R-:W-:Y:S06]  /*6e140*/  HMMA.1688.F32.TF32 R24, R76.reuse, R166, R48 ;  /* 0x000000a64c18723c */ /* 0x042fec0000081030 */
[----:B--2---:R-:W-:Y:S01]  /*6e150*/  HMMA.1688.F32.TF32 R20, R76, R170, R52 ;  /* 0x000000aa4c14723c */ /* 0x004fe20000081034 */
[----:B------:R-:W-:Y:S01]  /*6e160*/  STL.64 [R1+0x8f0], R32 ;  /* 0x0008f02001007387 */ /* 0x000fe20000100a00 */
[----:B------:R-:W-:-:S03]  /*6e170*/  IMAD.MOV.U32 R80, RZ, RZ, R57 ;  /* 0x000000ffff507224 */ /* 0x000fc600078e0039 */
[----:B------:R-:W-:Y:S01]  /*6e180*/  STL.64 [R1+0x8f8], R34 ;  /* 0x0008f82201007387 */ /* 0x000fe20000100a00 */
[----:B------:R-:W-:Y:S01]  /*6e190*/  MOV R81, R58 ;  /* 0x0000003a00517202 */ /* 0x000fe20000000f00 */
[----:B------:R-:W-:Y:S01]  /*6e1a0*/  IMAD.MOV.U32 R82, RZ, RZ, R31 ;  /* 0x000000ffff527224 */ /* 0x000fe200078e001f */
[----:B------:R-:W-:-:S09]  /*6e1b0*/  MOV R83, R59 ;  /* 0x0000003b00537202 */ /* 0x000fd20000000f00 */
[----:B------:R1:W-:Y:S04]  /*6e1c0*/  STL.64 [R1+0x8e0], R24 ;  /* 0x0008e01801007387 */ /* 0x0003e80000100a00 */
[----:B------:R2:W-:Y:S04]  /*6e1d0*/  STL.64 [R1+0x8e8], R26 ;  /* 0x0008e81a01007387 */ /* 0x0005e80000100a00 */
[----:B------:R-:W3:Y:S04]  /*6e1e0*/  LDL.LU R57, [R1+0x2bdc] ;  /* 0x002bdc0001397983 */ /* 0x000ee80000300800 */
[----:B------:R-:W-:Y:S04]  /*6e1f0*/  STL.64 [R1+0x8d0], R20 ;  /* 0x0008d01401007387 */ /* 0x000fe80000100a00 */
[----:B------:R-:W-:Y:S04]  /*6e200*/  STL.64 [R1+0x8d8], R22 ;  /* 0x0008d81601007387 */ /* 0x000fe80000100a00 */
[----:B------:R-:W4:Y:S04]  /*6e210*/  LDL.LU R58, [R1+0x2bd8] ;  /* 0x002bd800013a7983 */ /* 0x000f280000300800 */
[----:B------:R-:W2:Y:S04]  /*6e220*/  LDL.LU R31, [R1+0x2bd4] ;  /* 0x002bd400011f7983 */ /* 0x000ea80000300800 */
[----:B------:R-:W2:Y:S01]  /*6e230*/  LDL.LU R59, [R1+0x2bd0] ;  /* 0x002bd000013b7983 */ /* 0x000ea20000300800 */
[----:B------:R-:W-:Y:S01]  /*6e240*/  IMAD.MOV.U32 R88, RZ, RZ, R56 ;  /* 0x000000ffff587224 */ /* 0x000fe200078e0038 */
[----:B------:R-:W-:Y:S01]  /*6e250*/  MOV R89, R30 ;  /* 0x0000001e00597202 */ /* 0x000fe20000000f00 */
[----:B------:R-:W-:Y:S01]  /*6e260*/  IMAD.MOV.U32 R90, RZ, RZ, R29 ;  /* 0x000000ffff5a7224 */ /* 0x000fe200078e001d */
[----:B------:R-:W2:Y:S01]  /*6e270*/  LDL.LU R56, [R1+0x2bcc] ;  /* 0x002bcc0001387983 */ /* 0x000ea20000300800 */
[----:B------:R-:W-:-:S03]  /*6e280*/  MOV R91, R28 ;  /* 0x0000001c005b7202 */ /* 0x000fc60000000f00 */
[----:B------:R-:W2:Y:S04]  /*6e290*/  LDL.LU R30, [R1+0x2bc8] ;  /* 0x002bc800011e7983 */ /* 0x000ea80000300800 */
[----:B------:R-:W2:Y:S04]  /*6e2a0*/  LDL.LU R29, [R1+0x2bc4] ;  /* 0x002bc400011d7983 */ /* 0x000ea80000300800 */
[----:B------:R-:W2:Y:S01]  /*6e2b0*/  LDL.LU R28, [R1+0x2bc0] ;  /* 0x002bc000011c7983 */ /* 0x000ea20000300800 */
[C---:B------:R-:W-:Y:S02]  /*6e2c0*/  LOP3.LUT R132, R0.reuse, 0x40, RZ, 0x3c, !PT ;  /* 0x0000004000847812 */ /* 0x040fe400078e3cff */
[----:B------:R-:W-:Y:S01]  /*6e2d0*/  LOP3.LUT R133, R0, 0x60, RZ, 0x3c, !PT ;  /* 0x0000006000857812 */ /* 0x000fe200078e3cff */
[----:B------:R-:W-:Y:S01]  /*6e2e0*/  IMAD.MOV.U32 R252, RZ, RZ, R74 ;  /* 0x000000fffffc7224 */ /* 0x000fe200078e004a */
[----:B------:R-:W-:Y:S01]  /*6e2f0*/  MOV R2, R75 ;  /* 0x0000004b00027202 */ /* 0x000fe20000000f00 */
[----:B------:R-:W-:Y:S04]  /*6e300*/  LDS R72, [R132+UR12+0x4f000] ;  /* 0x04f0000c84487984 */ /* 0x000fe80008000800 */
[----:B------:R-:W-:Y:S04]  /*6e310*/  LDS R74, [R132+UR12+0x4f800] ;  /* 0x04f8000c844a7984 */ /* 0x000fe80008000800 */
[----:B------:R-:W-:Y:S04]  /*6e320*/  LDS R73, [R133+UR12+0x4f000] ;  /* 0x04f0000c85497984 */ /* 0x000fe80008000800 */
[----:B------:R-:W1:Y:S04]  /*6e330*/  LDS R75, [R133+UR12+0x4f800] ;  /* 0x04f8000c854b7984 */ /* 0x000e680008000800 */
[----:B------:R-:W-:Y:S04]  /*6e340*/  LDS R20, [R0+UR12+0x4f080] ;  /* 0x04f0800c00147984 */ /* 0x000fe80008000800 */
[----:B------:R-:W-:Y:S04]  /*6e350*/  LDS R22, [R0+UR12+0x4f880] ;  /* 0x04f8800c00167984 */ /* 0x000fe80008000800 */
[----:B------:R-:W-:Y:S04]  /*6e360*/  LDS R21, [R3+UR12+0x4f080] ;  /* 0x04f0800c03157984 */ /* 0x000fe80008000800 */
[----:B------:R-:W1:Y:S01]  /*6e370*/  LDS R23, [R3+UR12+0x4f880] ;  /* 0x04f8800c03177984 */ /* 0x000e620008000800 */
[----:B---3--:R-:W-:Y:S01]  /*6e380*/  MOV R95, R57 ;  /* 0x00000039005f7202 */ /* 0x008fe20000000f00 */
[----:B----4-:R-:W-:-:S02]  /*6e390*/  IMAD.MOV.U32 R94, RZ, RZ, R58 ;  /* 0x000000ffff5e7224 */ /* 0x010fc400078e003a */
[----:B--2---:R-:W-:Y:S02]  /*6e3a0*/  IMAD.MOV.U32 R92, RZ, RZ, R31 ;  /* 0x000000ffff5c7224 */ /* 0x004fe400078e001f */
[----:B------:R-:W2:Y:S01]  /*6e3b0*/  LDL.LU R31, [R1+0x2bbc] ;  /* 0x002bbc00011f7983 */ /* 0x000ea20000300800 */
[----:B------:R-:W-:-:S03]  /*6e3c0*/  MOV R93, R59 ;  /* 0x0000003b005d7202 */ /* 0x000fc60000000f00 */
        /* <DEDUP_REMOVED lines=43> */
[----:B--2---:R-:W-:Y:S01]  /*6e680*/  MOV R107, R31 ;  /* 0x0000001f006b7202 */ /* 0x004fe20000000f00 */
[----:B---3--:R-:W-:Y:S01]  /*6e690*/  IMAD.MOV.U32 R106, RZ, RZ, R59 ;  /* 0x000000ffff6a7224 */ /* 0x008fe200078e003b */
[----:B----4-:R-:W-:Y:S01]  /*6e6a0*/  MOV R105, R58 ;  /* 0x0000003a00697202 */ /* 0x010fe20000000f00 */
[----:B------:R-:W-:-:S02]  /*6e6b0*/  IMAD.MOV.U32 R104, RZ, RZ, R57 ;  /* 0x000000ffff687224 */ /* 0x000fc400078e0039 */
[----:B------:R-:W2:Y:S04]  /*6e6c0*/  LDL.LU R57, [R1+0x2b9c] ;  /* 0x002b9c0001397983 */ /* 0x000ea80000300800 */
[----:B------:R-:W2:Y:S04]  /*6e6d0*/  LDL.LU R58, [R1+0x2b98] ;  /* 0x002b9800013a7983 */ /* 0x000ea80000300800 */
[----:B------:R-:W2:Y:S04]  /*6e6e0*/  LDL.LU R59, [R1+0x2b94] ;  /* 0x002b9400013b7983 */ /* 0x000ea80000300800 */
[----:B------:R-:W3:Y:S04]  /*6e6f0*/  LDL.LU R31, [R1+0x2b90] ;  /* 0x002b9000011f7983 */ /* 0x000ee80000300800 */
[----:B------:R-:W4:Y:S04]  /*6e700*/  LDL.LU R84, [R1+0xf0] ;  /* 0x0000f00001547983 */ /* 0x000f280000300800 */
[----:B------:R-:W4:Y:S04]  /*6e710*/  LDL.LU R85, [R1+0xf4] ;  /* 0x0000f40001557983 */ /* 0x000f280000300800 */
[----:B------:R-:W4:Y:S04]  /*6e720*/  LDL.LU R86, [R1+0xf8] ;  /* 0x0000f80001567983 */ /* 0x000f280000300800 */
[----:B------:R-:W4:Y:S01]  /*6e730*/  LDL.LU R87, [R1+0xfc] ;  /* 0x0000fc0001577983 */ /* 0x000f220000300800 */
[C---:B------:R-:W-:Y:S06]  /*6e740*/  HMMA.1688.F32.TF32 R108, R72.reuse, R154, R108 ;  /* 0x0000009a486c723c */ /* 0x040fec000008106c */
[C---:B------:R-:W-:Y:S06]  /*6e750*/  HMMA.1688.F32.TF32 R112, R72.reuse, R150, R112 ;  /* 0x000000964870723c */ /* 0x040fec0000081070 */
[C---:B------:R-:W-:Y:S06]  /*6e760*/  HMMA.1688.F32.TF32 R32, R72.reuse, R10, R232 ;  /* 0x0000000a4820723c */ /* 0x040fec00000810e8 */
[C---:B------:R-:W-:Y:S06]  /*6e770*/  HMMA.1688.F32.TF32 R24, R72.reuse, R6, R24 ;  /* 0x000000064818723c */ /* 0x040fec0000081018 */
[C---:B------:R-:W-:Y:S06]  /*6e780*/  HMMA.1688.F32.TF32 R40, R72.reuse, R142, R104 ;  /* 0x0000008e4828723c */ /* 0x040fec0000081068 */
[C---:B--2---:R-:W-:Y:S06]  /*6e790*/  HMMA.1688.F32.TF32 R120, R72.reuse, R134, R56 ;  /* 0x000000864878723c */ /* 0x044fec0000081038 */
[C---:B---3--:R-:W-:Y:S06]  /*6e7a0*/  HMMA.1688.F32.TF32 R116, R72.reuse, R138, R28 ;  /* 0x0000008a4874723c */ /* 0x048fec000008101c */
[C---:B------:R-:W-:Y:S11]  /*6e7b0*/  HMMA.1688.F32.TF32 R28, R72.reuse, R14, R236 ;  /* 0x0000000e481c723c */ /* 0x040ff600000810ec */
        /* <DEDUP_REMOVED lines=16> */
[C---:B-1----:R-:W-:Y:S09]  /*6e8c0*/  HMMA.1688.F32.TF32 R28, R72.reuse, R98, R248 ;  /* 0x00000062481c723c */ /* 0x042ff200000810f8 */
[----:B------:R-:W-:Y:S04]  /*6e8d0*/  STL.64 [R1+0x8a0], R24 ;  /* 0x0008a01801007387 */ /* 0x000fe80000100a00 */
[----:B------:R-:W-:Y:S04]  /*6e8e0*/  STL.64 [R1+0x8a8], R26 ;  /* 0x0008a81a01007387 */ /* 0x000fe80000100a00 */
[----:B------:R-:W-:Y:S04]  /*6e8f0*/  STL.64 [R1+0x8c0], R32 ;  /* 0x0008c02001007387 */ /* 0x000fe80000100a00 */
        /* <DEDUP_REMOVED lines=10> */
[----:B------:R-:W2:Y:S04]  /*6e9a0*/  LDS R27, [R133+UR12+0x4f880] ;  /* 0x04f8800c851b7984 */ /* 0x000ea80008000800 */
[----:B------:R-:W-:Y:S01]  /*6e9b0*/  STL.64 [R1+0x880], R32 ;  /* 0x0008802001007387 */ /* 0x000fe20000100a00 */
[C---:B-1----:R-:W-:Y:S03]  /*6e9c0*/  HMMA.1688.F32.TF32 R40, R72.reuse, R162, R88 ;  /* 0x000000a24828723c */ /* 0x042fe60000081058 */
[----:B------:R4:W-:Y:S04]  /*6e9d0*/  STL.64 [R1+0x888], R34 ;  /* 0x0008882201007387 */ /* 0x0009e80000100a00 */
[----:B------:R-:W-:Y:S04]  /*6e9e0*/  STL.64 [R1+0x870], R28 ;  /* 0x0008701c01007387 */ /* 0x000fe80000100a00 */
[----:B------:R1:W-:Y:S01]  /*6e9f0*/  STL.64 [R1+0x878], R30 ;  /* 0x0008781e01007387 */ /* 0x0003e20000100a00 */
[C---:B----4-:R-:W-:Y:S06]  /*6ea00*/  HMMA.1688.F32.TF32 R32, R72.reuse, R166, R84 ;  /* 0x000000a64820723c */ /* 0x050fec0000081054 */
[----:B-1----:R-:W-:Y:S05]  /*6ea10*/  HMMA.1688.F32.TF32 R28, R72, R170, R80 ;  /* 0x000000aa481c723c */ /* 0x002fea0000081050 */
[----:B------:R-:W-:Y:S04]  /*6ea20*/  STL.64 [R1+0x860], R40 ;  /* 0x0008602801007387 */ /* 0x000fe80000100a00 */
[----:B------:R-:W-:Y:S04]  /*6ea30*/  STL.64 [R1+0x868], R42 ;  /* 0x0008682a01007387 */ /* 0x000fe80000100a00 */
[----:B------:R-:W3:Y:S04]  /*6ea40*/  LDL.LU R248, [R1+0x360] ;  /* 0x0003600001f87983 */ /* 0x000ee80000300800 */
[----:B------:R-:W-:Y:S04]  /*6ea50*/  STL.64 [R1+0x840], R32 ;  /* 0x0008402001007387 */ /* 0x000fe80000100a00 */
[----:B------:R1:W-:Y:S04]  /*6ea60*/  STL.64 [R1+0x848], R34 ;  /* 0x0008482201007387 */ /* 0x0003e80000100a00 */
[----:B------:R-:W-:Y:S04]  /*6ea70*/  STL.64 [R1+0x830], R28 ;  /* 0x0008301c01007387 */ /* 0x000fe80000100a00 */
[----:B------:R-:W-:Y:S04]  /*6ea80*/  STL.64 [R1+0x838], R30 ;  /* 0x0008381e01007387 */ /* 0x000fe80000100a00 */
        /* <DEDUP_REMOVED lines=115> */
[----:B------:R-:W-:Y:S04]  /*6f1c0*/  LDS R28, [R0+UR12+0x4f100] ;  /* 0x04f1000c001c7984 */ /* 0x000fe80008000800 */
[----:B------:R-:W-:Y:S04]  /*6f1d0*/  LDS R30, [R0+UR12+0x4f900] ;  /* 0x04f9000c001e7984 */ /* 0x000fe80008000800 */
[----:B------:R-:W-:Y:S04]  /*6f1e0*/  LDS R29, [R3+UR12+0x4f100] ;  /* 0x04f1000c031d7984 */ /* 0x000fe80008000800 */
[----:B------:R-:W3:Y:S01]  /*6f1f0*/  LDS R31, [R3+UR12+0x4f900] ;  /* 0x04f9000c031f7984 */ /* 0x000ee20008000800 */
[C---:B-1----:R-:W-:Y:S06]  /*6f200*/  HMMA.1688.F32.TF32 R32, R20.reuse, R10, R64 ;  /* 0x0000000a1420723c */ /* 0x042fec0000081040 */
[----:B--2---:R-:W-:-:S15]  /*6f210*/  HMMA.1688.F32.TF32 R40, R20, R6, R128 ;  /* 0x000000061428723c */ /* 0x004fde0000081080 */
[----:B------:R-:W-:-:S08]  /*6f220*/  NOP ;  /* 0x0000000000007918 */ /* 0x000fd00000000000 */
[----:B------:R-:W-:Y:S04]  /*6f230*/  STL.64 [R1+0x820], R40 ;  /* 0x0008202801007387 */ /* 0x000fe80000100a00 */
[----:B------:R4:W-:Y:S04]  /*6f240*/  STL.64 [R1+0x828], R42 ;  /* 0x0008282a01007387 */ /* 0x0009e80000100a00 */
[----:B------:R-:W-:Y:S04]  /*6f250*/  STL.64 [R1+0x810], R32 ;  /* 0x0008102001007387 */ /* 0x000fe80000100a00 */
[----:B------:R3:W-:Y:S01]  /*6f260*/  STL.64 [R1+0x818], R34 ;  /* 0x0008182201007387 */ /* 0x0007e20000100a00 */
[C---:B----4-:R-:W-:Y:S06]  /*6f270*/  HMMA.1688.F32.TF32 R40, R20.reuse, R18, R216 ;  /* 0x000000121428723c */ /* 0x050fec00000810d8 */
[C---:B---3--:R-:W-:Y:S06]  /*6f280*/  HMMA.1688.F32.TF32 R32, R20.reuse, R38, R68 ;  /* 0x000000261420723c */ /* 0x048fec0000081044 */
[----:B------:R-:W-:-:S15]  /*6f290*/  HMMA.1688.F32.TF32 R44, R20, R14, R200 ;  /* 0x0000000e142c723c */ /* 0x000fde00000810c8 */
[----:B------:R-:W-:-:S08]  /*6f2a0*/  NOP ;  /* 0x0000000000007918 */ /* 0x000fd00000000000 */
        /* <DEDUP_REMOVED lines=17> */
[C---:B------:R-:W-:Y:S06]  /*6f3c0*/  HMMA.1688.F32.TF32 R104, R20.reuse, R134, R104 ;  /* 0x000000861468723c */ /* 0x040fec0000081068 */
[C---:B-1----:R-:W-:Y:S06]  /*6f3d0*/  HMMA.1688.F32.TF32 R32, R20.reuse, R166, R204 ;  /* 0x000000a61420723c */ /* 0x042fec00000810cc */
[C---:B------:R-:W-:Y:S06]  /*6f3e0*/  HMMA.1688.F32.TF32 R100, R20.reuse, R138, R100 ;  /* 0x0000008a1464723c */ /* 0x040fec0000081064 */
[C---:B------:R-:W-:Y:S06]  /*6f3f0*/  HMMA.1688.F32.TF32 R92, R20.reuse, R150, R92 ;  /* 0x00000096145c723c */ /* 0x040fec000008105c */
[C---:B------:R-:W-:Y:S06]  /*6f400*/  HMMA.1688.F32.TF32 R88, R20.reuse, R154, R88 ;  /* 0x0000009a1458723c */ /* 0x040fec0000081058 */
[----:B------:R-:W-:Y:S01]  /*6f410*/  HMMA.1688.F32.TF32 R20, R20, R170, R184 ;  /* 0x000000aa1414723c */ /* 0x000fe200000810b8 */
        /* <DEDUP_REMOVED lines=31> */
[----:B------:R-:W2:Y:S04]  /*6f610*/  LDL.LU R240, [R1+0x4b0] ;  /* 0x0004b00001f07983 */ /* 0x000ea80000300800 */
[----:B------:R-:W-:Y:S04]  /*6f620*/  STL.64 [R1+0x3a0], R32 ;  /* 0x0003a02001007387 */ /* 0x000fe80000100a00 */
[----:B------:R-:W-:Y:S04]  /*6f630*/  STL.64 [R1+0x3a8], R34 ;  /* 0x0003a82201007387 */ /* 0x000fe80000100a00 */
[----:B------:R-:W-:Y:S04]  /*6f640*/  STL.64 [R1+0x3b0], R20 ;  /* 0x0003b01401007387 */ /* 0x000fe80000100a00 */
        /* <DEDUP_REMOVED lines=16> */
[C---:B------:R-:W-:Y:S03]  /*6f750*/  HMMA.1688.F32.TF32 R76, R24.reuse, R150, R180 ;  /* 0x00000096184c723c */ /* 0x040fe600000810b4 */
        /* <DEDUP_REMOVED lines=62> */
[----:B------:R-:W-:Y:S06]  /*6fb40*/  HMMA.1688.F32.TF32 R80, R24, R138, R80 ;  /* 0x0000008a1850723c */ /* 0x000fec0000081050 */
[----:B-1----:R-:W-:Y:S01]  /*6fb50*/  HMMA.1688.F32.TF32 R40, R28, R6, R204 ;  /* 0x000000061c28723c */ /* 0x002fe200000810cc */
[----:B------:R-:W-:Y:S04]  /*6fb60*/  LDS R206, [R132+UR12+0x4f980] ;  /* 0x04f9800c84ce7984 */ /* 0x000fe80008000800 */
[----:B------:R-:W-:Y:S04]  /*6fb70*/  LDS R204, [R132+UR12+0x4f180] ;  /* 0x04f1800c84cc7984 */ /* 0x000fe80008000800 */
[----:B------:R-:W-:Y:S04]  /*6fb80*/  LDS R207, [R133+UR12+0x4f980] ;  /* 0x04f9800c85cf7984 */ /* 0x000fe80008000800 */
[----:B------:R-:W-:Y:S01]  /*6fb90*/  LDS R205, [R133+UR12+0x4f180] ;  /* 0x04f1800c85cd7984 */ /* 0x000fe20008000800 */
[C---:B---3--:R-:W-:Y:S03]  /*6fba0*/  HMMA.1688.F32.TF32 R20, R24.reuse, R162, R248 ;  /* 0x000000a21814723c */ /* 0x048fe600000810f8 */
[----:B------:R-:W3:Y:S03]  /*6fbb0*/  LDL.LU R248, [R1+0x4a0] ;  /* 0x0004a00001f87983 */ /* 0x000ee60000300800 */
[----:B----4-:R-:W-:-:S15]  /*6fbc0*/  HMMA.1688.F32.TF32 R32, R24, R166, R68 ;  /* 0x000000a61820723c */ /* 0x010fde0000081044 */
[----:B------:R-:W-:-:S02]  /*6fbd0*/  NOP ;  /* 0x0000000000007918 */ /* 0x000fc40000000000 */
[----:B------:R-:W-:Y:S04]  /*6fbe0*/  STL.64 [R1+0x3d0], R20 ;  /* 0x0003d01401007387 */ /* 0x000fe80000100a00 */
[----:B------:R2:W-:Y:S04]  /*6fbf0*/  STL.64 [R1+0x3d8], R22 ;  /* 0x0003d81601007387 */ /* 0x0005e80000100a00 */
[----:B------:R-:W3:Y:S04]  /*6fc00*/  LDL.LU R249, [R1+0x4a4] ;  /* 0x0004a40001f97983 */ /* 0x000ee80000300800 */
[----:B------:R-:W3:Y:S04]  /*6fc10*/  LDL.LU R250, [R1+0x4a8] ;  /* 0x0004a80001fa7983 */ /* 0x000ee80000300800 */
[----:B------:R-:W3:Y:S01]  /*6fc20*/  LDL.LU R251, [R1+0x4ac] ;  /* 0x0004ac0001fb7983 */ /* 0x000ee20000300800 */
[----:B--2---:R-:W-:Y:S03]  /*6fc30*/  HMMA.1688.F32.TF32 R20, R24, R170, R196 ;  /* 0x000000aa1814723c */ /* 0x004fe600000810c4 */
[----:B------:R-:W-:Y:S04]  /*6fc40*/  STL.64 [R1+0x730], R32 ;  /* 0x0007302001007387 */ /* 0x000fe80000100a00 */
[----:B------:R1:W-:Y:S01]  /*6fc50*/  STL.64 [R1+0x738], R34 ;  /* 0x0007382201007387 */ /* 0x0003e20000100a00 */
[C---:B------:R-:W-:Y:S06]  /*6fc60*/  HMMA.1688.F32.TF32 R24, R28.reuse, R14, R180 ;  /* 0x0000000e1c18723c */ /* 0x040fec00000810b4 */
[C---:B-1----:R-:W-:Y:S09]  /*6fc70*/  HMMA.1688.F32.TF32 R32, R28.reuse, R10, R184 ;  /* 0x0000000a1c20723c */ /* 0x042ff200000810b8 */
[----:B------:R-:W-:Y:S04]  /*6fc80*/  STL.64 [R1+0x3e0], R20 ;  /* 0x0003e01401007387 */ /* 0x000fe80000100a00 */
[----:B------:R-:W-:Y:S04]  /*6fc90*/  STL.64 [R1+0x3e8], R22 ;  /* 0x0003e81601007387 */ /* 0x000fe80000100a00 */
[----:B------:R-:W-:Y:S04]  /*6fca0*/  STL.64 [R1+0x720], R40 ;  /* 0x0007202801007387 */ /* 0x000fe80000100a00 */
[----:B------:R-:W-:Y:S01]  /*6fcb0*/  STL.64 [R1+0x728], R42 ;  /* 0x0007282a01007387 */ /* 0x000fe20000100a00 */
[C---:B------:R-:W-:Y:S03]  /*6fcc0*/  HMMA.1688.F32.TF32 R68, R28.reuse, R134, R212 ;  /* 0x000000861c44723c */ /* 0x040fe600000810d4 */
[----:B------:R-:W-:Y:S04]  /*6fcd0*/  LDS R20, [R132+UR12+0x4f100] ;  /* 0x04f1000c84147984 */ /* 0x000fe80008000800 */
        /* <DEDUP_REMOVED lines=8> */
[----:B------:R-:W3:Y:S01]  /*6fd60*/  LDS R23, [R133+UR12+0x4f900] ;  /* 0x04f9000c85177984 */ /* 0x000ee20008000800 */
[C---:B-1----:R-:W-:Y:S03]  /*6fd70*/  HMMA.1688.F32.TF32 R24, R28.reuse, R18, R176 ;  /* 0x000000121c18723c */ /* 0x042fe600000810b0 */
[----:B------:R-:W-:Y:S03]  /*6fd80*/  LDS R210, [R0+UR12+0x4f980] ;  /* 0x04f9800c00d27984 */ /* 0x000fe60008000800 */
[C---:B------:R-:W-:Y:S01]  /*6fd90*/  HMMA.1688.F32.TF32 R32, R28.reuse, R38, R172 ;  /* 0x000000261c20723c */ /* 0x040fe200000810ac */
[----:B------:R-:W-:Y:S04]  /*6fda0*/  LDS R208, [R0+UR12+0x4f180] ;  /* 0x04f1800c00d07984 */ /* 0x000fe80008000800 */
[----:B------:R-:W-:Y:S01]  /*6fdb0*/  LDS R211, [R3+UR12+0x4f980] ;  /* 0x04f9800c03d37984 */ /* 0x000fe20008000800 */
[C---:B------:R-:W-:Y:S03]  /*6fdc0*/  HMMA.1688.F32.TF32 R40, R28.reuse, R142, R224 ;  /* 0x0000008e1c28723c */ /* 0x040fe600000810e0 */
[----:B------:R-:W1:Y:S08]  /*6fdd0*/  LDS R209, [R3+UR12+0x4f180] ;  /* 0x04f1800c03d17984 */ /* 0x000e700008000800 */
[----:B------:R-:W-:Y:S04]  /*6fde0*/  STL.64 [R1+0x6f0], R24 ;  /* 0x0006f01801007387 */ /* 0x000fe80000100a00 */
[----:B------:R2:W-:Y:S02]  /*6fdf0*/  STL.64 [R1+0x6f8], R26 ;  /* 0x0006f81a01007387 */ /* 0x0005e40000100a00 */
[C---:B--2---:R-:W-:Y:S02]  /*6fe00*/  HMMA.1688.F32.TF32 R24, R28.reuse, R98, R220 ;  /* 0x000000621c18723c */ /* 0x044fe400000810dc */
[----:B------:R-:W-:Y:S04]  /*6fe10*/  STL.64 [R1+0x6e0], R32 ;  /* 0x0006e02001007387 */ /* 0x000fe80000100a00 */
[----:B------:R2:W-:Y:S02]  /*6fe20*/  STL.64 [R1+0x6e8], R34 ;  /* 0x0006e82201007387 */ /* 0x0005e40000100a00 */
[----:B--2---:R-:W-:-:S15]  /*6fe30*/  HMMA.1688.F32.TF32 R32, R28, R146, R228 ;  /* 0x000000921c20723c */ /* 0x004fde00000810e4 */
        /* <DEDUP_REMOVED lines=9> */
[C---:B----4-:R-:W-:Y:S03]  /*6fed0*/  HMMA.1688.F32.TF32 R32, R28.reuse, R166, R240 ;  /* 0x000000a61c20723c */ /* 0x050fe600000810f0 */
[----:B------:R2:W-:Y:S03]  /*6fee0*/  STL.64 [R1+0x6a8], R26 ;  /* 0x0006a81a01007387 */ /* 0x0005e60000100a00 */
[C---:B--2---:R-:W-:Y:S08]  /*6fef0*/  HMMA.1688.F32.TF32 R24, R28.reuse, R170, R244 ;  /* 0x000000aa1c18723c */ /* 0x044ff000000810f4 */
[----:B------:R-:W-:Y:S04]  /*6ff00*/  STL.64 [R1+0x690], R40 ;  /* 0x0006902801007387 */ /* 0x000fe80000100a00 */
[----:B------:R-:W-:Y:S05]  /*6ff10*/  STL.64 [R1+0x698], R42 ;  /* 0x0006982a01007387 */ /* 0x000fea0000100a00 */
        /* <DEDUP_REMOVED lines=36> */
[----:B------:R-:W1:Y:S04]  /*70160*/  LDL.LU R176, [R1+0x530] ;  /* 0x0005300001b07983 */ /* 0x000e680000300800 */
[----:B------:R-:W1:Y:S04]  /*70170*/  LDL.LU R177, [R1+0x534] ;  /* 0x0005340001b17983 */ /* 0x000e680000300800 */
[----:B------:R-:W1:Y:S04]  /*70180*/  LDL.LU R178, [R1+0x538] ;  /* 0x0005380001b27983 */ /* 0x000e680000300800 */
[----:B------:R-:W1:Y:S01]  /*70190*/  LDL.LU R179, [R1+0x53c] ;  /* 0x00053c0001b37983 */ /* 0x000e620000300800 */
[----:B------:R-:W-:Y:S03]  /*701a0*/  HMMA.1688.F32.TF32 R56, R28, R154, R188 ;  /* 0x0000009a1c38723c */ /* 0x000fe600000810bc */
[----:B--2---:R-:W2:Y:S04]  /*701b0*/  LDL.LU R24, [R1+0x550] ;  /* 0x0005500001187983 */ /* 0x004ea80000300800 */
[----:B------:R-:W2:Y:S04]  /*701c0*/  LDL.LU R25, [R1+0x554] ;  /* 0x0005540001197983 */ /* 0x000ea80000300800 */
[----:B----4-:R-:W2:Y:S04]  /*701d0*/  LDL.LU R26, [R1+0x558] ;  /* 0x00055800011a7983 */ /* 0x010ea80000300800 */
        /* <DEDUP_REMOVED lines=73> */
[----:B---3--:R-:W-:Y:S03]  /*70670*/  HMMA.1688.F32.TF32 R52, R20, R134, R248 ;  /* 0x000000861434723c */ /* 0x008fe600000810f8 */
[----:B------:R-:W3:Y:S04]  /*70680*/  LDL.LU R232, [R1+0x2e0] ;  /* 0x0002e00001e87983 */ /* 0x000ee80000300800 */
        /* <DEDUP_REMOVED lines=21> */
[----:B--2---:R-:W5:Y:S04]  /*707e0*/  LDL.LU.64 R110, [R1+0x2b80] ;  /* 0x002b8000016e7983 */ /* 0x004f680000300a00 */
[----:B------:R-:W5:Y:S04]  /*707f0*/  LDL.LU.64 R108, [R1+0x2b78] ;  /* 0x002b7800016c7983 */ /* 0x000f680000300a00 */
[----:B------:R-:W-:Y:S01]  /*70800*/  STL.64 [R1+0x650], R112 ;  /* 0x0006507001007387 */ /* 0x000fe20000100a00 */
[C---:B------:R-:W-:Y:S03]  /*70810*/  HMMA.1688.F32.TF32 R120, R20.reuse, R18, R120 ;  /* 0x000000121478723c */ /* 0x040fe60000081078 */
[----:B------:R2:W-:Y:S04]  /*70820*/  STL.64 [R1+0x658], R114 ;  /* 0x0006587201007387 */ /* 0x0005e80000100a00 */
[----:B--2---:R-:W5:Y:S01]  /*70830*/  LDL.LU.64 R114, [R1+0x2b70] ;  /* 0x002b700001727983 */ /* 0x004f620000300a00 */
[C---:B------:R-:W-:Y:S03]  /*70840*/  HMMA.1688.F32.TF32 R196, R20.reuse, R146, R196 ;  /* 0x0000009214c4723c */ /* 0x040fe600000810c4 */
[----:B------:R-:W5:Y:S04]  /*70850*/  LDL.LU.64 R112, [R1+0x2b68] ;  /* 0x002b680001707983 */ /* 0x000f680000300a00 */
[----:B------:R-:W-:Y:S04]  /*70860*/  STL.64 [R1+0x430], R116 ;  /* 0x0004307401007387 */ /* 0x000fe80000100a00 */
[----:B------:R2:W-:Y:S04]  /*70870*/  STL.64 [R1+0x438], R118 ;  /* 0x0004387601007387 */ /* 0x0005e80000100a00 */
[----:B--2---:R-:W5:Y:S04]  /*70880*/  LDL.LU.64 R118, [R1+0x2b60] ;  /* 0x002b600001767983 */ /* 0x004f680000300a00 */
[----:B------:R-:W5:Y:S04]  /*70890*/  LDL.LU.64 R116, [R1+0x2b58] ;  /* 0x002b580001747983 */ /* 0x000f680000300a00 */
[----:B------:R-:W-:Y:S04]  /*708a0*/  STL.64 [R1+0x630], R120 ;  /* 0x0006307801007387 */ /* 0x000fe80000100a00 */
[----:B------:R2:W-:Y:S01]  /*708b0*/  STL.64 [R1+0x638], R122 ;  /* 0x0006387a01007387 */ /* 0x0005e20000100a00 */
[C---:B------:R-:W-:Y:S03]  /*708c0*/  HMMA.1688.F32.TF32 R48, R20.reuse, R138, R48 ;  /* 0x0000008a1430723c */ /* 0x040fe60000081030 */
[----:B--2---:R-:W5:Y:S04]  /*708d0*/  LDL.LU.64 R122, [R1+0x2b50] ;  /* 0x002b5000017a7983 */ /* 0x004f680000300a00 */
[----:B------:R-:W5:Y:S04]  /*708e0*/  LDL.LU.64 R120, [R1+0x2b48] ;  /* 0x002b480001787983 */ /* 0x000f680000300a00 */
[----:B------:R-:W-:Y:S04]  /*708f0*/  STL.64 [R1+0x450], R124 ;  /* 0x0004507c01007387 */ /* 0x000fe80000100a00 */
[----:B------:R2:W-:Y:S01]  /*70900*/  STL.64 [R1+0x458], R126 ;  /* 0x0004587e01007387 */ /* 0x0005e20000100a00 */
[C---:B------:R-:W-:Y:S06]  /*70910*/  HMMA.1688.F32.TF32 R44, R20.reuse, R150, R44 ;  /* 0x00000096142c723c */ /* 0x040fec000008102c */
[C---:B------:R-:W-:Y:S01]  /*70920*/  HMMA.1688.F32.TF32 R40, R20.reuse, R154, R40 ;  /* 0x0000009a1428723c */ /* 0x040fe20000081028 */
[----:B--2---:R-:W5:Y:S04]  /*70930*/  LDL.LU.64 R126, [R1+0x2b40] ;  /* 0x002b4000017e7983 */ /* 0x004f680000300a00 */
[----:B------:R-:W5:Y:S01]  /*70940*/  LDL.LU.64 R124, [R1+0x2b38] ;  /* 0x002b3800017c7983 */ /* 0x000f620000300a00 */
[----:B------:R-:W-:Y:S03]  /*70950*/  HMMA.1688.F32.TF32 R20, R20, R170, R180 ;  /* 0x000000aa1414723c */ /* 0x000fe600000810b4 */
[----:B------:R-:W-:Y:S04]  /*70960*/  STL.64 [R1+0x470], R128 ;  /* 0x0004708001007387 */ /* 0x000fe80000100a00 */
[----:B------:R2:W-:Y:S01]  /*70970*/  STL.64 [R1+0x478], R130 ;  /* 0x0004788201007387 */ /* 0x0005e20000100a00 */
[C---:B-1----:R-:W-:Y:S03]  /*70980*/  HMMA.1688.F32.TF32 R176, R208.reuse, R6, R176 ;  /* 0x00000006d0b0723c */ /* 0x042fe600000810b0 */
[----:B--2---:R-:W5:Y:S04]  /*70990*/  LDL.LU.64 R130, [R1+0x2b30] ;  /* 0x002b300001827983 */ /* 0x004f680000300a00 */
[----:B------:R-:W5:Y:S04]  /*709a0*/  LDL.LU.64 R128, [R1+0x2b28] ;  /* 0x002b280001807983 */ /* 0x000f680000300a00 */
        /* <DEDUP_REMOVED lines=22> */
[----:B---3--:R-:W-:Y:S03]  /*70b10*/  HMMA.1688.F32.TF32 R232, R208, R146, R232 ;  /* 0x00000092d0e8723c */ /* 0x008fe600000810e8 */
[----:B-1----:R-:W3:Y:S04]  /*70b20*/  LDL.LU.64 R186, [R1+0x2ae0] ;  /* 0x002ae00001ba7983 */ /* 0x002ee80000300a00 */
[----:B------:R-:W3:Y:S04]  /*70b30*/  LDL.LU.64 R184, [R1+0x2ad8] ;  /* 0x002ad80001b87983 */ /* 0x000ee80000300a00 */
[----:B------:R-:W2:Y:S04]  /*70b40*/  LDL.LU.64 R182, [R1+0x2ad0] ;  /* 0x002ad00001b67983 */ /* 0x000ea80000300a00 */
[----:B------:R-:W2:Y:S04]  /*70b50*/  LDL.LU.64 R180, [R1+0x2ac8] ;  /* 0x002ac80001b47983 */ /* 0x000ea80000300a00 */
[----:B------:R1:W-:Y:S04]  /*70b60*/  STL.64 [R1+0x4d0], R20 ;  /* 0x0004d01401007387 */ /* 0x0003e80000100a00 */
[----:B------:R1:W-:Y:S04]  /*70b70*/  STL.64 [R1+0x4d8], R22 ;  /* 0x0004d81601007387 */ /* 0x0003e80000100a00 */
[----:B-1----:R-:W4:Y:S04]  /*70b80*/  LDL.LU R20, [R1+0x540] ;  /* 0x0005400001147983 */ /* 0x002f280000300800 */
[----:B------:R-:W4:Y:S01]  /*70b90*/  LDL.LU R21, [R1+0x544] ;  /* 0x0005440001157983 */ /* 0x000f220000300800 */
[----:B------:R-:W-:Y:S01]  /*70ba0*/  IMAD.MOV.U32 R22, RZ, RZ, R2 ;  /* 0x000000ffff167224 */ /* 0x000fe200078e0002 */
[----:B------:R-:W-:-:S02]  /*70bb0*/  MOV R23, R252 ;  /* 0x000000fc00177202 */ /* 0x000fc40000000f00 */
[----:B------:R-:W5:Y:S04]  /*70bc0*/  LDL.LU R2, [R1+0x2ac4] ;  /* 0x002ac40001027983 */ /* 0x000f680000300800 */
[----:B------:R-:W5:Y:S04]  /*70bd0*/  LDL.LU R252, [R1+0x2ac0] ;  /* 0x002ac00001fc7983 */ /* 0x000f680000300800 */
        /* <DEDUP_REMOVED lines=38> */
[----:B------:R-:W2:Y:S01]  /*70e40*/  LDL.LU.64 R244, [R1+0x2a30] ;  /* 0x002a300001f47983 */ /* 0x000ea20000300a00 */
[C---:B------:R-:W-:Y:S06]  /*70e50*/  HMMA.1688.F32.TF32 R32, R208.reuse, R134, R32 ;  /* 0x00000086d020723c */ /* 0x040fec0000081020 */
[C---:B------:R-:W-:Y:S06]  /*70e60*/  HMMA.1688.F32.TF32 R28, R208.reuse, R138, R28 ;  /* 0x0000008ad01c723c */ /* 0x040fec000008101c */
[C---:B------:R-:W-:Y:S06]  /*70e70*/  HMMA.1688.F32.TF32 R24, R208.reuse, R150, R24 ;  /* 0x00000096d018723c */ /* 0x040fec0000081018 */
[C---:B------:R-:W-:Y:S06]  /*70e80*/  HMMA.1688.F32.TF32 R212, R208.reuse, R98, R212 ;  /* 0x00000062d0d4723c */ /* 0x040fec00000810d4 */
[C---:B------:R-:W-:Y:S06]  /*70e90*/  HMMA.1688.F32.TF32 R216, R208.reuse, R142, R216 ;  /* 0x0000008ed0d8723c */ /* 0x040fec00000810d8 */
[C---:B----4-:R-:W-:Y:S06]  /*70ea0*/  HMMA.1688.F32.TF32 R20, R208.reuse, R154, R20 ;  /* 0x0000009ad014723c */ /* 0x050fec0000081014 */
[----:B------:R-:W-:Y:S01]  /*70eb0*/  HMMA.1688.F32.TF32 R208, R208, R170, R248 ;  /* 0x000000aad0d0723c */ /* 0x000fe200000810f8 */
[----:B------:R-:W4:Y:S04]  /*70ec0*/  LDL.LU.64 R250, [R1+0x2a28] ;  /* 0x002a280001fa7983 */ /* 0x000f280000300a00 */
[----:B------:R-:W4:-:S15]  /*70ed0*/  LDL.LU.64 R248, [R1+0x2a20] ;  /* 0x002a200001f87983 */ /* 0x000f1e0000300a00 */
[----:B------:R-:W-:-:S03]  /*70ee0*/  NOP ;  /* 0x0000000000007918 */ /* 0x000fc60000000000 */
[----:B------:R-:W-:Y:S04]  /*70ef0*/  STL.64 [R1+0x330], R208 ;  /* 0x000330d001007387 */ /* 0x000fe80000100a00 */
[----:B------:R3:W-:Y:S02]  /*70f00*/  STL.64 [R1+0x338], R210 ;  /* 0x000338d201007387 */ /* 0x0007e40000100a00 */
[C---:B---3--:R-:W-:Y:S06]  /*70f10*/  HMMA.1688.F32.TF32 R208, R204.reuse, R6, R232 ;  /* 0x00000006ccd0723c */ /* 0x048fec00000810e8 */
[C---:B--2---:R-:W-:Y:S06]  /*70f20*/  HMMA.1688.F32.TF32 R4, R204.reuse, R10, R228 ;  /* 0x0000000acc04723c */ /* 0x044fec00000810e4 */
[C---:B------:R-:W-:Y:S11]  /*70f30*/  HMMA.1688.F32.TF32 R8, R204.reuse, R38, R172 ;  /* 0x00000026cc08723c */ /* 0x040ff600000810ac */
[----:B------:R-:W-:Y:S04]  /*70f40*/  STL.64 [R1+0x300], R208 ;  /* 0x000300d001007387 */ /* 0x000fe80000100a00 */
[----:B------:R-:W-:Y:S04]  /*70f50*/  STL.64 [R1+0x308], R210 ;  /* 0x000308d201007387 */ /* 0x000fe80000100a00 */
[----:B------:R1:W-:Y:S04]  /*70f60*/  STL.64 [R1+0x2c0], R4 ;  /* 0x0002c00401007387 */ /* 0x0003e80000100a00 */
[----:B------:R-:W-:Y:S04]  /*70f70*/  STL.64 [R1+0x2c8], R6 ;  /* 0x0002c80601007387 */ /* 0x000fe80000100a00 */
[----:B-1----:R-:W2:Y:S04]  /*70f80*/  LDL.LU R5, [R1+0x2218] ;  /* 0x0022180001057983 */ /* 0x002ea80000300800 */
[----:B------:R-:W3:Y:S04]  /*70f90*/  LDL.LU R4, [R1+0x2220] ;  /* 0x0022200001047983 */ /* 0x000ee80000300800 */
[----:B------:R-:W-:Y:S04]  /*70fa0*/  STL.64 [R1+0x290], R8 ;  /* 0x0002900801007387 */ /* 0x000fe80000100a00 */
[----:B------:R1:W-:Y:S01]  /*70fb0*/  STL.64 [R1+0x298], R10 ;  /* 0x0002980a01007387 */ /* 0x0003e20000100a00 */
[C---:B------:R-:W-:Y:S06]  /*70fc0*/  HMMA.1688.F32.TF32 R148, R204.reuse, R150, R240 ;  /* 0x00000096cc94723c */ /* 0x040fec00000810f0 */
[C---:B------:R-:W-:Y:S06]  /*70fd0*/  HMMA.1688.F32.TF32 R240, R204.reuse, R14, R224 ;  /* 0x0000000eccf0723c */ /* 0x040fec00000810e0 */
[C---:B-1----:R-:W-:Y:S06]  /*70fe0*/  HMMA.1688.F32.TF32 R8, R204.reuse, R98, R176 ;  /* 0x00000062cc08723c */ /* 0x042fec00000810b0 */
[C---:B------:R-:W-:Y:S06]  /*70ff0*/  HMMA.1688.F32.TF32 R136, R204.reuse, R138, R244 ;  /* 0x0000008acc88723c */ /* 0x040fec00000810f4 */
[C---:B------:R-:W-:Y:S06]  /*71000*/  HMMA.1688.F32.TF32 R244, R204.reuse, R18, R220 ;  /* 0x00000012ccf4723c */ /* 0x040fec00000810dc */
[C---:B------:R-:W-:Y:S06]  /*71010*/  HMMA.1688.F32.TF32 R16, R204.reuse, R142, R180 ;  /* 0x0000008ecc10723c */ /* 0x040fec00000810b4 */
[C---:B------:R-:W-:Y:S01]  /*71020*/  HMMA.1688.F32.TF32 R12, R204.reuse, R146, R184 ;  /* 0x00000092cc0c723c */ /* 0x040fe200000810b8 */
[----:B------:R-:W-:Y:S04]  /*71030*/  STL.64 [R1+0x280], R8 ;  /* 0x0002800801007387 */ /* 0x000fe80000100a00 */
[----:B------:R1:W-:Y:S02]  /*71040*/  STL.64 [R1+0x288], R10 ;  /* 0x0002880a01007387 */ /* 0x0003e40000100a00 */
[C---:B-1----:R-:W-:Y:S10]  /*71050*/  HMMA.1688.F32.TF32 R8, R204.reuse, R158, R188 ;  /* 0x0000009ecc08723c */ /* 0x042ff400000810bc */
[----:B------:R-:W-:Y:S04]  /*71060*/  STL.64 [R1+0x250], R16 ;  /* 0x0002501001007387 */ /* 0x000fe80000100a00 */
[----:B------:R1:W-:Y:S04]  /*71070*/  STL.64 [R1+0x258], R18 ;  /* 0x0002581201007387 */ /* 0x0003e80000100a00 */
[----:B------:R-:W-:Y:S04]  /*71080*/  STL.64 [R1+0x220], R12 ;  /* 0x0002200c01007387 */ /* 0x000fe80000100a00 */
[----:B------:R1:W-:Y:S02]  /*71090*/  STL.64 [R1+0x228], R14 ;  /* 0x0002280e01007387 */ /* 0x0003e40000100a00 */
[C---:B-1----:R-:W-:Y:S06]  /*710a0*/  HMMA.1688.F32.TF32 R16, R204.reuse, R162, R192 ;  /* 0x000000a2cc10723c */ /* 0x042fec00000810c0 */
[C---:B------:R-:W-:Y:S01]  /*710b0*/  HMMA.1688.F32.TF32 R12, R204.reuse, R166, R196 ;  /* 0x000000a6cc0c723c */ /* 0x040fe200000810c4 */
[----:B------:R1:W-:Y:S04]  /*710c0*/  STL.64 [R1+0x1f0], R8 ;  /* 0x0001f00801007387 */ /* 0x0003e80000100a00 */
[----:B------:R4:W-:Y:S04]  /*710d0*/  STL.64 [R1+0x1f8], R10 ;  /* 0x0001f80a01007387 */ /* 0x0009e80000100a00 */
[----:B-1----:R-:W2:Y:S08]  /*710e0*/  LDL.LU R8, [R1+0x221c] ;  /* 0x00221c0001087983 */ /* 0x002eb00000300800 */
[----:B------:R-:W-:Y:S04]  /*710f0*/  STL.64 [R1+0x1e0], R16 ;  /* 0x0001e01001007387 */ /* 0x000fe80000100a00 */
[----:B------:R1:W-:Y:S04]  /*71100*/  STL.64 [R1+0x1e8], R18 ;  /* 0x0001e81201007387 */ /* 0x0003e80000100a00 */
[----:B------:R-:W-:Y:S04]  /*71110*/  STL.64 [R1+0x1a0], R12 ;  /* 0x0001a00c01007387 */ /* 0x000fe80000100a00 */
[----:B------:R1:W-:Y:S04]  /*71120*/  STL.64 [R1+0x1a8], R14 ;  /* 0x0001a80e01007387 */ /* 0x0003e80000100a00 */
[----:B----4-:R-:W4:Y:S01]  /*71130*/  LDL.LU R10, [R1+0x2210] ;  /* 0x00221000010a7983 */ /* 0x010f220000300800 */
[----:B------:R-:W1:Y:S02]  /*71140*/  S2R R9, SR_TID.X ;  /* 0x0000000000097919 */ /* 0x000e640000002100 */
[----:B-1----:R-:W-:Y:S01]  /*71150*/  HMMA.1688.F32.TF32 R16, R204, R170, R200 ;  /* 0x000000aacc10723c */ /* 0x002fe200000810c8 */
[----:B------:R-:W4:Y:S01]  /*71160*/  LDL.LU R14, [R1+0x21d8] ;  /* 0x0021d800010e7983 */ /* 0x000f220000300800 */
[----:B------:R-:W-:-:S02]  /*71170*/  UIMAD UR18, UR4, -0x80, UR6 ;  /* 0xffffff80041278a4 */ /* 0x000fc4000f8e0206 */
[----:B------:R-:W-:-:S15]  /*71180*/  UIADD3 UR13, UR10, -0x2, URZ ;  /* 0xfffffffe0a0d7890 */ /* 0x000fde000fffe03f */
[----:B------:R-:W-:-:S04]  /*71190*/  NOP ;  /* 0x0000000000007918 */ /* 0x000fc80000000000 */
[----:B------:R-:W-:Y:S04]  /*711a0*/  STL.64 [R1+0x150], R16 ;  /* 0x0001501001007387 */ /* 0x000fe80000100a00 */
[----:B------:R-:W-:Y:S04]  /*711b0*/  STL.64 [R1+0x158], R18 ;  /* 0x0001581201007387 */ /* 0x000fe80000100a00 */
[----:B------:R-:W4:Y:S01]  /*711c0*/  LDL.LU R7, [R1+0x21e4] ;  /* 0x0021e40001077983 */ /* 0x000f220000300800 */
[----:B------:R-:W-:-:S03]  /*711d0*/  LOP3.LUT R208, R9, 0x3f, RZ, 0xc0, !PT ;  /* 0x0000003f09d07812 */ /* 0x000fc600078ec0ff */
[----:B------:R-:W4:Y:S04]  /*711e0*/  LDL.LU R13, [R1+0x21d0] ;  /* 0x0021d000010d7983 */ /* 0x000f280000300800 */
[----:B------:R-:W4:Y:S04]  /*711f0*/  LDL.LU R9, [R1+0x21dc] ;  /* 0x0021dc0001097983 */ /* 0x000f280000300800 */
[----:B------:R-:W4:Y:S04]  /*71200*/  LDL.LU R12, [R1+0x2198] ;  /* 0x00219800010c7983 */ /* 0x000f280000300800 */
[----:B------:R-:W4:Y:S01]  /*71210*/  LDL.LU R3, [R1+0x21a4] ;  /* 0x0021a40001037983 */ /* 0x000f220000300800 */
[----:B------:R-:W-:-:S02]  /*71220*/  UISETP.GT.AND UP1, UPT, UR18, URZ, UPT ;  /* 0x0000003f1200728c */ /* 0x000fc4000bf24270 */
[----:B------:R-:W-:Y:S02]  /*71230*/  UIADD3 UR12, UR7, 0x1, URZ ;  /* 0x00000001070c7890 */ /* 0x000fe4000fffe03f */
[----:B------:R-:W-:Y:S02]  /*71240*/  UISETP.GE.AND UP0, UPT, UR4, UR13, UPT ;  /* 0x0000000d0400728c */ /* 0x000fe4000bf06270 */
[----:B------:R-:W-:Y:S02]  /*71250*/  USEL UR7, URZ, 0x4, !UP1 ;  /* 0x000000043f077887 */ /* 0x000fe4000c800000 */
[----:B------:R-:W-:Y:S02]  /*71260*/  UISETP.GT.AND UP1, UPT, UR12, 0x1, UPT ;  /* 0x000000010c00788c */ /* 0x000fe4000bf24270 */
[----:B------:R-:W-:Y:S02]  /*71270*/  USEL UR13, UR7, URZ, !UP0 ;  /* 0x0000003f070d7287 */ /* 0x000fe4000c000000 */
[----:B------:R-:W-:Y:S01]  /*71280*/  USEL UR7, UR12, URZ, !UP1 ;  /* 0x0000003f0c077287 */ /* 0x000fe2000c800000 */
[----:B------:R-:W-:-:S03]  /*71290*/  IMAD.SHL.U32 R183, R208, 0x4, RZ ;  /* 0x00000004d0b77824 */ /* 0x000fc600078e00ff */
[----:B------:R-:W-:Y:S01]  /*712a0*/  ISETP.NE.U32.AND P0, PT, RZ, UR13, PT ;  /* 0x0000000dff007c0c */ /* 0x000fe2000bf05070 */
[----:B------:R-:W-:-:S06]  /*712b0*/  ULEA UR13, UR7, UR5, 0x10 ;  /* 0x00000005070d7291 */ /* 0x000fcc000f8e803f */
[----:B------:R-:W-:Y:S01]  /*712c0*/  IADD3 R0, R183, UR13, RZ ;  /* 0x0000000db7007c10 */ /* 0x000fe2000fffe0ff */
[----:B------:R-:W-:Y:S01]  /*712d0*/  BAR.SYNC.DEFER_BLOCKING 0x0 ;  /* 0x0000000000007b1d */ /* 0x000fe20000010000 */
[----:B---3--:R-:W-:-:S04]  /*712e0*/  IADD3 R4, P1, R4, UR16, RZ ;  /* 0x0000001004047c10 */ /* 0x008fc8000ff3e0ff */
[----:B--2---:R-:W-:Y:S01]  /*712f0*/  IADD3.X R5, R5, UR8, RZ, P1, !PT ;  /* 0x0000000805057c10 */ /* 0x004fe20008ffe4ff */
[----:B------:R1:W-:Y:S04]  /*71300*/  STL [R1+0x2220], R4 ;  /* 0x0022200401007387 */ /* 0x0003e80000100800 */
[----:B------:R2:W-:Y:S04]  /*71310*/  STL [R1+0x2218], R5 ;  /* 0x0022180501007387 */ /* 0x0005e80000100800 */
[----:B------:R-:W3:Y:S04]  /*71320*/  LDL.LU R11, [R1+0x2190] ;  /* 0x00219000010b7983 */ /* 0x000ee80000300800 */
[----:B------:R-:W3:Y:S04]  /*71330*/  LDL.LU R6, [R1+0x219c] ;  /* 0x00219c0001067983 */ /* 0x000ee80000300800 */
[----:B------:R-:W-:Y:S01]  /*71340*/  @!PT LDS RZ, [RZ] ;  /* 0x00000000fffff984 */ /* 0x000fe20000000800 */
[----:B------:R-:W-:Y:S01]  /*71350*/  @!PT LDS RZ, [RZ] ;  /* 0x00000000fffff984 */ /* 0x000fe20000000800 */
[----:B------:R-:W-:Y:S01]  /*71360*/  @!PT LDS RZ, [RZ] ;  /* 0x00000000fffff984 */ /* 0x000fe20000000800 */
[----:B------:R1:W-:Y:S01]  /*71370*/  LDGSTS.E [R0+0x40000], desc[UR14][R4.64], P0 ;  /* 0x4000000004007fae */ /* 0x0003e2000812184e */
[----:B------:R-:W-:-:S05]  /*71380*/  IADD3 R8, P1, R8, UR16, RZ ;  /* 0x0000001008087c10 */ /* 0x000fca000ff3e0ff */
[----:B------:R-:W-:Y:S01]  /*71390*/  STL [R1+0x221c], R8 ;  /* 0x00221c0801007387 */ /* 0x000fe20000100800 */
[----:B-1----:R-:W-:Y:S01]  /*713a0*/  IMAD.MOV.U32 R4, RZ, RZ, R8 ;  /* 0x000000ffff047224 */ /* 0x002fe200078e0008 */
[----:B----4-:R-:W-:-:S04]  /*713b0*/  IADD3.X R10, R10, UR8, RZ, P1, !PT ;  /* 0x000000080a0a7c10 */ /* 0x010fc80008ffe4ff */
[----:B--2---:R-:W-:Y:S01]  /*713c0*/  MOV R5, R10 ;  /* 0x0000000a00057202 */ /* 0x004fe20000000f00 */
[----:B------:R1:W-:Y:S01]  /*713d0*/  STL [R1+0x2210], R10 ;  /* 0x0022100a01007387 */ /* 0x0003e20000100800 */
[----:B------:R-:W-:-:S03]  /*713e0*/  UISETP.GT.AND UP1, UPT, UR18, 0x4, UPT ;  /* 0x000000041200788c */ /* 0x000fc6000bf24270 */
[----:B------:R2:W-:Y:S04]  /*713f0*/  LDGSTS.E [R0+0x40100], desc[UR14][R4.64], P0 ;  /* 0x4010000004007fae */ /* 0x0005e8000812184e */
[----:B-1----:R-:W4:Y:S04]  /*71400*/  LDL.LU R10, [R1+0x2158] ;  /* 0x00215800010a7983 */ /* 0x002f280000300800 */
[----:B------:R-:W4:Y:S01]  /*71410*/  LDL.LU R8, [R1+0x2164] ;  /* 0x0021640001087983 */ /* 0x000f220000300800 */
[----:B------:R-:W-:-:S04]  /*71420*/  USEL UR12, URZ, 0x4, !UP1 ;  /* 0x000000043f0c7887 */ /* 0x000fc8000c800000 */
[----:B------:R-:W-:-:S06]  /*71430*/  USEL UR12, UR12, URZ, !UP0 ;  /* 0x0000003f0c0c7287 */ /* 0x000fcc000c000000 */
[----:B------:R-:W-:Y:S02]  /*71440*/  ISETP.NE.U32.AND P0, PT, RZ, UR12, PT ;  /* 0x0000000cff007c0c */ /* 0x000fe4000bf05070 */
[----:B------:R-:W-:-:S04]  /*71450*/  IADD3 R7, P1, R7, UR16, RZ ;  /* 0x0000001007077c10 */ /* 0x000fc8000ff3e0ff */
[----:B------:R-:W-:Y:S02]  /*71460*/  IADD3.X R14, R14, UR8, RZ, P1, !PT ;  /* 0x000000080e0e7c10 */ /* 0x000fe40008ffe4ff */
[----:B------:R-:W-:Y:S01]  /*71470*/  IADD3 R9, P2, R9, UR16, RZ ;  /* 0x0000001009097c10 */ /* 0x000fe2000ff5e0ff */
[----:B------:R1:W-:Y:S01]  /*71480*/  STL [R1+0x21e4], R7 ;  /* 0x0021e40701007387 */ /* 0x0003e20000100800 */
[----:B--2---:R-:W-:Y:S02]  /*71490*/  IMAD.MOV.U32 R4, RZ, RZ, R7 ;  /* 0x000000ffff047224 */ /* 0x004fe400078e0007 */
[----:B------:R-:W-:Y:S01]  /*714a0*/  IADD3.X R13, R13, UR8, RZ, P2, !PT ;  /* 0x000000080d0d7c10 */ /* 0x000fe200097fe4ff */
[----:B------:R-:W-:Y:S01]  /*714b0*/  STL [R1+0x21d8], R14 ;  /* 0x0021d80e01007387 */ /* 0x000fe20000100800 */
[----:B------:R-:W-:Y:S01]  /*714c0*/  UISETP.GT.AND UP1, UPT, UR18, 0x8, UPT ;  /* 0x000000081200788c */ /* 0x000fe2000bf24270 */
[----:B------:R-:W-:Y:S02]  /*714d0*/  IADD3 R3, P3, R3, UR16, RZ ;  /* 0x0000001003037c10 */ /* 0x000fe4000ff7e0ff */
[----:B------:R-:W2:Y:S01]  /*714e0*/  LDL.LU R15, [R1+0x215c] ;  /* 0x00215c00010f7983 */ /* 0x000ea20000300800 */
[----:B------:R-:W-:-:S03]  /*714f0*/  MOV R5, R14 ;  /* 0x0000000e00057202 */ /* 0x000fc60000000f00 */
[----:B-1----:R-:W2:Y:S01]  /*71500*/  LDL.LU R7, [R1+0x2124] ;  /* 0x0021240001077983 */ /* 0x002ea20000300800 */
[----:B------:R-:W-:-:S03]  /*71510*/  IADD3.X R12, R12, UR8, RZ, P3, !PT ;  /* 0x000000080c0c7c10 */ /* 0x000fc60009ffe4ff */
[----:B------:R1:W-:Y:S01]  /*71520*/  STL [R1+0x21dc], R9 ;  /* 0x0021dc0901007387 */ /* 0x0003e20000100800 */
[----:B------:R-:W-:-:S03]  /*71530*/  USEL UR12, URZ, 0x4, !UP1 ;  /* 0x000000043f0c7887 */ /* 0x000fc6000c800000 */
[----:B------:R-:W-:Y:S04]  /*71540*/  STL [R1+0x21d0], R13 ;  /* 0x0021d00d01007387 */ /* 0x000fe80000100800 */
[----:B------:R1:W-:Y:S04]  /*71550*/  STL [R1+0x21a4], R3 ;  /* 0x0021a40301007387 */ /* 0x0003e80000100800 */
[----:B------:R-:W2:Y:S01]  /*71560*/  LDL.LU R16, [R1+0x2150] ;  /* 0x0021500001107983 */ /* 0x000ea20000300800 */
[----:B------:R-:W-:-:S03]  /*71570*/  USEL UR12, UR12, URZ, !UP0 ;  /* 0x0000003f0c0c7287 */ /* 0x000fc6000c000000 */
[----:B------:R1:W-:Y:S04]  /*71580*/  LDGSTS.E [R0+0x40800], desc[UR14][R4.64], P0 ;  /* 0x4080000004007fae */ /* 0x0003e8000812184e */
[----:B------:R-:W-:Y:S01]  /*71590*/  STL [R1+0x2198], R12 ;  /* 0x0021980c01007387 */ /* 0x000fe20000100800 */
[----:B------:R-:W-:Y:S01]  /*715a0*/  ISETP.NE.U32.AND P1, PT, RZ, UR12, PT ;  /* 0x0000000cff007c0c */ /* 0x000fe2000bf25070 */
[----:B-1----:R-:W-:Y:S02]  /*715b0*/  IMAD.MOV.U32 R4, RZ, RZ, R9 ;  /* 0x000000ffff047224 */ /* 0x002fe400078e0009 */
[----:B------:R-:W2:Y:S01]  /*715c0*/  LDL.LU R9, [R1+0x2118] ;  /* 0x0021180001097983 */ /* 0x000ea20000300800 */
[----:B------:R-:W-:-:S05]  /*715d0*/  MOV R5, R13 ;  /* 0x0000000d00057202 */ /* 0x000fca0000000f00 */
[----:B------:R1:W-:Y:S02]  /*715e0*/  LDGSTS.E [R0+0x40900], desc[UR14][R4.64], P0 ;  /* 0x4090000004007fae */ /* 0x0003e4000812184e */
[----:B-1----:R-:W-:Y:S01]  /*715f0*/  IMAD.MOV.U32 R4, RZ, RZ, R3 ;  /* 0x000000ffff047224 */ /* 0x002fe200078e0003 */
[----:B------:R-:W-:Y:S01]  /*71600*/  MOV R5, R12 ;  /* 0x0000000c00057202 */ /* 0x000fe20000000f00 */
[----:B------:R-:W2:Y:S04]  /*71610*/  LDL.LU R3, [R1+0x211c] ;  /* 0x00211c0001037983 */ /* 0x000ea80000300800 */
[----:B------:R1:W-:Y:S01]  /*71620*/  LDGSTS.E [R0+0x41000], desc[UR14][R4.64], P1 ;  /* 0x4100000004007fae */ /* 0x0003e2000892184e */
[----:B---3--:R-:W-:-:S04]  /*71630*/  IADD3 R6, P0, R6, UR16, RZ ;  /* 0x0000001006067c10 */ /* 0x008fc8000ff1e0ff */
[----:B------:R-:W-:Y:S01]  /*71640*/  IADD3.X R11, R11, UR8, RZ, P0, !PT ;  /* 0x000000080b0b7c10 */ /* 0x000fe200087fe4ff */
[----:B------:R-:W-:Y:S01]  /*71650*/  STL [R1+0x219c], R6 ;  /* 0x00219c0601007387 */ /* 0x000fe20000100800 */
[----:B-1----:R-:W-:Y:S02]  /*71660*/  IMAD.MOV.U32 R4, RZ, RZ, R6 ;  /* 0x000000ffff047224 */ /* 0x002fe400078e0006 */
[----:B------:R-:W-:Y:S01]  /*71670*/  MOV R5, R11 ;  /* 0x0000000b00057202 */ /* 0x000fe20000000f00 */
[----:B------:R1:W-:Y:S04]  /*71680*/  STL [R1+0x2190], R11 ;  /* 0x0021900b01007387 */ /* 0x0003e80000100800 */
[----:B------:R3:W-:Y:S04]  /*71690*/  LDGSTS.E [R0+0x41100], desc[UR14][R4.64], P1 ;  /* 0x4110000004007fae */ /* 0x0007e8000892184e */
[----:B-1----:R-:W2:Y:S04]  /*716a0*/  LDL.LU R11, [R1+0x2110] ;  /* 0x00211000010b7983 */ /* 0x002ea80000300800 */
[----:B------:R-:W2:Y:S01]  /*716b0*/  LDL.LU R6, [R1+0x20e4] ;  /* 0x0020e40001067983 */ /* 0x000ea20000300800 */
[----:B----4-:R-:W-:-:S04]  /*716c0*/  IADD3 R8, P1, R8, UR16, RZ ;  /* 0x0000001008087c10 */ /* 0x010fc8000ff3e0ff */
[----:B------:R-:W-:Y:S01]  /*716d0*/  IADD3.X R10, R10, UR8, RZ, P1, !PT ;  /* 0x000000080a0a7c10 */ /* 0x000fe20008ffe4ff */
[----:B------:R-:W-:Y:S04]  /*716e0*/  STL [R1+0x2164], R8 ;  /* 0x0021640801007387 */ /* 0x000fe80000100800 */
[----:B------:R1:W-:Y:S01]  /*716f0*/  STL [R1+0x2158], R10 ;  /* 0x0021580a01007387 */ /* 0x0003e20000100800 */
[----:B---3--:R-:W-:-:S03]  /*71700*/  MOV R5, R10 ;  /* 0x0000000a00057202 */ /* 0x008fc60000000f00 */
[----:B------:R-:W3:Y:S04]  /*71710*/  LDL.LU R14, [R1+0x20d8] ;  /* 0x0020d800010e7983 */ /* 0x000ee80000300800 */
[----:B------:R-:W4:Y:S04]  /*71720*/  LDL.LU R13, [R1+0x20d0] ;  /* 0x0020d000010d7983 */ /* 0x000f280000300800 */
[----:B-1----:R-:W4:Y:S01]  /*71730*/  LDL.LU R10, [R1+0x20dc] ;  /* 0x0020dc00010a7983 */ /* 0x002f220000300800 */
[----:B------:R-:W-:-:S03]  /*71740*/  IMAD.MOV.U32 R4, RZ, RZ, R8 ;  /* 0x000000ffff047224 */ /* 0x000fc600078e0008 */
[----:B------:R-:W4:Y:S04]  /*71750*/  LDL.LU R12, [R1+0x2098] ;  /* 0x00209800010c7983 */ /* 0x000f280000300800 */
[----:B------:R-:W4:Y:S01]  /*71760*/  LDL.LU R8, [R1+0x20a4] ;  /* 0x0020a40001087983 */ /* 0x000f220000300800 */
[----:B------:R-:W-:-:S04]  /*71770*/  UISETP.GT.AND UP1, UPT, UR18, 0xc, UPT ;  /* 0x0000000c1200788c */ /* 0x000fc8000bf24270 */
[----:B------:R-:W-:-:S04]  /*71780*/  USEL UR12, URZ, 0x4, !UP1 ;  /* 0x000000043f0c7887 */ /* 0x000fc8000c800000 */
[----:B------:R-:W-:-:S06]  /*71790*/  USEL UR12, UR12, URZ, !UP0 ;  /* 0x0000003f0c0c7287 */ /* 0x000fcc000c000000 */
[----:B------:R-:W-:Y:S02]  /*717a0*/  ISETP.NE.U32.AND P0, PT, RZ, UR12, PT ;  /* 0x0000000cff007c0c */ /* 0x000fe4000bf05070 */
[----:B--2---:R-:W-:Y:S02]  /*717b0*/  IADD3 R15, P2, R15, UR16, RZ ;  /* 0x000000100f0f7c10 */ /* 0x004fe4000ff5e0ff */
[----:B------:R-:W-:Y:S01]  /*717c0*/  IADD3 R7, P3, R7, UR16, RZ ;  /* 0x0000001007077c10 */ /* 0x000fe2000ff7e0ff */
[----:B------:R-:W-:Y:S01]  /*717d0*/  UISETP.GT.AND UP1, UPT, UR18, 0x10, UPT ;  /* 0x000000101200788c */ /* 0x000fe2000bf24270 */
[----:B------:R-:W-:-:S07]  /*717e0*/  IADD3.X R16, R16, UR8, RZ, P2, !PT ;  /* 0x0000000810107c10 */ /* 0x000fce00097fe4ff */
[----:B------:R1:W-:Y:S01]  /*717f0*/  LDGSTS.E [R0+0x41800], desc[UR14][R4.64], P0 ;  /* 0x4180000004007fae */ /* 0x0003e2000812184e */
[----:B------:R-:W-:-:S03]  /*71800*/  USEL UR12, URZ, 0x4, !UP1 ;  /* 0x000000043f0c7887 */ /* 0x000fc6000c800000 */
[----:B------:R-:W-:Y:S01]  /*71810*/  STL [R1+0x215c], R15 ;  /* 0x00215c0f01007387 */ /* 0x000fe20000100800 */
[----:B------:R-:W-:-:S03]  /*71820*/  USEL UR12, UR12, URZ, !UP0 ;  /* 0x0000003f0c0c7287 */ /* 0x000fc6000c000000 */
[----:B------:R-:W-:Y:S01]  /*71830*/  STL [R1+0x2150], R16 ;  /* 0x0021501001007387 */ /* 0x000fe20000100800 */
[----:B-1----:R-:W-:Y:S01]  /*71840*/  IMAD.MOV.U32 R4, RZ, RZ, R15 ;  /* 0x000000ffff047224 */ /* 0x002fe200078e000f */
[----:B------:R-:W-:Y:S02]  /*71850*/  MOV R5, R16 ;  /* 0x0000001000057202 */ /* 0x000fe40000000f00 */
[----:B------:R-:W-:Y:S01]  /*71860*/  IADD3.X R9, R9, UR8, RZ, P3, !PT ;  /* 0x0000000809097c10 */ /* 0x000fe20009ffe4ff */
[----:B------:R-:W-:Y:S04]  /*71870*/  STL [R1+0x2124], R7 ;  /* 0x0021240701007387 */ /* 0x000fe80000100800 */
[----:B------:R1:W-:Y:S04]  /*71880*/  LDGSTS.E [R0+0x41900], desc[UR14][R4.64], P0 ;  /* 0x4190000004007fae */ /* 0x0003e8000812184e */
[----:B------:R2:W-:Y:S01]  /*71890*/  STL [R1+0x2118], R9 ;  /* 0x0021180901007387 */ /* 0x0005e20000100800 */
[----:B------:R-:W-:-:S02]  /*718a0*/  ISETP.NE.U32.AND P1, PT, RZ, UR12, PT ;  /* 0x0000000cff007c0c */ /* 0x000fc4000bf25070 */
[----:B-1----:R-:W-:Y:S01]  /*718b0*/  MOV R5, R9 ;  /* 0x0000000900057202 */ /* 0x002fe20000000f00 */
[----:B------:R-:W-:Y:S01]  /*718c0*/  IMAD.MOV.U32 R4, RZ, RZ, R7 ;  /* 0x000000ffff047224 */ /* 0x000fe200078e0007 */
[----:B--2---:R-:W2:Y:S04]  /*718d0*/  LDL.LU R9, [R1+0x2090] ;  /* 0x0020900001097983 */ /* 0x004ea80000300800 */
[----:B------:R-:W2:Y:S01]  /*718e0*/  LDL.LU R7, [R1+0x209c] ;  /* 0x00209c0001077983 */ /* 0x000ea20000300800 */
[----:B------:R-:W-:Y:S01]  /*718f0*/  IADD3 R3, P0, R3, UR16, RZ ;  /* 0x0000001003037c10 */ /* 0x000fe2000ff1e0ff */
[----:B------:R-:W-:-:S03]  /*71900*/  UISETP.GT.AND UP1, UPT, UR18, 0x14, UPT ;  /* 0x000000141200788c */ /* 0x000fc6000bf24270 */
[----:B------:R1:W-:Y:S04]  /*71910*/  LDGSTS.E [R0+0x42000], desc[UR14][R4.64], P1 ;  /* 0x4200000004007fae */ /* 0x0003e8000892184e */
[----:B------:R-:W-:Y:S01]  /*71920*/  STL [R1+0x211c], R3 ;  /* 0x00211c0301007387 */ /* 0x000fe20000100800 */
[----:B------:R-:W-:Y:S01]  /*71930*/  USEL UR12, URZ, 0x4, !UP1 ;  /* 0x000000043f0c7887 */ /* 0x000fe2000c800000 */
[----:B-1----:R-:W-:-:S03]  /*71940*/  IMAD.MOV.U32 R4, RZ, RZ, R3 ;  /* 0x000000ffff047224 */ /* 0x002fc600078e0003 */
[----:B------:R-:W-:Y:S01]  /*71950*/  USEL UR12, UR12, URZ, !UP0 ;  /* 0x0000003f0c0c7287 */ /* 0x000fe2000c000000 */
[----:B------:R-:W-:-:S04]  /*71960*/  IADD3.X R11, R11, UR8, RZ, P0, !PT ;  /* 0x000000080b0b7c10 */ /* 0x000fc800087fe4ff */
[----:B------:R-:W-:Y:S01]  /*71970*/  MOV R5, R11 ;  /* 0x0000000b00057202 */ /* 0x000fe20000000f00 */
[----:B------:R1:W-:Y:S04]  /*71980*/  STL [R1+0x2110], R11 ;  /* 0x0021100b01007387 */ /* 0x0003e80000100800 */
[----:B------:R1:W-:Y:S04]  /*71990*/  LDGSTS.E [R0+0x42100], desc[UR14][R4.64], P1 ;  /* 0x4210000004007fae */ /* 0x0003e8000892184e */
[----:B-1----:R-:W2:Y:S04]  /*719a0*/  LDL.LU R11, [R1+0x2058] ;  /* 0x00205800010b7983 */ /* 0x002ea80000300800 */
[----:B------:R-:W2:Y:S01]  /*719b0*/  LDL.LU R3, [R1+0x2064] ;  /* 0x0020640001037983 */ /* 0x000ea20000300800 */
[----:B------:R-:W-:-:S02]  /*719c0*/  IADD3 R6, P1, R6, UR16, RZ ;  /* 0x0000001006067c10 */ /* 0x000fc4000ff3e0ff */
[----:B------:R-:W-:-:S03]  /*719d0*/  ISETP.NE.U32.AND P0, PT, RZ, UR12, PT ;  /* 0x0000000cff007c0c */ /* 0x000fc6000bf05070 */
[----:B------:R1:W-:Y:S01]  /*719e0*/  STL [R1+0x20e4], R6 ;  /* 0x0020e40601007387 */ /* 0x0003e20000100800 */
[----:B------:R-:W-:Y:S01]  /*719f0*/  IMAD.MOV.U32 R4, RZ, RZ, R6 ;  /* 0x000000ffff047224 */ /* 0x000fe200078e0006 */
[----:B---3--:R-:W-:Y:S02]  /*71a00*/  IADD3.X R14, R14, UR8, RZ, P1, !PT ;  /* 0x000000080e0e7c10 */ /* 0x008fe40008ffe4ff */
[----:B----4-:R-:W-:-:S03]  /*71a10*/  IADD3 R10, P2, R10, UR16, RZ ;  /* 0x000000100a0a7c10 */ /* 0x010fc6000ff5e0ff */
[----:B------:R-:W-:Y:S01]  /*71a20*/  STL [R1+0x20d8], R14 ;  /* 0x0020d80e01007387 */ /* 0x000fe20000100800 */
[----:B------:R-:W-:-:S03]  /*71a30*/  IADD3.X R13, R13, UR8, RZ, P2, !PT ;  /* 0x000000080d0d7c10 */ /* 0x000fc600097fe4ff */
[----:B------:R-:W3:Y:S01]  /*71a40*/  LDL.LU R15, [R1+0x205c] ;  /* 0x00205c00010f7983 */ /* 0x000ee20000300800 */
[----:B------:R-:W-:-:S03]  /*71a50*/  IADD3 R8, P3, R8, UR16, RZ ;  /* 0x0000001008087c10 */ /* 0x000fc6000ff7e0ff */
[----:B-1----:R-:W4:Y:S01]  /*71a60*/  LDL.LU R6, [R1+0x2024] ;  /* 0x0020240001067983 */ /* 0x002f220000300800 */
[----:B------:R-:W-:-:S03]  /*71a70*/  MOV R5, R14 ;  /* 0x0000000e00057202 */ /* 0x000fc60000000f00 */
[----:B------:R1:W-:Y:S01]  /*71a80*/  STL [R1+0x20dc], R10 ;  /* 0x0020dc0a01007387 */ /* 0x0003e20000100800 */
[----:B------:R-:W-:-:S03]  /*71a90*/  IADD3.X R12, R12, UR8, RZ, P3, !PT ;  /* 0x000000080c0c7c10 */ /* 0x000fc60009ffe4ff */
[----:B------:R-:W-:Y:S04]  /*71aa0*/  STL [R1+0x20d0], R13 ;  /* 0x0020d00d01007387 */ /* 0x000fe80000100800 */
[----:B------:R1:W-:Y:S04]  /*71ab0*/  STL [R1+0x20a4], R8 ;  /* 0x0020a40801007387 */ /* 0x0003e80000100800 */
[----:B------:R-:W4:Y:S04]  /*71ac0*/  LDL.LU R16, [R1+0x2050] ;  /* 0x0020500001107983 */ /* 0x000f280000300800 */
[----:B------:R1:W-:Y:S04]  /*71ad0*/  LDGSTS.E [R0+0x42800], desc[UR14][R4.64], P0 ;  /* 0x4280000004007fae */ /* 0x0003e8000812184e */
[----:B------:R-:W-:Y:S01]  /*71ae0*/  STL [R1+0x2098], R12 ;  /* 0x0020980c01007387 */ /* 0x000fe20000100800 */
[----:B-1----:R-:W-:-:S03]  /*71af0*/  IMAD.MOV.U32 R4, RZ, RZ, R10 ;  /* 0x000000ffff047224 */ /* 0x002fc600078e000a */
[----:B------:R-:W4:Y:S01]  /*71b00*/  LDL.LU R10, [R1+0x2018] ;  /* 0x00201800010a7983 */ /* 0x000f220000300800 */
[----:B------:R-:W-:-:S04]  /*71b10*/  UISETP.GT.AND UP1, UPT, UR18, 0x18, UPT ;  /* 0x000000181200788c */ /* 0x000fc8000bf24270 */
[----:B------:R-:W-:-:S04]  /*71b20*/  USEL UR12, URZ, 0x4, !UP1 ;  /* 0x000000043f0c7887 */ /* 0x000fc8000c800000 */
[----:B------:R-:W-:Y:S01]  /*71b30*/  USEL UR12, UR12, URZ, !UP0 ;  /* 0x0000003f0c0c7287 */ /* 0x000fe2000c000000 */
[----:B------:R-:W-:-:S05]  /*71b40*/  MOV R5, R13 ;  /* 0x0000000d00057202 */ /* 0x000fca0000000f00 */
[----:B------:R-:W-:Y:S01]  /*71b50*/  ISETP.NE.U32.AND P1, PT, RZ, UR12, PT ;  /* 0x0000000cff007c0c */ /* 0x000fe2000bf25070 */
[----:B------:R1:W-:Y:S02]  /*71b60*/  LDGSTS.E [R0+0x42900], desc[UR14][R4.64], P0 ;  /* 0x4290000004007fae */ /* 0x0003e4000812184e */
[----:B-1----:R-:W-:Y:S01]  /*71b70*/  IMAD.MOV.U32 R4, RZ, RZ, R8 ;  /* 0x000000ffff047224 */ /* 0x002fe200078e0008 */
[----:B------:R-:W-:Y:S01]  /*71b80*/  MOV R5, R12 ;  /* 0x0000000c00057202 */ /* 0x000fe20000000f00 */
[----:B------:R-:W4:Y:S01]  /*71b90*/  LDL.LU R8, [R1+0x201c] ;  /* 0x00201c0001087983 */ /* 0x000f220000300800 */
[----:B--2---:R-:W-:-:S07]  /*71ba0*/  IADD3 R7, P0, R7, UR16, RZ ;  /* 0x0000001007077c10 */ /* 0x004fce000ff1e0ff */
[----:B------:R1:W-:Y:S01]  /*71bb0*/  LDGSTS.E [R0+0x43000], desc[UR14][R4.64], P1 ;  /* 0x4300000004007fae */ /* 0x0003e2000892184e */
[----:B------:R-:W-:-:S03]  /*71bc0*/  IADD3.X R9, R9, UR8, RZ, P0, !PT ;  /* 0x0000000809097c10 */ /* 0x000fc600087fe4ff */
[----:B------:R-:W-:Y:S04]  /*71bd0*/  STL [R1+0x209c], R7 ;  /* 0x00209c0701007387 */ /* 0x000fe80000100800 */
[----:B------:R2:W-:Y:S01]  /*71be0*/  STL [R1+0x2090], R9 ;  /* 0x0020900901007387 */ /* 0x0005e20000100800 */
[----:B-1----:R-:W-:Y:S01]  /*71bf0*/  MOV R5, R9 ;  /* 0x0000000900057202 */ /* 0x002fe20000000f00 */
[----:B------:R-:W-:Y:S02]  /*71c00*/  IMAD.MOV.U32 R4, RZ, RZ, R7 ;  /* 0x000000ffff047224 */ /* 0x000fe400078e0007 */
[----:B--2---:R-:W2:Y:S01]  /*71c10*/  LDL.LU R9, [R1+0x2010] ;  /* 0x0020100001097983 */ /* 0x004ea20000300800 */
[----:B------:R-:W-:-:S03]  /*71c20*/  UISETP.GT.AND UP1, UPT, UR18, 0x1c, UPT ;  /* 0x0000001c1200788c */ /* 0x000fc6000bf24270 */
[----:B------:R1:W-:Y:S01]  /*71c30*/  LDGSTS.E [R0+0x43100], desc[UR14][R4.64], P1 ;  /* 0x4310000004007fae */ /* 0x0003e2000892184e */
[----:B------:R-:W-:-:S03]  /*71c40*/  USEL UR12, URZ, 0x4, !UP1 ;  /* 0x000000043f0c7887 */ /* 0x000fc6000c800000 */
[----:B------:R-:W2:Y:S01]  /*71c50*/  LDL.LU R7, [R1+0x1fe4] ;  /* 0x001fe40001077983 */ /* 0x000ea20000300800 */
[----:B------:R-:W-:-:S06]  /*71c60*/  USEL UR12, UR12, URZ, !UP0 ;  /* 0x0000003f0c0c7287 */ /* 0x000fcc000c000000 */
[----:B------:R-:W-:Y:S02]  /*71c70*/  ISETP.NE.U32.AND P0, PT, RZ, UR12, PT ;  /* 0x0000000cff007c0c */ /* 0x000fe4000bf05070 */
[----:B------:R-:W-:-:S04]  /*71c80*/  IADD3 R3, P1, R3, UR16, RZ ;  /* 0x0000001003037c10 */ /* 0x000fc8000ff3e0ff */
[----:B------:R-:W-:Y:S01]  /*71c90*/  IADD3.X R11, R11, UR8, RZ, P1, !PT ;  /* 0x000000080b0b7c10 */ /* 0x000fe20008ffe4ff */
[----:B------:R-:W-:Y:S04]  /*71ca0*/  STL [R1+0x2064], R3 ;  /* 0x0020640301007387 */ /* 0x000fe80000100800 */
[----:B------:R1:W-:Y:S02]  /*71cb0*/  STL [R1+0x2058], R11 ;  /* 0x0020580b01007387 */ /* 0x0003e40000100800 */
[----:B-1----:R-:W-:Y:S02]  /*71cc0*/  MOV R5, R11 ;  /* 0x0000000b00057202 */ /* 0x002fe40000000f00 */
[----:B------:R-:W2:Y:S04]  /*71cd0*/  LDL.LU R14, [R1+0x1fd8] ;  /* 0x001fd800010e7983 */ /* 0x000ea80000300800 */
[----:B------:R-:W2:Y:S04]  /*71ce0*/  LDL.LU R13, [R1+0x1fd0] ;  /* 0x001fd000010d7983 */ /* 0x000ea80000300800 */
[----:B------:R-:W2:Y:S01]  /*71cf0*/  LDL.LU R11, [R1+0x1fdc] ;  /* 0x001fdc00010b7983 */ /* 0x000ea20000300800 */
[----:B------:R-:W-:-:S03]  /*71d00*/  IMAD.MOV.U32 R4, RZ, RZ, R3 ;  /* 0x000000ffff047224 */ /* 0x000fc600078e0003 */
[----:B------:R-:W2:Y:S04]  /*71d10*/  LDL.LU R12, [R1+0x1f98] ;  /* 0x001f9800010c7983 */ /* 0x000ea80000300800 */
[----:B------:R-:W2:Y:S04]  /*71d20*/  LDL.LU R3, [R1+0x1fa4] ;  /* 0x001fa40001037983 */ /* 0x000ea80000300800 */
[----:B------:R1:W-:Y:S01]  /*71d30*/  LDGSTS.E [R0+0x43800], desc[UR14][R4.64], P0 ;  /* 0x4380000004007fae */ /* 0x0003e2000812184e */
[----:B---3--:R-:W-:Y:S02]  /*71d40*/  IADD3 R15, P2, R15, UR16, RZ ;  /* 0x000000100f0f7c10 */ /* 0x008fe4000ff5e0ff */
[----:B----4-:R-:W-:-:S03]  /*71d50*/  IADD3 R6, P3, R6, UR16, RZ ;  /* 0x0000001006067c10 */ /* 0x010fc6000ff7e0ff */
[----:B-1----:R-:W-:Y:S01]  /*71d60*/  IMAD.MOV.U32 R4, RZ, RZ, R15 ;  /* 0x000000ffff047224 */ /* 0x002fe200078e000f */
[----:B------:R-:W-:Y:S01]  /*71d70*/  STL [R1+0x205c], R15 ;  /* 0x00205c0f01007387 */ /* 0x000fe20000100800 */
[----:B------:R-:W-:-:S04]  /*71d80*/  IADD3.X R16, R16, UR8, RZ, P2, !PT ;  /* 0x0000000810107c10 */ /* 0x000fc800097fe4ff */
[----:B------:R-:W-:Y:S01]  /*71d90*/  MOV R5, R16 ;  /* 0x0000001000057202 */ /* 0x000fe20000000f00 */
[----:B------:R-:W-:Y:S04]  /*71da0*/  STL [R1+0x2050], R16 ;  /* 0x0020501001007387 */ /* 0x000fe80000100800 */
[----:B------:R-:W-:Y:S04]  /*71db0*/  STL [R1+0x2024], R6 ;  /* 0x0020240601007387 */ /* 0x000fe80000100800 */
[----:B------:R1:W-:Y:S01]  /*71dc0*/  LDGSTS.E [R0+0x43900], desc[UR14][R4.64], P0 ;  /* 0x4390000004007fae */ /* 0x0003e2000812184e */
[----:B------:R-:W-:-:S05]  /*71dd0*/  IADD3.X R10, R10, UR8, RZ, P3, !PT ;  /* 0x000000080a0a7c10 */ /* 0x000fca0009ffe4ff */
[----:B------:R3:W-:Y:S01]  /*71de0*/  STL [R1+0x2018], R10 ;  /* 0x0020180a01007387 */ /* 0x0007e20000100800 */
[----:B-1----:R-:W-:Y:S01]  /*71df0*/  MOV R5, R10 ;  /* 0x0000000a00057202 */ /* 0x002fe20000000f00 */
[----:B------:R-:W-:Y:S02]  /*71e00*/  IMAD.MOV.U32 R4, RZ, RZ, R6 ;  /* 0x000000ffff047224 */ /* 0x000fe400078e0006 */
[----:B---3--:R-:W3:Y:S04]  /*71e10*/  LDL.LU R10, [R1+0x1f90] ;  /* 0x001f9000010a7983 */ /* 0x008ee80000300800 */
[----:B------:R-:W4:Y:S01]  /*71e20*/  LDL.LU R6, [R1+0x1f9c] ;  /* 0x001f9c0001067983 */ /* 0x000f220000300800 */
[----:B------:R-:W-:-:S04]  /*71e30*/  UISETP.GT.AND UP1, UPT, UR18, 0x20, UPT ;  /* 0x000000201200788c */ /* 0x000fc8000bf24270 */
[----:B------:R-:W-:-:S04]  /*71e40*/  USEL UR12, URZ, 0x4, !UP1 ;  /* 0x000000043f0c7887 */ /* 0x000fc8000c800000 */
[----:B------:R-:W-:-:S06]  /*71e50*/  USEL UR12, UR12, URZ, !UP0 ;  /* 0x0000003f0c0c7287 */ /* 0x000fcc000c000000 */
[----:B------:R-:W-:Y:S02]  /*71e60*/  ISETP.NE.U32.AND P1, PT, RZ, UR12, PT ;  /* 0x0000000cff007c0c */ /* 0x000fe4000bf25070 */
[----:B------:R-:W-:-:S05]  /*71e70*/  IADD3 R8, P0, R8, UR16, RZ ;  /* 0x0000001008087c10 */ /* 0x000fca000ff1e0ff */
[----:B------:R-:W-:Y:S01]  /*71e80*/  STL [R1+0x201c], R8 ;  /* 0x00201c0801007387 */ /* 0x000fe20000100800 */
[----:B------:R-:W-:-:S05]  /*71e90*/  UISETP.GT.AND UP1, UPT, UR18, 0x24, UPT ;  /* 0x000000241200788c */ /* 0x000fca000bf24270 */
[----:B------:R1:W-:Y:S01]  /*71ea0*/  LDGSTS.E [R0+0x44000], desc[UR14][R4.64], P1 ;  /* 0x4400000004007fae */ /* 0x0003e2000892184e */
[----:B--2---:R-:W-:-:S05]  /*71eb0*/  IADD3.X R9, R9, UR8, RZ, P0, !PT ;  /* 0x0000000809097c10 */ /* 0x004fca00087fe4ff */
[----:B------:R2:W-:Y:S01]  /*71ec0*/  STL [R1+0x2010], R9 ;  /* 0x0020100901007387 */ /* 0x0005e20000100800 */
[----:B-1----:R-:W-:Y:S01]  /*71ed0*/  MOV R5, R9 ;  /* 0x0000000900057202 */ /* 0x002fe20000000f00 */
[----:B------:R-:W-:Y:S01]  /*71ee0*/  IMAD.MOV.U32 R4, RZ, RZ, R8 ;  /* 0x000000ffff047224 */ /* 0x000fe200078e0008 */
[----:B------:R-:W-:Y:S01]  /*71ef0*/  USEL UR12, URZ, 0x4, !UP1 ;  /* 0x000000043f0c7887 */ /* 0x000fe2000c800000 */
[----:B--2---:R-:W2:Y:S04]  /*71f00*/  LDL.LU R9, [R1+0x1f58] ;  /* 0x001f580001097983 */ /* 0x004ea80000300800 */
[----:B------:R-:W2:Y:S01]  /*71f10*/  LDL.LU R8, [R1+0x1f64] ;  /* 0x001f640001087983 */ /* 0x000ea20000300800 */
[----:B------:R-:W-:-:S03]  /*71f20*/  USEL UR12, UR12, URZ, !UP0 ;  /* 0x0000003f0c0c7287 */ /* 0x000fc6000c000000 */
[----:B------:R1:W-:Y:S01]  /*71f30*/  LDGSTS.E [R0+0x44100], desc[UR14][R4.64], P1 ;  /* 0x4410000004007fae */ /* 0x0003e2000892184e */
[----:B------:R-:W-:Y:S01]  /*71f40*/  IADD3 R7, P1, R7, UR16, RZ ;  /* 0x0000001007077c10 */ /* 0x000fe2000ff3e0ff */
[----:B------:R-:W-:Y:S01]  /*71f50*/  UISETP.GT.AND UP1, UPT, UR18, 0x28, UPT ;  /* 0x000000281200788c */ /* 0x000fe2000bf24270 */
[----:B------:R-:W-:-:S03]  /*71f60*/  ISETP.NE.U32.AND P0, PT, RZ, UR12, PT ;  /* 0x0000000cff007c0c */ /* 0x000fc6000bf05070 */
[----:B------:R1:W-:Y:S01]  /*71f70*/  STL [R1+0x1fe4], R7 ;  /* 0x001fe40701007387 */ /* 0x0003e20000100800 */
[----:B------:R-:W-:Y:S01]  /*71f80*/  USEL UR12, URZ, 0x4, !UP1 ;  /* 0x000000043f0c7887 */ /* 0x000fe2000c800000 */
[----:B-1----:R-:W-:-:S03]  /*71f90*/  IMAD.MOV.U32 R4, RZ, RZ, R7 ;  /* 0x000000ffff047224 */ /* 0x002fc600078e0007 */
[----:B------:R-:W-:Y:S01]  /*71fa0*/  USEL UR12, UR12, URZ, !UP0 ;  /* 0x0000003f0c0c7287 */ /* 0x000fe2000c000000 */
[----:B------:R-:W-:Y:S02]  /*71fb0*/  IADD3.X R14, R14, UR8, RZ, P1, !PT ;  /* 0x000000080e0e7c10 */ /* 0x000fe40008ffe4ff */
[----:B------:R-:W-:-:S03]  /*71fc0*/  IADD3 R11, P2, R11, UR16, RZ ;  /* 0x000000100b0b7c10 */ /* 0x000fc6000ff5e0ff */
[----:B------:R-:W-:Y:S01]  /*71fd0*/  STL [R1+0x1fd8], R14 ;  /* 0x001fd80e01007387 */ /* 0x000fe20000100800 */
[----:B------:R-:W-:-:S03]  /*71fe0*/  IADD3.X R13, R13, UR8, RZ, P2, !PT ;  /* 0x000000080d0d7c10 */ /* 0x000fc600097fe4ff */
[----:B------:R-:W2:Y:S01]  /*71ff0*/  LDL.LU R15, [R1+0x1f5c] ;  /* 0x001f5c00010f7983 */ /* 0x000ea20000300800 */
[----:B------:R-:W-:-:S03]  /*72000*/  IADD3 R3, P3, R3, UR16, RZ ;  /* 0x0000001003037c10 */ /* 0x000fc6000ff7e0ff */
[----:B------:R-:W2:Y:S01]  /*72010*/  LDL.LU R7, [R1+0x1f24] ;  /* 0x001f240001077983 */ /* 0x000ea20000300800 */
[----:B------:R-:W-:-:S03]  /*72020*/  MOV R5, R14 ;  /* 0x0000000e00057202 */ /* 0x000fc60000000f00 */
[----:B------:R1:W-:Y:S01]  /*72030*/  STL [R1+0x1fdc], R11 ;  /* 0x001fdc0b01007387 */ /* 0x0003e20000100800 */
[----:B------:R-:W-:-:S03]  /*72040*/  IADD3.X R12, R12, UR8, RZ, P3, !PT ;  /* 0x000000080c0c7c10 */ /* 0x000fc60009ffe4ff */
[----:B------:R-:W-:Y:S04]  /*72050*/  STL [R1+0x1fd0], R13 ;  /* 0x001fd00d01007387 */ /* 0x000fe80000100800 */
[----:B------:R1:W-:Y:S04]  /*72060*/  STL [R1+0x1fa4], R3 ;  /* 0x001fa40301007387 */ /* 0x0003e80000100800 */
[----:B------:R-:W2:Y:S01]  /*72070*/  LDL.LU R16, [R1+0x1f50] ;  /* 0x001f500001107983 */ /* 0x000ea20000300800 */
[----:B------:R-:W-:-:S03]  /*72080*/  ISETP.NE.U32.AND P1, PT, RZ, UR12, PT ;  /* 0x0000000cff007c0c */ /* 0x000fc6000bf25070 */
[----:B------:R1:W-:Y:S04]  /*72090*/  LDGSTS.E [R0+0x44800], desc[UR14][R4.64], P0 ;  /* 0x4480000004007fae */ /* 0x0003e8000812184e */
[----:B------:R-:W-:Y:S01]  /*720a0*/  STL [R1+0x1f98], R12 ;  /* 0x001f980c01007387 */ /* 0x000fe20000100800 */
[----:B-1----:R-:W-:Y:S01]  /*720b0*/  IMAD.MOV.U32 R4, RZ, RZ, R11 ;  /* 0x000000ffff047224 */ /* 0x002fe200078e000b */
[----:B------:R-:W-:Y:S02]  /*720c0*/  MOV R5, R13 ;  /* 0x0000000d00057202 */ /* 0x000fe40000000f00 */
[----:B------:R-:W2:Y:S04]  /*720d0*/  LDL.LU R11, [R1+0x1f18] ;  /* 0x001f1800010b7983 */ /* 0x000ea80000300800 */
[----:B------:R1:W-:Y:S02]  /*720e0*/  LDGSTS.E [R0+0x44900], desc[UR14][R4.64], P0 ;  /* 0x4490000004007fae */ /* 0x0003e4000812184e */
[----:B-1----:R-:W-:Y:S01]  /*720f0*/  IMAD.MOV.U32 R4, RZ, RZ, R3 ;  /* 0x000000ffff047224 */ /* 0x002fe200078e0003 */
[----:B------:R-:W-:Y:S01]  /*72100*/  MOV R5, R12 ;  /* 0x0000000c00057202 */ /* 0x000fe20000000f00 */
[----:B------:R-:W2:Y:S04]  /*72110*/  LDL.LU R3, [R1+0x1f1c] ;  /* 0x001f1c0001037983 */ /* 0x000ea80000300800 */
[----:B------:R1:W-:Y:S01]  /*72120*/  LDGSTS.E [R0+0x45000], desc[UR14][R4.64], P1 ;  /* 0x4500000004007fae */ /* 0x0003e2000892184e */
[----:B----4-:R-:W-:-:S04]  /*72130*/  IADD3 R6, P0, R6, UR16, RZ ;  /* 0x0000001006067c10 */ /* 0x010fc8000ff1e0ff */
[----:B---3--:R-:W-:Y:S01]  /*72140*/  IADD3.X R10, R10, UR8, RZ, P0, !PT ;  /* 0x000000080a0a7c10 */ /* 0x008fe200087fe4ff */
[----:B------:R-:W-:Y:S03]  /*72150*/  STL [R1+0x1f9c], R6 ;  /* 0x001f9c0601007387 */ /* 0x000fe60000100800 */
[----:B-1----:R-:W-:Y:S01]  /*72160*/  MOV R5, R10 ;  /* 0x0000000a00057202 */ /* 0x002fe20000000f00 */
[----:B------:R1:W-:Y:S04]  /*72170*/  STL [R1+0x1f90], R10 ;  /* 0x001f900a01007387 */ /* 0x0003e80000100800 */
[----:B-1----:R-:W3:Y:S01]  /*72180*/  LDL.LU R10, [R1+0x1f10] ;  /* 0x001f1000010a7983 */ /* 0x002ee20000300800 */
[----:B------:R-:W-:Y:S01]  /*72190*/  IMAD.MOV.U32 R4, RZ, RZ, R6 ;  /* 0x000000ffff047224 */ /* 0x000fe200078e0006 */
[----:B------:R-:W-:-:S02]  /*721a0*/  UISETP.GT.AND UP1, UPT, UR18, 0x2c, UPT ;  /* 0x0000002c1200788c */ /* 0x000fc4000bf24270 */
[----:B------:R-:W4:Y:S04]  /*721b0*/  LDL.LU R6, [R1+0x1ee4] ;  /* 0x001ee40001067983 */ /* 0x000f280000300800 */
[----:B------:R1:W-:Y:S01]  /*721c0*/  LDGSTS.E [R0+0x45100], desc[UR14][R4.64], P1 ;  /* 0x4510000004007fae */ /* 0x0003e2000892184e */
[----:B------:R-:W-:-:S04]  /*721d0*/  USEL UR12, URZ, 0x4, !UP1 ;  /* 0x000000043f0c7887 */ /* 0x000fc8000c800000 */
[----:B------:R-:W-:Y:S01]  /*721e0*/  USEL UR12, UR12, URZ, !UP0 ;  /* 0x0000003f0c0c7287 */ /* 0x000fe2000c000000 */
[----:B--2---:R-:W-:-:S04]  /*721f0*/  IADD3 R8, P1, R8, UR16, RZ ;  /* 0x0000001008087c10 */ /* 0x004fc8000ff3e0ff */
[----:B------:R-:W-:Y:S01]  /*72200*/  IADD3.X R9, R9, UR8, RZ, P1, !PT ;  /* 0x0000000809097c10 */ /* 0x000fe20008ffe4ff */
[----:B------:R-:W-:Y:S04]  /*72210*/  STL [R1+0x1f64], R8 ;  /* 0x001f640801007387 */ /* 0x000fe80000100800 */
[----:B------:R2:W-:Y:S01]  /*72220*/  STL [R1+0x1f58], R9 ;  /* 0x001f580901007387 */ /* 0x0005e20000100800 */
[----:B-1----:R-:W-:-:S03]  /*72230*/  MOV R5, R9 ;  /* 0x0000000900057202 */ /* 0x002fc60000000f00 */
[----:B------:R-:W4:Y:S04]  /*72240*/  LDL.LU R14, [R1+0x1ed8] ;  /* 0x001ed800010e7983 */ /* 0x000f280000300800 */
[----:B------:R-:W4:Y:S04]  /*72250*/  LDL.LU R13, [R1+0x1ed0] ;  /* 0x001ed000010d7983 */ /* 0x000f280000300800 */
[----:B--2---:R-:W2:Y:S01]  /*72260*/  LDL.LU R9, [R1+0x1edc] ;  /* 0x001edc0001097983 */ /* 0x004ea20000300800 */
[----:B------:R-:W-:Y:S01]  /*72270*/  IMAD.MOV.U32 R4, RZ, RZ, R8 ;  /* 0x000000ffff047224 */ /* 0x000fe200078e0008 */
[----:B------:R-:W-:-:S02]  /*72280*/  ISETP.NE.U32.AND P0, PT, RZ, UR12, PT ;  /* 0x0000000cff007c0c */ /* 0x000fc4000bf05070 */
[----:B------:R-:W2:Y:S04]  /*72290*/  LDL.LU R12, [R1+0x1e98] ;  /* 0x001e9800010c7983 */ /* 0x000ea80000300800 */
[----:B------:R-:W2:Y:S01]  /*722a0*/  LDL.LU R8, [R1+0x1ea4] ;  /* 0x001ea40001087983 */ /* 0x000ea20000300800 */
[----:B------:R-:W-:-:S04]  /*722b0*/  UISETP.GT.AND UP1, UPT, UR18, 0x30, UPT ;  /* 0x000000301200788c */ /* 0x000fc8000bf24270 */
[----:B------:R-:W-:Y:S02]  /*722c0*/  USEL UR12, URZ, 0x4, !UP1 ;  /* 0x000000043f0c7887 */ /* 0x000fe4000c800000 */
[----:B------:R1:W-:Y:S02]  /*722d0*/  LDGSTS.E [R0+0x45800], desc[UR14][R4.64], P0 ;  /* 0x4580000004007fae */ /* 0x0003e4000812184e */
[----:B------:R-:W-:-:S06]  /*722e0*/  USEL UR12, UR12, URZ, !UP0 ;  /* 0x0000003f0c0c7287 */ /* 0x000fcc000c000000 */
[----:B------:R-:W-:Y:S02]  /*722f0*/  ISETP.NE.U32.AND P1, PT, RZ, UR12, PT ;  /* 0x0000000cff007c0c */ /* 0x000fe4000bf25070 */
[----:B------:R-:W-:Y:S02]  /*72300*/  IADD3 R15, P2, R15, UR16, RZ ;  /* 0x000000100f0f7c10 */ /* 0x000fe4000ff5e0ff */
[----:B------:R-:W-:-:S03]  /*72310*/  IADD3 R7, P3, R7, UR16, RZ ;  /* 0x0000001007077c10 */ /* 0x000fc6000ff7e0ff */
        /* <DEDUP_REMOVED lines=8> */
[----:B------:R1:W-:Y:S02]  /*723a0*/  STL [R1+0x1f18], R11 ;  /* 0x001f180b01007387 */ /* 0x0003e40000100800 */
[----:B-1----:R-:W-:Y:S01]  /*723b0*/  MOV R5, R11 ;  /* 0x0000000b00057202 */ /* 0x002fe20000000f00 */
[----:B------:R-:W-:-:S05]  /*723c0*/  IMAD.MOV.U32 R4, RZ, RZ, R7 ;  /* 0x000000ffff047224 */ /* 0x000fca00078e0007 */
[----:B------:R1:W-:Y:S04]  /*723d0*/  LDGSTS.E [R0+0x46000], desc[UR14][R4.64], P1 ;  /* 0x4600000004007fae */ /* 0x0003e8000892184e */
[----:B------:R-:W2:Y:S01]  /*723e0*/  LDL.LU R11, [R1+0x1e90] ;  /* 0x001e9000010b7983 */ /* 0x000ea20000300800 */
[----:B------:R-:W-:-:S03]  /*723f0*/  IADD3 R3, P0, R3, UR16, RZ ;  /* 0x0000001003037c10 */ /* 0x000fc6000ff1e0ff */
[----:B------:R-:W2:Y:S04]  /*72400*/  LDL.LU R7, [R1+0x1e9c] ;  /* 0x001e9c0001077983 */ /* 0x000ea80000300800 */
[----:B------:R-:W-:Y:S01]  /*72410*/  STL [R1+0x1f1c], R3 ;  /* 0x001f1c0301007387 */ /* 0x000fe20000100800 */
[----:B-1----:R-:W-:Y:S01]  /*72420*/  IMAD.MOV.U32 R4, RZ, RZ, R3 ;  /* 0x000000ffff047224 */ /* 0x002fe200078e0003 */
[----:B---3--:R-:W-:-:S04]  /*72430*/  IADD3.X R10, R10, UR8, RZ, P0, !PT ;  /* 0x000000080a0a7c10 */ /* 0x008fc800087fe4ff */
[----:B------:R-:W-:Y:S01]  /*72440*/  MOV R5, R10 ;  /* 0x0000000a00057202 */ /* 0x000fe20000000f00 */
[----:B------:R1:W-:Y:S01]  /*72450*/  STL [R1+0x1f10], R10 ;  /* 0x001f100a01007387 */ /* 0x0003e20000100800 */
[----:B------:R-:W-:-:S03]  /*72460*/  UISETP.GT.AND UP1, UPT, UR18, 0x34, UPT ;  /* 0x000000341200788c */ /* 0x000fc6000bf24270 */
[----:B------:R3:W-:Y:S04]  /*72470*/  LDGSTS.E [R0+0x46100], desc[UR14][R4.64], P1 ;  /* 0x4610000004007fae */ /* 0x0007e8000892184e */
[----:B-1----:R-:W2:Y:S04]  /*72480*/  LDL.LU R10, [R1+0x1e58] ;  /* 0x001e5800010a7983 */ /* 0x002ea80000300800 */
[----:B------:R-:W2:Y:S01]  /*72490*/  LDL.LU R3, [R1+0x1e64] ;  /* 0x001e640001037983 */ /* 0x000ea20000300800 */
[----:B------:R-:W-:Y:S01]  /*724a0*/  USEL UR12, URZ, 0x4, !UP1 ;  /* 0x000000043f0c7887 */ /* 0x000fe2000c800000 */
[----:B----4-:R-:W-:-:S03]  /*724b0*/  IADD3 R6, P1, R6, UR16, RZ ;  /* 0x0000001006067c10 */ /* 0x010fc6000ff3e0ff */
[----:B------:R-:W-:Y:S02]  /*724c0*/  USEL UR12, UR12, URZ, !UP0 ;  /* 0x0000003f0c0c7287 */ /* 0x000fe4000c000000 */
[----:B------:R1:W-:Y:S04]  /*724d0*/  STL [R1+0x1ee4], R6 ;  /* 0x001ee40601007387 */ /* 0x0003e80000100800 */
[----:B------:R-:W-:Y:S01]  /*724e0*/  ISETP.NE.U32.AND P0, PT, RZ, UR12, PT ;  /* 0x0000000cff007c0c */ /* 0x000fe2000bf05070 */
[----:B---3--:R-:W-:Y:S01]  /*724f0*/  IMAD.MOV.U32 R4, RZ, RZ, R6 ;  /* 0x000000ffff047224 */ /* 0x008fe200078e0006 */
[----:B------:R-:W-:Y:S01]  /*72500*/  UISETP.GT.AND UP1, UPT, UR18, 0x38, UPT ;  /* 0x000000381200788c */ /* 0x000fe2000bf24270 */
[----:B------:R-:W-:Y:S02]  /*72510*/  IADD3.X R14, R14, UR8, RZ, P1, !PT ;  /* 0x000000080e0e7c10 */ /* 0x000fe40008ffe4ff */
[----:B--2---:R-:W-:-:S03]  /*72520*/  IADD3 R9, P2, R9, UR16, RZ ;  /* 0x0000001009097c10 */ /* 0x004fc6000ff5e0ff */
[----:B------:R-:W-:Y:S01]  /*72530*/  STL [R1+0x1ed8], R14 ;  /* 0x001ed80e01007387 */ /* 0x000fe20000100800 */
[----:B------:R-:W-:-:S03]  /*72540*/  IADD3.X R13, R13, UR8, RZ, P2, !PT ;  /* 0x000000080d0d7c10 */ /* 0x000fc600097fe4ff */
[----:B------:R-:W2:Y:S01]  /*72550*/  LDL.LU R15, [R1+0x1e5c] ;  /* 0x001e5c00010f7983 */ /* 0x000ea20000300800 */
[----:B------:R-:W-:-:S03]  /*72560*/  IADD3 R8, P3, R8, UR16, RZ ;  /* 0x0000001008087c10 */ /* 0x000fc6000ff7e0ff */
[----:B-1----:R-:W3:Y:S01]  /*72570*/  LDL.LU R6, [R1+0x1e24] ;  /* 0x001e240001067983 */ /* 0x002ee20000300800 */
[----:B------:R-:W-:-:S03]  /*72580*/  MOV R5, R14 ;  /* 0x0000000e00057202 */ /* 0x000fc60000000f00 */
[----:B------:R1:W-:Y:S01]  /*72590*/  STL [R1+0x1edc], R9 ;  /* 0x001edc0901007387 */ /* 0x0003e20000100800 */
[----:B------:R-:W-:Y:S01]  /*725a0*/  IADD3.X R12, R12, UR8, RZ, P3, !PT ;  /* 0x000000080c0c7c10 */ /* 0x000fe20009ffe4ff */
[----:B------:R-:W-:Y:S02]  /*725b0*/  USEL UR12, URZ, 0x4, !UP1 ;  /* 0x000000043f0c7887 */ /* 0x000fe4000c800000 */
[----:B------:R-:W-:Y:S04]  /*725c0*/  STL [R1+0x1ed0], R13 ;  /* 0x001ed00d01007387 */ /* 0x000fe80000100800 */
[----:B------:R4:W-:Y:S04]  /*725d0*/  STL [R1+0x1ea4], R8 ;  /* 0x001ea40801007387 */ /* 0x0009e80000100800 */
[----:B------:R-:W3:Y:S01]  /*725e0*/  LDL.LU R16, [R1+0x1e50] ;  /* 0x001e500001107983 */ /* 0x000ee20000300800 */
[----:B------:R-:W-:-:S03]  /*725f0*/  USEL UR12, UR12, URZ, !UP0 ;  /* 0x0000003f0c0c7287 */ /* 0x000fc6000c000000 */
[----:B------:R1:W-:Y:S04]  /*72600*/  LDGSTS.E [R0+0x46800], desc[UR14][R4.64], P0 ;  /* 0x4680000004007fae */ /* 0x0003e8000812184e */
[----:B------:R-:W-:Y:S01]  /*72610*/  STL [R1+0x1e98], R12 ;  /* 0x001e980c01007387 */ /* 0x000fe20000100800 */
[----:B------:R-:W-:Y:S01]  /*72620*/  ISETP.NE.U32.AND P1, PT, RZ, UR12, PT ;  /* 0x0000000cff007c0c */ /* 0x000fe2000bf25070 */
[----:B-1----:R-:W-:Y:S02]  /*72630*/  IMAD.MOV.U32 R4, RZ, RZ, R9 ;  /* 0x000000ffff047224 */ /* 0x002fe400078e0009 */
[----:B------:R-:W3:Y:S01]  /*72640*/  LDL.LU R9, [R1+0x1e18] ;  /* 0x001e180001097983 */ /* 0x000ee20000300800 */
[----:B------:R-:W-:-:S05]  /*72650*/  MOV R5, R13 ;  /* 0x0000000d00057202 */ /* 0x000fca0000000f00 */
[----:B------:R1:W-:Y:S02]  /*72660*/  LDGSTS.E [R0+0x46900], desc[UR14][R4.64], P0 ;  /* 0x4690000004007fae */ /* 0x0003e4000812184e */
[----:B-1----:R-:W-:Y:S01]  /*72670*/  IMAD.MOV.U32 R4, RZ, RZ, R8 ;  /* 0x000000ffff047224 */ /* 0x002fe200078e0008 */
[----:B------:R-:W-:Y:S01]  /*72680*/  MOV R5, R12 ;  /* 0x0000000c00057202 */ /* 0x000fe20000000f00 */
[----:B----4-:R-:W4:Y:S04]  /*72690*/  LDL.LU R8, [R1+0x1e1c] ;  /* 0x001e1c0001087983 */ /* 0x010f280000300800 */
[----:B------:R1:W-:Y:S01]  /*726a0*/  LDGSTS.E [R0+0x47000], desc[UR14][R4.64], P1 ;  /* 0x4700000004007fae */ /* 0x0003e2000892184e */
[----:B------:R-:W-:-:S04]  /*726b0*/  IADD3 R7, P0, R7, UR16, RZ ;  /* 0x0000001007077c10 */ /* 0x000fc8000ff1e0ff */
[----:B------:R-:W-:Y:S01]  /*726c0*/  IADD3.X R11, R11, UR8, RZ, P0, !PT ;  /* 0x000000080b0b7c10 */ /* 0x000fe200087fe4ff */
[----:B------:R-:W-:Y:S01]  /*726d0*/  STL [R1+0x1e9c], R7 ;  /* 0x001e9c0701007387 */ /* 0x000fe20000100800 */
[----:B-1----:R-:W-:Y:S02]  /*726e0*/  IMAD.MOV.U32 R4, RZ, RZ, R7 ;  /* 0x000000ffff047224 */ /* 0x002fe400078e0007 */
[----:B------:R-:W-:Y:S01]  /*726f0*/  MOV R5, R11 ;  /* 0x0000000b00057202 */ /* 0x000fe20000000f00 */
[----:B------:R1:W-:Y:S04]  /*72700*/  STL [R1+0x1e90], R11 ;  /* 0x001e900b01007387 */ /* 0x0003e80000100800 */
[----:B------:R1:W-:Y:S04]  /*72710*/  LDGSTS.E [R0+0x47100], desc[UR14][R4.64], P1 ;  /* 0x4710000004007fae */ /* 0x0003e8000892184e */
[----:B-1----:R-:W4:Y:S04]  /*72720*/  LDL.LU R11, [R1+0x1e10] ;  /* 0x001e1000010b7983 */ /* 0x002f280000300800 */
[----:B------:R-:W4:Y:S01]  /*72730*/  LDL.LU R7, [R1+0x1de4] ;  /* 0x001de40001077983 */ /* 0x000f220000300800 */
[----:B------:R-:W-:-:S04]  /*72740*/  IADD3 R3, P1, R3, UR16, RZ ;  /* 0x0000001003037c10 */ /* 0x000fc8000ff3e0ff */
[----:B------:R-:W-:Y:S01]  /*72750*/  IADD3.X R10, R10, UR8, RZ, P1, !PT ;  /* 0x000000080a0a7c10 */ /* 0x000fe20008ffe4ff */
[----:B------:R-:W-:Y:S04]  /*72760*/  STL [R1+0x1e64], R3 ;  /* 0x001e640301007387 */ /* 0x000fe80000100800 */
[----:B------:R1:W-:Y:S01]  /*72770*/  STL [R1+0x1e58], R10 ;  /* 0x001e580a01007387 */ /* 0x0003e20000100800 */
[----:B------:R-:W-:-:S03]  /*72780*/  MOV R5, R10 ;  /* 0x0000000a00057202 */ /* 0x000fc60000000f00 */
[----:B------:R-:W4:Y:S04]  /*72790*/  LDL.LU R14, [R1+0x1dd8] ;  /* 0x001dd800010e7983 */ /* 0x000f280000300800 */
        /* <DEDUP_REMOVED lines=10> */
[----:B---3--:R-:W-:Y:S01]  /*72840*/  IADD3 R6, P3, R6, UR16, RZ ;  /* 0x0000001006067c10 */ /* 0x008fe2000ff7e0ff */
[----:B------:R-:W-:Y:S02]  /*72850*/  UISETP.GT.AND UP1, UPT, UR18, 0x40, UPT ;  /* 0x000000401200788c */ /* 0x000fe4000bf24270 */
[----:B------:R-:W-:Y:S02]  /*72860*/  STL [R1+0x1e5c], R15 ;  /* 0x001e5c0f01007387 */ /* 0x000fe40000100800 */
[----:B------:R-:W-:-:S04]  /*72870*/  USEL UR12, URZ, 0x4, !UP1 ;  /* 0x000000043f0c7887 */ /* 0x000fc8000c800000 */
[----:B------:R1:W-:Y:S01]  /*72880*/  LDGSTS.E [R0+0x47800], desc[UR14][R4.64], P0 ;  /* 0x4780000004007fae */ /* 0x0003e2000812184e */
[----:B------:R-:W-:Y:S01]  /*72890*/  IADD3.X R16, R16, UR8, RZ, P2, !PT ;  /* 0x0000000810107c10 */ /* 0x000fe200097fe4ff */
[----:B------:R-:W-:-:S04]  /*728a0*/  USEL UR12, UR12, URZ, !UP0 ;  /* 0x0000003f0c0c7287 */ /* 0x000fc8000c000000 */
[----:B------:R-:W-:Y:S01]  /*728b0*/  STL [R1+0x1e50], R16 ;  /* 0x001e501001007387 */ /* 0x000fe20000100800 */
[----:B-1----:R-:W-:Y:S01]  /*728c0*/  IMAD.MOV.U32 R4, RZ, RZ, R15 ;  /* 0x000000ffff047224 */ /* 0x002fe200078e000f */
[----:B------:R-:W-:Y:S02]  /*728d0*/  MOV R5, R16 ;  /* 0x0000001000057202 */ /* 0x000fe40000000f00 */
[----:B------:R-:W-:Y:S04]  /*728e0*/  STL [R1+0x1e24], R6 ;  /* 0x001e240601007387 */ /* 0x000fe80000100800 */
[----:B------:R1:W-:Y:S01]  /*728f0*/  LDGSTS.E [R0+0x47900], desc[UR14][R4.64], P0 ;  /* 0x4790000004007fae */ /* 0x0003e2000812184e */
[----:B------:R-:W-:-:S05]  /*72900*/  IADD3.X R9, R9, UR8, RZ, P3, !PT ;  /* 0x0000000809097c10 */ /* 0x000fca0009ffe4ff */
[----:B------:R2:W-:Y:S01]  /*72910*/  STL [R1+0x1e18], R9 ;  /* 0x001e180901007387 */ /* 0x0005e20000100800 */
[----:B-1----:R-:W-:Y:S01]  /*72920*/  MOV R5, R9 ;  /* 0x0000000900057202 */ /* 0x002fe20000000f00 */
[----:B------:R-:W-:Y:S02]  /*72930*/  IMAD.MOV.U32 R4, RZ, RZ, R6 ;  /* 0x000000ffff047224 */ /* 0x000fe400078e0006 */
[----:B--2---:R-:W2:Y:S04]  /*72940*/  LDL.LU R9, [R1+0x1d90] ;  /* 0x001d900001097983 */ /* 0x004ea80000300800 */
[----:B------:R-:W3:Y:S01]  /*72950*/  LDL.LU R6, [R1+0x1d9c] ;  /* 0x001d9c0001067983 */ /* 0x000ee20000300800 */
[----:B------:R-:W-:Y:S02]  /*72960*/  ISETP.NE.U32.AND P1, PT, RZ, UR12, PT ;  /* 0x0000000cff007c0c */ /* 0x000fe4000bf25070 */
[----:B----4-:R-:W-:Y:S01]  /*72970*/  IADD3 R8, P0, R8, UR16, RZ ;  /* 0x0000001008087c10 */ /* 0x010fe2000ff1e0ff */
[----:B------:R-:W-:-:S04]  /*72980*/  UISETP.GT.AND UP1, UPT, UR18, 0x44, UPT ;  /* 0x000000441200788c */ /* 0x000fc8000bf24270 */
[----:B------:R-:W-:Y:S01]  /*72990*/  STL [R1+0x1e1c], R8 ;  /* 0x001e1c0801007387 */ /* 0x000fe20000100800 */
[----:B------:R-:W-:-:S05]  /*729a0*/  USEL UR12, URZ, 0x4, !UP1 ;  /* 0x000000043f0c7887 */ /* 0x000fca000c800000 */
[----:B------:R1:W-:Y:S01]  /*729b0*/  LDGSTS.E [R0+0x48000], desc[UR14][R4.64], P1 ;  /* 0x4800000004007fae */ /* 0x0003e2000892184e */
[----:B------:R-:W-:Y:S01]  /*729c0*/  USEL UR12, UR12, URZ, !UP0 ;  /* 0x0000003f0c0c7287 */ /* 0x000fe2000c000000 */
[----:B-1----:R-:W-:Y:S01]  /*729d0*/  IMAD.MOV.U32 R4, RZ, RZ, R8 ;  /* 0x000000ffff047224 */ /* 0x002fe200078e0008 */
        /* <DEDUP_REMOVED lines=9> */
[----:B----4-:R-:W-:Y:S01]  /*72a70*/  IMAD.MOV.U32 R4, RZ, RZ, R7 ;  /* 0x000000ffff047224 */ /* 0x010fe200078e0007 */
[----:B------:R-:W-:Y:S02]  /*72a80*/  IADD3.X R14, R14, UR8, RZ, P1, !PT ;  /* 0x000000080e0e7c10 */ /* 0x000fe40008ffe4ff */
[----:B------:R-:W-:-:S03]  /*72a90*/  IADD3 R10, P2, R10, UR16, RZ ;  /* 0x000000100a0a7c10 */ /* 0x000fc6000ff5e0ff */
[----:B------:R-:W-:Y:S01]  /*72aa0*/  STL [R1+0x1dd8], R14 ;  /* 0x001dd80e01007387 */ /* 0x000fe20000100800 */
[----:B------:R-:W-:-:S03]  /*72ab0*/  IADD3.X R13, R13, UR8, RZ, P2, !PT ;  /* 0x000000080d0d7c10 */ /* 0x000fc600097fe4ff */
[----:B------:R-:W4:Y:S01]  /*72ac0*/  LDL.LU R15, [R1+0x1d5c] ;  /* 0x001d5c00010f7983 */ /* 0x000f220000300800 */
        /* <DEDUP_REMOVED lines=21> */
[----:B---3--:R-:W-:-:S07]  /*72c20*/  IADD3 R6, P0, R6, UR16, RZ ;  /* 0x0000001006067c10 */ /* 0x008fce000ff1e0ff */
[----:B------:R1:W-:Y:S01]  /*72c30*/  LDGSTS.E [R0+0x49000], desc[UR14][R4.64], P1 ;  /* 0x4900000004007fae */ /* 0x0003e2000892184e */
[----:B--2---:R-:W-:-:S03]  /*72c40*/  IADD3.X R9, R9, UR8, RZ, P0, !PT ;  /* 0x0000000809097c10 */ /* 0x004fc600087fe4ff */
        /* <DEDUP_REMOVED lines=8> */
[----:B------:R-:W3:Y:S01]  /*72cd0*/  LDL.LU R6, [R1+0x1ce4] ;  /* 0x001ce40001067983 */ /* 0x000ee20000300800 */
[----:B------:R-:W-:-:S06]  /*72ce0*/  USEL UR12, UR12, URZ, !UP0 ;  /* 0x0000003f0c0c7287 */ /* 0x000fcc000c000000 */
[----:B------:R-:W-:Y:S02]  /*72cf0*/  ISETP.NE.U32.AND P0, PT, RZ, UR12, PT ;  /* 0x0000000cff007c0c */ /* 0x000fe4000bf05070 */
[----:B------:R-:W-:-:S04]  /*72d00*/  IADD3 R8, P1, R8, UR16, RZ ;  /* 0x0000001008087c10 */ /* 0x000fc8000ff3e0ff */
[----:B------:R-:W-:Y:S01]  /*72d10*/  IADD3.X R11, R11, UR8, RZ, P1, !PT ;  /* 0x000000080b0b7c10 */ /* 0x000fe20008ffe4ff */
[----:B------:R-:W-:Y:S04]  /*72d20*/  STL [R1+0x1d64], R8 ;  /* 0x001d640801007387 */ /* 0x000fe80000100800 */
[----:B------:R1:W-:Y:S04]  /*72d30*/  STL [R1+0x1d58], R11 ;  /* 0x001d580b01007387 */ /* 0x0003e80000100800 */
[----:B------:R-:W3:Y:S04]  /*72d40*/  LDL.LU R14, [R1+0x1cd8] ;  /* 0x001cd800010e7983 */ /* 0x000ee80000300800 */
[----:B------:R-:W3:Y:S01]  /*72d50*/  LDL.LU R13, [R1+0x1cd0] ;  /* 0x001cd000010d7983 */ /* 0x000ee20000300800 */
[----:B-1----:R-:W-:-:S03]  /*72d60*/  MOV R5, R11 ;  /* 0x0000000b00057202 */ /* 0x002fc60000000f00 */
[----:B------:R-:W3:Y:S01]  /*72d70*/  LDL.LU R12, [R1+0x1cdc] ;  /* 0x001cdc00010c7983 */ /* 0x000ee20000300800 */
[----:B------:R-:W-:-:S03]  /*72d80*/  IMAD.MOV.U32 R4, RZ, RZ, R8 ;  /* 0x000000ffff047224 */ /* 0x000fc600078e0008 */
[----:B------:R-:W3:Y:S04]  /*72d90*/  LDL.LU R11, [R1+0x1c98] ;  /* 0x001c9800010b7983 */ /* 0x000ee80000300800 */
[----:B------:R-:W3:Y:S04]  /*72da0*/  LDL.LU R8, [R1+0x1ca4] ;  /* 0x001ca40001087983 */ /* 0x000ee80000300800 */
[----:B------:R1:W-:Y:S01]  /*72db0*/  LDGSTS.E [R0+0x49800], desc[UR14][R4.64], P0 ;  /* 0x4980000004007fae */ /* 0x0003e2000812184e */
[----:B----4-:R-:W-:Y:S02]  /*72dc0*/  IADD3 R15, P2, R15, UR16, RZ ;  /* 0x000000100f0f7c10 */ /* 0x010fe4000ff5e0ff */
        /* <DEDUP_REMOVED lines=12> */
[----:B----4-:R-:W4:Y:S04]  /*72e90*/  LDL.LU R10, [R1+0x1c90] ;  /* 0x001c9000010a7983 */ /* 0x010f280000300800 */
        /* <DEDUP_REMOVED lines=18> */
[----:B---3--:R-:W-:Y:S02]  /*72fc0*/  IADD3 R6, P1, R6, UR16, RZ ;  /* 0x0000001006067c10 */ /* 0x008fe4000ff3e0ff */
[----:B------:R-:W-:-:S03]  /*72fd0*/  ISETP.NE.U32.AND P0, PT, RZ, UR12, PT ;  /* 0x0000000cff007c0c */ /* 0x000fc6000bf05070 */
[----:B------:R3:W-:Y:S01]  /*72fe0*/  STL [R1+0x1ce4], R6 ;  /* 0x001ce40601007387 */ /* 0x0007e20000100800 */
[----:B-1----:R-:W-:Y:S01]  /*72ff0*/  IMAD.MOV.U32 R4, RZ, RZ, R6 ;  /* 0x000000ffff047224 */ /* 0x002fe200078e0006 */
[----:B------:R-:W-:Y:S02]  /*73000*/  IADD3.X R14, R14, UR8, RZ, P1, !PT ;  /* 0x000000080e0e7c10 */ /* 0x000fe40008ffe4ff */
[----:B------:R-:W-:-:S03]  /*73010*/  IADD3 R12, P2, R12, UR16, RZ ;  /* 0x000000100c0c7c10 */ /* 0x000fc6000ff5e0ff */
[----:B------:R-:W-:Y:S01]  /*73020*/  STL [R1+0x1cd8], R14 ;  /* 0x001cd80e01007387 */ /* 0x000fe20000100800 */
[----:B------:R-:W-:-:S03]  /*73030*/  IADD3.X R13, R13, UR8, RZ, P2, !PT ;  /* 0x000000080d0d7c10 */ /* 0x000fc600097fe4ff */
[----:B------:R-:W2:Y:S01]  /*73040*/  LDL.LU R15, [R1+0x1c5c] ;  /* 0x001c5c00010f7983 */ /* 0x000ea20000300800 */
[----:B------:R-:W-:-:S03]  /*73050*/  IADD3 R8, P3, R8, UR16, RZ ;  /* 0x0000001008087c10 */ /* 0x000fc6000ff7e0ff */
[----:B---3--:R-:W3:Y:S01]  /*73060*/  LDL.LU R6, [R1+0x1c24] ;  /* 0x001c240001067983 */ /* 0x008ee20000300800 */
[----:B------:R-:W-:-:S03]  /*73070*/  MOV R5, R14 ;  /* 0x0000000e00057202 */ /* 0x000fc60000000f00 */
[----:B------:R-:W-:Y:S01]  /*73080*/  STL [R1+0x1cdc], R12 ;  /* 0x001cdc0c01007387 */ /* 0x000fe20000100800 */
[----:B------:R-:W-:-:S03]  /*73090*/  IADD3.X R11, R11, UR8, RZ, P3, !PT ;  /* 0x000000080b0b7c10 */ /* 0x000fc60009ffe4ff */
[----:B------:R1:W-:Y:S04]  /*730a0*/  STL [R1+0x1cd0], R13 ;  /* 0x001cd00d01007387 */ /* 0x0003e80000100800 */
[----:B------:R1:W-:Y:S04]  /*730b0*/  STL [R1+0x1ca4], R8 ;  /* 0x001ca40801007387 */ /* 0x0003e80000100800 */
[----:B------:R-:W3:Y:S04]  /*730c0*/  LDL.LU R16, [R1+0x1c50] ;  /* 0x001c500001107983 */ /* 0x000ee80000300800 */
[----:B------:R1:W-:Y:S04]  /*730d0*/  LDGSTS.E [R0+0x4a800], desc[UR14][R4.64], P0 ;  /* 0x4a80000004007fae */ /* 0x0003e8000812184e */
[----:B------:R4:W-:Y:S01]  /*730e0*/  STL [R1+0x1c98], R11 ;  /* 0x001c980b01007387 */ /* 0x0009e20000100800 */
[----:B-1----:R-:W-:Y:S01]  /*730f0*/  IMAD.MOV.U32 R4, RZ, RZ, R12 ;  /* 0x000000ffff047224 */ /* 0x002fe200078e000c */
[----:B------:R-:W-:-:S02]  /*73100*/  MOV R5, R13 ;  /* 0x0000000d00057202 */ /* 0x000fc40000000f00 */
[----:B------:R-:W3:Y:S04]  /*73110*/  LDL.LU R13, [R1+0x1c18] ;  /* 0x001c1800010d7983 */ /* 0x000ee80000300800 */
[----:B------:R1:W-:Y:S02]  /*73120*/  LDGSTS.E [R0+0x4a900], desc[UR14][R4.64], P0 ;  /* 0x4a90000004007fae */ /* 0x0003e4000812184e */
[----:B-1----:R-:W-:Y:S02]  /*73130*/  IMAD.MOV.U32 R4, RZ, RZ, R8 ;  /* 0x000000ffff047224 */ /* 0x002fe400078e0008 */
[----:B------:R-:W3:Y:S01]  /*73140*/  LDL.LU R8, [R1+0x1c1c] ;  /* 0x001c1c0001087983 */ /* 0x000ee20000300800 */
[----:B------:R-:W-:Y:S02]  /*73150*/  MOV R5, R11 ;  /* 0x0000000b00057202 */ /* 0x000fe40000000f00 */
[----:B----4-:R-:W-:-:S04]  /*73160*/  IADD3 R7, P0, R7, UR16, RZ ;  /* 0x0000001007077c10 */ /* 0x010fc8000ff1e0ff */
[----:B------:R-:W-:Y:S01]  /*73170*/  IADD3.X R10, R10, UR8, RZ, P0, !PT ;  /* 0x000000080a0a7c10 */ /* 0x000fe200087fe4ff */
[----:B------:R1:W-:Y:S04]  /*73180*/  STL [R1+0x1c9c], R7 ;  /* 0x001c9c0701007387 */ /* 0x0003e80000100800 */
[----:B------:R4:W-:Y:S04]  /*73190*/  STL [R1+0x1c90], R10 ;  /* 0x001c900a01007387 */ /* 0x0009e80000100800 */
[----:B------:R-:W3:Y:S01]  /*731a0*/  LDL.LU R11, [R1+0x1c10] ;  /* 0x001c1000010b7983 */ /* 0x000ee20000300800 */
[----:B------:R-:W-:-:S04]  /*731b0*/  UISETP.GT.AND UP1, UPT, UR18, 0x58, UPT ;  /* 0x000000581200788c */ /* 0x000fc8000bf24270 */
[----:B------:R-:W-:-:S04]  /*731c0*/  USEL UR12, URZ, 0x4, !UP1 ;  /* 0x000000043f0c7887 */ /* 0x000fc8000c800000 */
[----:B------:R-:W-:-:S06]  /*731d0*/  USEL UR12, UR12, URZ, !UP0 ;  /* 0x0000003f0c0c7287 */ /* 0x000fcc000c000000 */
[----:B------:R-:W-:Y:S01]  /*731e0*/  ISETP.NE.U32.AND P1, PT, RZ, UR12, PT ;  /* 0x0000000cff007c0c */ /* 0x000fe2000bf25070 */
[----:B------:R-:W-:-:S12]  /*731f0*/  UISETP.GT.AND UP1, UPT, UR18, 0x5c, UPT ;  /* 0x0000005c1200788c */ /* 0x000fd8000bf24270 */
[----:B------:R1:W-:Y:S02]  /*73200*/  LDGSTS.E [R0+0x4b000], desc[UR14][R4.64], P1 ;  /* 0x4b00000004007fae */ /* 0x0003e4000892184e */
[----:B-1----:R-:W-:Y:S01]  /*73210*/  IMAD.MOV.U32 R4, RZ, RZ, R7 ;  /* 0x000000ffff047224 */ /* 0x002fe200078e0007 */
[----:B------:R-:W-:Y:S01]  /*73220*/  MOV R5, R10 ;  /* 0x0000000a00057202 */ /* 0x000fe20000000f00 */
[----:B------:R-:W-:Y:S01]  /*73230*/  USEL UR12, URZ, 0x4, !UP1 ;  /* 0x000000043f0c7887 */ /* 0x000fe2000c800000 */
[----:B------:R-:W3:Y:S04]  /*73240*/  LDL.LU R7, [R1+0x1be4] ;  /* 0x001be40001077983 */ /* 0x000ee80000300800 */
[----:B------:R1:W-:Y:S01]  /*73250*/  LDGSTS.E [R0+0x4b100], desc[UR14][R4.64], P1 ;  /* 0x4b10000004007fae */ /* 0x0003e2000892184e */
[----:B--2---:R-:W-:-:S04]  /*73260*/  IADD3 R3, P1, R3, UR16, RZ ;  /* 0x0000001003037c10 */ /* 0x004fc8000ff3e0ff */
[----:B------:R-:W-:Y:S01]  /*73270*/  IADD3.X R9, R9, UR8, RZ, P1, !PT ;  /* 0x0000000809097c10 */ /* 0x000fe20008ffe4ff */
[----:B------:R-:W-:Y:S01]  /*73280*/  STL [R1+0x1c64], R3 ;  /* 0x001c640301007387 */ /* 0x000fe20000100800 */
[----:B------:R-:W-:-:S03]  /*73290*/  USEL UR12, UR12, URZ, !UP0 ;  /* 0x0000003f0c0c7287 */ /* 0x000fc6000c000000 */
[----:B------:R2:W-:Y:S01]  /*732a0*/  STL [R1+0x1c58], R9 ;  /* 0x001c580901007387 */ /* 0x0005e20000100800 */
[----:B-1----:R-:W-:-:S03]  /*732b0*/  MOV R5, R9 ;  /* 0x0000000900057202 */ /* 0x002fc60000000f00 */
[----:B----4-:R-:W4:Y:S04]  /*732c0*/  LDL.LU R10, [R1+0x1bd8] ;  /* 0x001bd800010a7983 */ /* 0x010f280000300800 */
        /* <DEDUP_REMOVED lines=12> */
[----:B---3--:R-:W-:-:S03]  /*73390*/  IADD3 R6, P3, R6, UR16, RZ ;  /* 0x0000001006067c10 */ /* 0x008fc6000ff7e0ff */
        /* <DEDUP_REMOVED lines=10> */
[----:B------:R-:W-:-:S05]  /*73440*/  IMAD.MOV.U32 R4, RZ, RZ, R6 ;  /* 0x000000ffff047224 */ /* 0x000fca00078e0006 */
[----:B------:R1:W-:Y:S04]  /*73450*/  LDGSTS.E [R0+0x4c000], desc[UR14][R4.64], P1 ;  /* 0x4c00000004007fae */ /* 0x0003e8000892184e */
[----:B---3--:R-:W3:Y:S04]  /*73460*/  LDL.LU R13, [R1+0x1b90] ;  /* 0x001b9000010d7983 */ /* 0x008ee80000300800 */
[----:B------:R-:W3:Y:S01]  /*73470*/  LDL.LU R6, [R1+0x1b9c] ;  /* 0x001b9c0001067983 */ /* 0x000ee20000300800 */
[----:B------:R-:W-:-:S05]  /*73480*/  IADD3 R8, P0, R8, UR16, RZ ;  /* 0x0000001008087c10 */ /* 0x000fca000ff1e0ff */
[----:B------:R-:W-:Y:S01]  /*73490*/  STL [R1+0x1c1c], R8 ;  /* 0x001c1c0801007387 */ /* 0x000fe20000100800 */
[----:B-1----:R-:W-:Y:S01]  /*734a0*/  IMAD.MOV.U32 R4, RZ, RZ, R8 ;  /* 0x000000ffff047224 */ /* 0x002fe200078e0008 */
[----:B------:R-:W-:-:S04]  /*734b0*/  IADD3.X R11, R11, UR8, RZ, P0, !PT ;  /* 0x000000080b0b7c10 */ /* 0x000fc800087fe4ff */
[----:B------:R-:W-:Y:S01]  /*734c0*/  MOV R5, R11 ;  /* 0x0000000b00057202 */ /* 0x000fe20000000f00 */
[----:B------:R1:W-:Y:S01]  /*734d0*/  STL [R1+0x1c10], R11 ;  /* 0x001c100b01007387 */ /* 0x0003e20000100800 */
[----:B------:R-:W-:-:S03]  /*734e0*/  UISETP.GT.AND UP1, UPT, UR18, 0x64, UPT ;  /* 0x000000641200788c */ /* 0x000fc6000bf24270 */
[----:B------:R1:W-:Y:S04]  /*734f0*/  LDGSTS.E [R0+0x4c100], desc[UR14][R4.64], P1 ;  /* 0x4c10000004007fae */ /* 0x0003e8000892184e */
[----:B-1----:R-:W3:Y:S04]  /*73500*/  LDL.LU R11, [R1+0x1b58] ;  /* 0x001b5800010b7983 */ /* 0x002ee80000300800 */
[----:B------:R-:W3:Y:S01]  /*73510*/  LDL.LU R8, [R1+0x1b64] ;  /* 0x001b640001087983 */ /* 0x000ee20000300800 */
[----:B------:R-:W-:-:S04]  /*73520*/  USEL UR12, URZ, 0x4, !UP1 ;  /* 0x000000043f0c7887 */ /* 0x000fc8000c800000 */
[----:B------:R-:W-:-:S06]  /*73530*/  USEL UR12, UR12, URZ, !UP0 ;  /* 0x0000003f0c0c7287 */ /* 0x000fcc000c000000 */
[----:B------:R-:W-:Y:S01]  /*73540*/  ISETP.NE.U32.AND P0, PT, RZ, UR12, PT ;  /* 0x0000000cff007c0c */ /* 0x000fe2000bf05070 */
[----:B------:R-:W-:Y:S01]  /*73550*/  UISETP.GT.AND UP1, UPT, UR18, 0x68, UPT ;  /* 0x000000681200788c */ /* 0x000fe2000bf24270 */
[----:B------:R-:W-:-:S05]  /*73560*/  IADD3 R7, P1, R7, UR16, RZ ;  /* 0x0000001007077c10 */ /* 0x000fca000ff3e0ff */
[----:B------:R-:W-:Y:S01]  /*73570*/  STL [R1+0x1be4], R7 ;  /* 0x001be40701007387 */ /* 0x000fe20000100800 */
[----:B------:R-:W-:Y:S01]  /*73580*/  IMAD.MOV.U32 R4, RZ, RZ, R7 ;  /* 0x000000ffff047224 */ /* 0x000fe200078e0007 */
[----:B------:R-:W-:Y:S01]  /*73590*/  USEL UR12, URZ, 0x4, !UP1 ;  /* 0x000000043f0c7887 */ /* 0x000fe2000c800000 */
[----:B----4-:R-:W-:-:S04]  /*735a0*/  IADD3.X R10, R10, UR8, RZ, P1, !PT ;  /* 0x000000080a0a7c10 */ /* 0x010fc80008ffe4ff */
[----:B------:R-:W-:Y:S02]  /*735b0*/  MOV R5, R10 ;  /* 0x0000000a00057202 */ /* 0x000fe40000000f00 */
[----:B--2---:R-:W-:Y:S01]  /*735c0*/  IADD3 R9, P2, R9, UR16, RZ ;  /* 0x0000001009097c10 */ /* 0x004fe2000ff5e0ff */
[----:B------:R1:W-:Y:S03]  /*735d0*/  STL [R1+0x1bd8], R10 ;  /* 0x001bd80a01007387 */ /* 0x0003e60000100800 */
[----:B------:R-:W-:Y:S01]  /*735e0*/  IADD3.X R12, R12, UR8, RZ, P2, !PT ;  /* 0x000000080c0c7c10 */ /* 0x000fe200097fe4ff */
[----:B------:R2:W-:Y:S01]  /*735f0*/  LDGSTS.E [R0+0x4c800], desc[UR14][R4.64], P0 ;  /* 0x4c80000004007fae */ /* 0x0005e2000812184e */
[----:B------:R-:W-:-:S03]  /*73600*/  IADD3 R3, P3, R3, UR16, RZ ;  /* 0x0000001003037c10 */ /* 0x000fc6000ff7e0ff */
[----:B-1----:R-:W4:Y:S01]  /*73610*/  LDL.LU R10, [R1+0x1b5c] ;  /* 0x001b5c00010a7983 */ /* 0x002f220000300800 */
[----:B------:R-:W-:-:S03]  /*73620*/  IADD3.X R14, R14, UR8, RZ, P3, !PT ;  /* 0x000000080e0e7c10 */ /* 0x000fc60009ffe4ff */
[----:B------:R-:W4:Y:S01]  /*73630*/  LDL.LU R7, [R1+0x1b24] ;  /* 0x001b240001077983 */ /* 0x000f220000300800 */
[----:B--2---:R-:W-:-:S03]  /*73640*/  MOV R5, R12 ;  /* 0x0000000c00057202 */ /* 0x004fc60000000f00 */
[----:B------:R-:W-:Y:S04]  /*73650*/  STL [R1+0x1bdc], R9 ;  /* 0x001bdc0901007387 */ /* 0x000fe80000100800 */
[----:B------:R1:W-:Y:S04]  /*73660*/  STL [R1+0x1bd0], R12 ;  /* 0x001bd00c01007387 */ /* 0x0003e80000100800 */
[----:B------:R2:W-:Y:S01]  /*73670*/  STL [R1+0x1ba4], R3 ;  /* 0x001ba40301007387 */ /* 0x0005e20000100800 */
[----:B------:R-:W-:Y:S01]  /*73680*/  IMAD.MOV.U32 R4, RZ, RZ, R9 ;  /* 0x000000ffff047224 */ /* 0x000fe200078e0009 */
[----:B------:R-:W-:-:S02]  /*73690*/  USEL UR12, UR12, URZ, !UP0 ;  /* 0x0000003f0c0c7287 */ /* 0x000fc4000c000000 */
[----:B-1----:R-:W4:Y:S04]  /*736a0*/  LDL.LU R12, [R1+0x1b50] ;  /* 0x001b5000010c7983 */ /* 0x002f280000300800 */
[----:B------:R-:W-:Y:S04]  /*736b0*/  STL [R1+0x1b98], R14 ;  /* 0x001b980e01007387 */ /* 0x000fe80000100800 */
[----:B------:R-:W4:Y:S01]  /*736c0*/  LDL.LU R9, [R1+0x1b18] ;  /* 0x001b180001097983 */ /* 0x000f220000300800 */
[----:B------:R-:W-:-:S03]  /*736d0*/  ISETP.NE.U32.AND P1, PT, RZ, UR12, PT ;  /* 0x0000000cff007c0c */ /* 0x000fc6000bf25070 */
[----:B------:R1:W-:Y:S02]  /*736e0*/  LDGSTS.E [R0+0x4c900], desc[UR14][R4.64], P0 ;  /* 0x4c90000004007fae */ /* 0x0003e4000812184e */
[----:B-1----:R-:W-:Y:S01]  /*736f0*/  IMAD.MOV.U32 R4, RZ, RZ, R3 ;  /* 0x000000ffff047224 */ /* 0x002fe200078e0003 */
[----:B------:R-:W-:Y:S01]  /*73700*/  MOV R5, R14 ;  /* 0x0000000e00057202 */ /* 0x000fe20000000f00 */
[----:B--2---:R-:W2:Y:S06]  /*73710*/  LDL.LU R3, [R1+0x1b1c] ;  /* 0x001b1c0001037983 */ /* 0x004eac0000300800 */
[----:B------:R1:W-:Y:S01]  /*73720*/  LDGSTS.E [R0+0x4d000], desc[UR14][R4.64], P1 ;  /* 0x4d00000004007fae */ /* 0x0003e2000892184e */
[----:B---3--:R-:W-:-:S04]  /*73730*/  IADD3 R6, P0, R6, UR16, RZ ;  /* 0x0000001006067c10 */ /* 0x008fc8000ff1e0ff */
[----:B------:R-:W-:Y:S01]  /*73740*/  IADD3.X R13, R13, UR8, RZ, P0, !PT ;  /* 0x000000080d0d7c10 */ /* 0x000fe200087fe4ff */
[----:B-1----:R-:W-:-:S03]  /*73750*/  IMAD.MOV.U32 R4, RZ, RZ, R6 ;  /* 0x000000ffff047224 */ /* 0x002fc600078e0006 */
[----:B------:R-:W-:Y:S01]  /*73760*/  MOV R5, R13 ;  /* 0x0000000d00057202 */ /* 0x000fe20000000f00 */
[----:B------:R1:W-:Y:S04]  /*73770*/  STL [R1+0x1b9c], R6 ;  /* 0x001b9c0601007387 */ /* 0x0003e80000100800 */
[----:B------:R3:W-:Y:S04]  /*73780*/  STL [R1+0x1b90], R13 ;  /* 0x001b900d01007387 */ /* 0x0007e80000100800 */
[----:B------:R3:W-:Y:S04]  /*73790*/  LDGSTS.E [R0+0x4d100], desc[UR14][R4.64], P1 ;  /* 0x4d10000004007fae */ /* 0x0007e8000892184e */
[----:B-1----:R-:W2:Y:S01]  /*737a0*/  LDL.LU R6, [R1+0x1214] ;  /* 0x0012140001067983 */ /* 0x002ea20000300800 */
[----:B------:R-:W-:-:S04]  /*737b0*/  IADD3 R8, P1, R8, UR16, RZ ;  /* 0x0000001008087c10 */ /* 0x000fc8000ff3e0ff */
[----:B------:R-:W-:Y:S01]  /*737c0*/  IADD3.X R11, R11, UR8, RZ, P1, !PT ;  /* 0x000000080b0b7c10 */ /* 0x000fe20008ffe4ff */
[----:B------:R-:W-:Y:S04]  /*737d0*/  STL [R1+0x1b64], R8 ;  /* 0x001b640801007387 */ /* 0x000fe80000100800 */
[----:B------:R1:W-:Y:S04]  /*737e0*/  STL [R1+0x1b58], R11 ;  /* 0x001b580b01007387 */ /* 0x0003e80000100800 */
[----:B------:R-:W2:Y:S04]  /*737f0*/  LDL.LU R16, [R1+0x1248] ;  /* 0x0012480001107983 */ /* 0x000ea80000300800 */
[----:B------:R-:W2:Y:S04]  /*73800*/  LDL.LU R15, [R1+0x124c] ;  /* 0x00124c00010f7983 */ /* 0x000ea80000300800 */
[----:B------:R-:W2:Y:S01]  /*73810*/  LDL.LU R14, [R1+0x1250] ;  /* 0x00125000010e7983 */ /* 0x000ea20000300800 */
[----:B---3--:R-:W-:-:S03]  /*73820*/  MOV R5, R11 ;  /* 0x0000000b00057202 */ /* 0x008fc60000000f00 */
[----:B------:R-:W3:Y:S01]  /*73830*/  LDL.LU R13, [R1+0x1254] ;  /* 0x00125400010d7983 */ /* 0x000ee20000300800 */
[----:B------:R-:W-:-:S03]  /*73840*/  IMAD.MOV.U32 R4, RZ, RZ, R8 ;  /* 0x000000ffff047224 */ /* 0x000fc600078e0008 */
[----:B-1----:R-:W3:Y:S04]  /*73850*/  LDL.LU R11, [R1+0x1288] ;  /* 0x00128800010b7983 */ /* 0x002ee80000300800 */
[----:B------:R-:W3:Y:S01]  /*73860*/  LDL.LU R8, [R1+0x128c] ;  /* 0x00128c0001087983 */ /* 0x000ee20000300800 */
[----:B------:R-:W-:-:S04]  /*73870*/  UISETP.GT.AND UP1, UPT, UR18, 0x6c, UPT ;  /* 0x0000006c1200788c */ /* 0x000fc8000bf24270 */
[----:B------:R-:W-:-:S04]  /*73880*/  USEL UR12, URZ, 0x4, !UP1 ;  /* 0x000000043f0c7887 */ /* 0x000fc8000c800000 */
[----:B------:R-:W-:-:S06]  /*73890*/  USEL UR12, UR12, URZ, !UP0 ;  /* 0x0000003f0c0c7287 */ /* 0x000fcc000c000000 */
[----:B------:R-:W-:Y:S01]  /*738a0*/  ISETP.NE.U32.AND P0, PT, RZ, UR12, PT ;  /* 0x0000000cff007c0c */ /* 0x000fe2000bf05070 */
[----:B------:R-:W-:Y:S01]  /*738b0*/  UISETP.GT.AND UP1, UPT, UR18, 0x70, UPT ;  /* 0x000000701200788c */ /* 0x000fe2000bf24270 */
[----:B----4-:R-:W-:-:S11]  /*738c0*/  IADD3 R10, P2, R10, UR16, RZ ;  /* 0x000000100a0a7c10 */ /* 0x010fd6000ff5e0ff */
[----:B------:R1:W-:Y:S01]  /*738d0*/  LDGSTS.E [R0+0x4d800], desc[UR14][R4.64], P0 ;  /* 0x4d80000004007fae */ /* 0x0003e2000812184e */
[----:B------:R-:W-:-:S03]  /*738e0*/  IADD3 R7, P3, R7, UR16, RZ ;  /* 0x0000001007077c10 */ /* 0x000fc6000ff7e0ff */
[----:B------:R4:W-:Y:S01]  /*738f0*/  STL [R1+0x1b5c], R10 ;  /* 0x001b5c0a01007387 */ /* 0x0009e20000100800 */
[----:B------:R-:W-:Y:S01]  /*73900*/  USEL UR12, URZ, 0x4, !UP1 ;  /* 0x000000043f0c7887 */ /* 0x000fe2000c800000 */
[----:B-1----:R-:W-:Y:S01]  /*73910*/  IMAD.MOV.U32 R4, RZ, RZ, R10 ;  /* 0x000000ffff047224 */ /* 0x002fe200078e000a */
[----:B------:R-:W-:-:S04]  /*73920*/  IADD3.X R12, R12, UR8, RZ, P2, !PT ;  /* 0x000000080c0c7c10 */ /* 0x000fc800097fe4ff */
[----:B------:R-:W-:Y:S01]  /*73930*/  MOV R5, R12 ;  /* 0x0000000c00057202 */ /* 0x000fe20000000f00 */
[----:B------:R-:W-:Y:S01]  /*73940*/  STL [R1+0x1b50], R12 ;  /* 0x001b500c01007387 */ /* 0x000fe20000100800 */
[----:B------:R-:W-:-:S03]  /*73950*/  IADD3.X R9, R9, UR8, RZ, P3, !PT ;  /* 0x0000000809097c10 */ /* 0x000fc60009ffe4ff */
[----:B------:R1:W-:Y:S04]  /*73960*/  STL [R1+0x1b24], R7 ;  /* 0x001b240701007387 */ /* 0x0003e80000100800 */
[----:B------:R1:W-:Y:S04]  /*73970*/  LDGSTS.E [R0+0x4d900], desc[UR14][R4.64], P0 ;  /* 0x4d90000004007fae */ /* 0x0003e8000812184e */
[----:B------:R-:W-:Y:S04]  /*73980*/  STL [R1+0x1b18], R9 ;  /* 0x001b180901007387 */ /* 0x000fe80000100800 */
[----:B----4-:R-:W4:Y:S01]  /*73990*/  LDL.LU R10, [R1+0x1290] ;  /* 0x00129000010a7983 */ /* 0x010f220000300800 */
[----:B-1----:R-:W-:-:S03]  /*739a0*/  IMAD.MOV.U32 R4, RZ, RZ, R7 ;  /* 0x000000ffff047224 */ /* 0x002fc600078e0007 */
[----:B------:R-:W4:Y:S01]  /*739b0*/  LDL.LU R7, [R1+0x1294] ;  /* 0x0012940001077983 */ /* 0x000f220000300800 */
[----:B------:R-:W-:Y:S01]  /*739c0*/  USEL UR12, UR12, URZ, !UP0 ;  /* 0x0000003f0c0c7287 */ /* 0x000fe2000c000000 */
[----:B--2---:R-:W-:-:S05]  /*739d0*/  IADD3 R3, P0, R3, UR16, RZ ;  /* 0x0000001003037c10 */ /* 0x004fca000ff1e0ff */
[----:B------:R-:W-:Y:S01]  /*739e0*/  ISETP.NE.U32.AND P1, PT, RZ, UR12, PT ;  /* 0x0000000cff007c0c */ /* 0x000fe2000bf25070 */
[----:B------:R-:W-:Y:S01]  /*739f0*/  UISETP.GT.AND UP1, UPT, UR18, 0x74, UPT ;  /* 0x000000741200788c */ /* 0x000fe2000bf24270 */
[----:B------:R-:W-:Y:S01]  /*73a00*/  MOV R5, R9 ;  /* 0x0000000900057202 */ /* 0x000fe20000000f00 */
[----:B------:R-:W-:Y:S02]  /*73a10*/  STL [R1+0x1b1c], R3 ;  /* 0x001b1c0301007387 */ /* 0x000fe40000100800 */
[----:B------:R-:W-:-:S04]  /*73a20*/  USEL UR12, URZ, 0x4, !UP1 ;  /* 0x000000043f0c7887 */ /* 0x000fc8000c800000 */
[----:B------:R-:W-:-:S04]  /*73a30*/  USEL UR12, UR12, URZ, !UP0 ;  /* 0x0000003f0c0c7287 */ /* 0x000fc8000c000000 */
[----:B------:R1:W-:Y:S02]  /*73a40*/  LDGSTS.E [R0+0x4e000], desc[UR14][R4.64], P1 ;  /* 0x4e00000004007fae */ /* 0x0003e4000892184e */
[----:B-1----:R-:W-:Y:S01]  /*73a50*/  IMAD.MOV.U32 R4, RZ, RZ, R3 ;  /* 0x000000ffff047224 */ /* 0x002fe200078e0003 */
[----:B------:R-:W-:-:S04]  /*73a60*/  IADD3.X R6, R6, UR8, RZ, P0, !PT ;  /* 0x0000000806067c10 */ /* 0x000fc800087fe4ff */
[----:B------:R-:W-:Y:S01]  /*73a70*/  MOV R5, R6 ;  /* 0x0000000600057202 */ /* 0x000fe20000000f00 */
[----:B------:R1:W-:Y:S04]  /*73a80*/  STL [R1+0x1214], R6 ;  /* 0x0012140601007387 */ /* 0x0003e80000100800 */
[----:B------:R-:W2:Y:S01]  /*73a90*/  LDL.LU R12, [R1+0x12c8] ;  /* 0x0012c800010c7983 */ /* 0x000ea20000300800 */
[----:B------:R-:W-:-:S03]  /*73aa0*/  ISETP.NE.U32.AND P0, PT, RZ, UR12, PT ;  /* 0x0000000cff007c0c */ /* 0x000fc6000bf05070 */
[----:B------:R3:W-:Y:S04]  /*73ab0*/  LDGSTS.E [R0+0x4e100], desc[UR14][R4.64], P1 ;  /* 0x4e10000004007fae */ /* 0x0007e8000892184e */
[----:B-1----:R-:W2:Y:S04]  /*73ac0*/  LDL.LU R6, [R1+0x12cc] ;  /* 0x0012cc0001067983 */ /* 0x002ea80000300800 */
[----:B------:R-:W2:Y:S04]  /*73ad0*/  LDL.LU R9, [R1+0x12d0] ;  /* 0x0012d00001097983 */ /* 0x000ea80000300800 */
[----:B------:R-:W2:Y:S01]  /*73ae0*/  LDL.LU R3, [R1+0x12d4] ;  /* 0x0012d40001037983 */ /* 0x000ea20000300800 */
[----:B------:R-:W-:-:S04]  /*73af0*/  IADD3 R15, P1, R15, UR16, RZ ;  /* 0x000000100f0f7c10 */ /* 0x000fc8000ff3e0ff */
[----:B------:R-:W-:Y:S01]  /*73b00*/  IADD3.X R16, R16, UR8, RZ, P1, !PT ;  /* 0x0000000810107c10 */ /* 0x000fe20008ffe4ff */
[----:B---3--:R-:W-:Y:S01]  /*73b10*/  IMAD.MOV.U32 R4, RZ, RZ, R15 ;  /* 0x000000ffff047224 */ /* 0x008fe200078e000f */
[----:B------:R-:W-:Y:S02]  /*73b20*/  IADD3 R13, P2, R13, UR16, RZ ;  /* 0x000000100d0d7c10 */ /* 0x000fe4000ff5e0ff */
[----:B------:R-:W-:Y:S02]  /*73b30*/  MOV R5, R16 ;  /* 0x0000001000057202 */ /* 0x000fe40000000f00 */
[----:B------:R-:W-:Y:S02]  /*73b40*/  IADD3.X R14, R14, UR8, RZ, P2, !PT ;  /* 0x000000080e0e7c10 */ /* 0x000fe400097fe4ff */
[----:B------:R-:W-:Y:S01]  /*73b50*/  IADD3 R8, P3, R8, UR16, RZ ;  /* 0x0000001008087c10 */ /* 0x000fe2000ff7e0ff */
[----:B------:R1:W-:Y:S03]  /*73b60*/  LDGSTS.E [R0+0x4e800], desc[UR14][R4.64], P0 ;  /* 0x4e80000004007fae */ /* 0x0003e6000812184e */
[----:B------:R-:W-:Y:S01]  /*73b70*/  IADD3.X R11, R11, UR8, RZ, P3, !PT ;  /* 0x000000080b0b7c10 */ /* 0x000fe20009ffe4ff */
[----:B------:R-:W-:Y:S04]  /*73b80*/  STL [R1+0x124c], R15 ;  /* 0x00124c0f01007387 */ /* 0x000fe80000100800 */
[----:B------:R-:W-:Y:S01]  /*73b90*/  STL [R1+0x1248], R16 ;  /* 0x0012481001007387 */ /* 0x000fe20000100800 */
[----:B-1----:R-:W-:Y:S01]  /*73ba0*/  IMAD.MOV.U32 R4, RZ, RZ, R13 ;  /* 0x000000ffff047224 */ /* 0x002fe200078e000d */
[----:B------:R-:W-:-:S02]  /*73bb0*/  MOV R5, R14 ;  /* 0x0000000e00057202 */ /* 0x000fc40000000f00 */
[----:B------:R-:W-:Y:S04]  /*73bc0*/  STL [R1+0x1254], R13 ;  /* 0x0012540d01007387 */ /* 0x000fe80000100800 */
[----:B------:R-:W-:Y:S04]  /*73bd0*/  STL [R1+0x1250], R14 ;  /* 0x0012500e01007387 */ /* 0x000fe80000100800 */
[----:B------:R-:W-:Y:S04]  /*73be0*/  STL [R1+0x128c], R8 ;  /* 0x00128c0801007387 */ /* 0x000fe80000100800 */
[----:B------:R1:W-:Y:S04]  /*73bf0*/  LDGSTS.E [R0+0x4e900], desc[UR14][R4.64], P0 ;  /* 0x4e90000004007fae */ /* 0x0003e8000812184e */
[----:B------:R3:W-:Y:S01]  /*73c00*/  STL [R1+0x1288], R11 ;  /* 0x0012880b01007387 */ /* 0x0007e20000100800 */
[----:B-1----:R-:W-:Y:S01]  /*73c10*/  MOV R5, R11 ;  /* 0x0000000b00057202 */ /* 0x002fe20000000f00 */
[----:B------:R-:W-:-:S02]  /*73c20*/  IMAD.MOV.U32 R4, RZ, RZ, R8 ;  /* 0x000000ffff047224 */ /* 0x000fc400078e0008 */
[----:B---3--:R-:W3:Y:S04]  /*73c30*/  LDL.LU R11, [R1+0x2208] ;  /* 0x00220800010b7983 */ /* 0x008ee80000300800 */
        /* <DEDUP_REMOVED lines=8> */
[----:B------:R-:W-:-:S03]  /*73cc0*/  IADD3.X R10, R10, UR8, RZ, P0, !PT ;  /* 0x000000080a0a7c10 */ /* 0x000fc600087fe4ff */
[----:B------:R-:W-:Y:S04]  /*73cd0*/  STL [R1+0x1294], R7 ;  /* 0x0012940701007387 */ /* 0x000fe80000100800 */
[----:B------:R4:W-:Y:S01]  /*73ce0*/  STL [R1+0x1290], R10 ;  /* 0x0012900a01007387 */ /* 0x0009e20000100800 */
[----:B-1----:R-:W-:Y:S01]  /*73cf0*/  MOV R5, R10 ;  /* 0x0000000a00057202 */ /* 0x002fe20000000f00 */
[----:B------:R-:W-:Y:S02]  /*73d00*/  IMAD.MOV.U32 R4, RZ, RZ, R7 ;  /* 0x000000ffff047224 */ /* 0x000fe400078e0007 */
[----:B----4-:R-:W4:Y:S04]  /*73d10*/  LDL.LU R10, [R1+0x2200] ;  /* 0x00220000010a7983 */ /* 0x010f280000300800 */
[----:B------:R-:W4:Y:S01]  /*73d20*/  LDL.LU R7, [R1+0x220c] ;  /* 0x00220c0001077983 */ /* 0x000f220000300800 */
[----:B------:R-:W-:-:S03]  /*73d30*/  USEL UR12, URZ, 0x4, !UP1 ;  /* 0x000000043f0c7887 */ /* 0x000fc6000c800000 */
[----:B------:R1:W-:Y:S01]  /*73d40*/  LDGSTS.E [R0+0x4f100], desc[UR14][R4.64], P1 ;  /* 0x4f10000004007fae */ /* 0x0003e2000892184e */
[----:B------:R-:W-:-:S06]  /*73d50*/  USEL UR12, UR12, URZ, !UP0 ;  /* 0x0000003f0c0c7287 */ /* 0x000fcc000c000000 */
[----:B------:R-:W-:Y:S02]  /*73d60*/  ISETP.NE.U32.AND P0, PT, RZ, UR12, PT ;  /* 0x0000000cff007c0c */ /* 0x000fe4000bf05070 */
[----:B--2---:R-:W-:-:S04]  /*73d70*/  IADD3 R6, P1, R6, UR16, RZ ;  /* 0x0000001006067c10 */ /* 0x004fc8000ff3e0ff */
[----:B------:R-:W-:Y:S02]  /*73d80*/  IADD3.X R12, R12, UR8, RZ, P1, !PT ;  /* 0x000000080c0c7c10 */ /* 0x000fe40008ffe4ff */
[----:B------:R-:W-:Y:S01]  /*73d90*/  IADD3 R3, P2, R3, UR16, RZ ;  /* 0x0000001003037c10 */ /* 0x000fe2000ff5e0ff */
[----:B------:R2:W-:Y:S01]  /*73da0*/  STL [R1+0x12cc], R6 ;  /* 0x0012cc0601007387 */ /* 0x0005e20000100800 */
[----:B-1----:R-:W-:Y:S01]  /*73db0*/  IMAD.MOV.U32 R4, RZ, RZ, R6 ;  /* 0x000000ffff047224 */ /* 0x002fe200078e0006 */
[----:B------:R-:W-:Y:S02]  /*73dc0*/  MOV R5, R12 ;  /* 0x0000000c00057202 */ /* 0x000fe40000000f00 */
[----:B------:R-:W-:Y:S01]  /*73dd0*/  IADD3.X R9, R9, UR8, RZ, P2, !PT ;  /* 0x0000000809097c10 */ /* 0x000fe200097fe4ff */
[----:B------:R-:W-:Y:S04]  /*73de0*/  STL [R1+0x12c8], R12 ;  /* 0x0012c80c01007387 */ /* 0x000fe80000100800 */
[----:B------:R-:W-:Y:S04]  /*73df0*/  STL [R1+0x12d4], R3 ;  /* 0x0012d40301007387 */ /* 0x000fe80000100800 */
[----:B--2---:R-:W2:Y:S04]  /*73e00*/  LDL.LU R6, [R1+0x21d4] ;  /* 0x0021d40001067983 */ /* 0x004ea80000300800 */
[----:B------:R1:W-:Y:S04]  /*73e10*/  STL [R1+0x12d0], R9 ;  /* 0x0012d00901007387 */ /* 0x0003e80000100800 */
[----:B------:R1:W-:Y:S04]  /*73e20*/  LDGSTS.E [R0+0x4f800], desc[UR14][R4.64], P0 ;  /* 0x4f80000004007fae */ /* 0x0003e8000812184e */
[----:B------:R-:W2:Y:S04]  /*73e30*/  LDL.LU R14, [R1+0x21c8] ;  /* 0x0021c800010e7983 */ /* 0x000ea80000300800 */
[----:B------:R-:W2:Y:S01]  /*73e40*/  LDL.LU R13, [R1+0x21c0] ;  /* 0x0021c000010d7983 */ /* 0x000ea20000300800 */
[----:B-1----:R-:W-:-:S03]  /*73e50*/  MOV R5, R9 ;  /* 0x0000000900057202 */ /* 0x002fc60000000f00 */
[----:B------:R-:W2:Y:S01]  /*73e60*/  LDL.LU R9, [R1+0x21cc] ;  /* 0x0021cc0001097983 */ /* 0x000ea20000300800 */
[----:B------:R-:W-:-:S03]  /*73e70*/  IMAD.MOV.U32 R4, RZ, RZ, R3 ;  /* 0x000000ffff047224 */ /* 0x000fc600078e0003 */
[----:B------:R-:W2:Y:S04]  /*73e80*/  LDL.LU R12, [R1+0x2188] ;  /* 0x00218800010c7983 */ /* 0x000ea80000300800 */
[----:B------:R-:W2:Y:S04]  /*73e90*/  LDL.LU R3, [R1+0x2194] ;  /* 0x0021940001037983 */ /* 0x000ea80000300800 */
[----:B------:R1:W-:Y:S01]  /*73ea0*/  LDGSTS.E [R0+0x4f900], desc[UR14][R4.64], P0 ;  /* 0x4f90000004007fae */ /* 0x0003e2000812184e */
[----:B---3--:R-:W-:-:S04]  /*73eb0*/  IADD3 R8, P1, R8, UR16, RZ ;  /* 0x0000001008087c10 */ /* 0x008fc8000ff3e0ff */
[----:B------:R-:W-:Y:S01]  /*73ec0*/  IADD3.X R11, R11, UR8, RZ, P1, !PT ;  /* 0x000000080b0b7c10 */ /* 0x000fe20008ffe4ff */
[----:B------:R-:W-:Y:S01]  /*73ed0*/  STL [R1+0x2214], R8 ;  /* 0x0022140801007387 */ /* 0x000fe20000100800 */
[----:B-1----:R-:W-:-:S03]  /*73ee0*/  MOV R4, R8 ;  /* 0x0000000800047202 */ /* 0x002fc60000000f00 */
[----:B------:R1:W-:Y:S01]  /*73ef0*/  STL [R1+0x2208], R11 ;  /* 0x0022080b01007387 */ /* 0x0003e20000100800 */
[----:B------:R-:W-:-:S03]  /*73f00*/  IMAD.MOV.U32 R5, RZ, RZ, R11 ;  /* 0x000000ffff057224 */ /* 0x000fc600078e000b */
[----:B-1----:R-:W3:Y:S04]  /*73f10*/  LDL.LU R11, [R1+0x2180] ;  /* 0x00218000010b7983 */ /* 0x002ee80000300800 */
[----:B------:R-:W3:Y:S01]  /*73f20*/  LDL.LU R8, [R1+0x218c] ;  /* 0x00218c0001087983 */ /* 0x000ee20000300800 */
[----:B------:R-:W-:-:S04]  /*73f30*/  UISETP.GT.AND UP1, UPT, UR18, 0x1, UPT ;  /* 0x000000011200788c */ /* 0x000fc8000bf24270 */
[----:B------:R-:W-:-:S04]  /*73f40*/  USEL UR12, URZ, 0x4, !UP1 ;  /* 0x000000043f0c7887 */ /* 0x000fc8000c800000 */
[----:B------:R-:W-:Y:S01]  /*73f50*/  USEL UR12, UR12, URZ, !UP0 ;  /* 0x0000003f0c0c7287 */ /* 0x000fe2000c000000 */
[----:B------:R-:W-:-:S05]  /*73f60*/  LOP3.LUT R187, R183, 0x20, RZ, 0x3c, !PT ;  /* 0x00000020b7bb7812 */ /* 0x000fca00078e3cff */
[----:B------:R-:W-:Y:S01]  /*73f70*/  ISETP.NE.U32.AND P0, PT, RZ, UR12, PT ;  /* 0x0000000cff007c0c */ /* 0x000fe2000bf05070 */
[----:B------:R-:W-:Y:S01]  /*73f80*/  VIADD R0, R187, UR13 ;  /* 0x0000000dbb007c36 */ /* 0x000fe20008000000 */
[----:B----4-:R-:W-:-:S11]  /*73f90*/  IADD3 R7, P1, R7, UR16, RZ ;  /* 0x0000001007077c10 */ /* 0x010fd6000ff3e0ff */
[----:B------:R1:W-:Y:S01]  /*73fa0*/  LDGSTS.E [R0+0x40200], desc[UR14][R4.64], P0 ;  /* 0x4020000004007fae */ /* 0x0003e2000812184e */
[----:B------:R-:W-:-:S03]  /*73fb0*/  IADD3.X R10, R10, UR8, RZ, P1, !PT ;  /* 0x000000080a0a7c10 */ /* 0x000fc60008ffe4ff */
[----:B------:R-:W-:Y:S04]  /*73fc0*/  STL [R1+0x220c], R7 ;  /* 0x00220c0701007387 */ /* 0x000fe80000100800 */
[----:B------:R4:W-:Y:S01]  /*73fd0*/  STL [R1+0x2200], R10 ;  /* 0x0022000a01007387 */ /* 0x0009e20000100800 */
[----:B-1----:R-:W-:Y:S01]  /*73fe0*/  IMAD.MOV.U32 R5, RZ, RZ, R10 ;  /* 0x000000ffff057224 */ /* 0x002fe200078e000a */
[----:B------:R-:W-:Y:S02]  /*73ff0*/  MOV R4, R7 ;  /* 0x0000000700047202 */ /* 0x000fe40000000f00 */
[----:B----4-:R-:W4:Y:S04]  /*74000*/  LDL.LU R10, [R1+0x2148] ;  /* 0x00214800010a7983 */ /* 0x010f280000300800 */
[----:B------:R-:W4:Y:S01]  /*74010*/  LDL.LU R7, [R1+0x2154] ;  /* 0x0021540001077983 */ /* 0x000f220000300800 */
[----:B------:R-:W-:-:S03]  /*74020*/  UISETP.GT.AND UP1, UPT, UR18, 0x5, UPT ;  /* 0x000000051200788c */ /* 0x000fc6000bf24270 */
[----:B------:R1:W-:Y:S01]  /*74030*/  LDGSTS.E [R0+0x40300], desc[UR14][R4.64], P0 ;  /* 0x4030000004007fae */ /* 0x0003e2000812184e */
[----:B------:R-:W-:-:S04]  /*74040*/  USEL UR12, URZ, 0x4, !UP1 ;  /* 0x000000043f0c7887 */ /* 0x000fc8000c800000 */
[----:B------:R-:W-:Y:S02]  /*74050*/  USEL UR12, UR12, URZ, !UP0 ;  /* 0x0000003f0c0c7287 */ /* 0x000fe4000c000000 */
[----:B------:R-:W-:-:S04]  /*74060*/  UISETP.GT.AND UP1, UPT, UR18, 0x9, UPT ;  /* 0x000000091200788c */ /* 0x000fc8000bf24270 */
[----:B------:R-:W-:Y:S01]  /*74070*/  ISETP.NE.U32.AND P0, PT, RZ, UR12, PT ;  /* 0x0000000cff007c0c */ /* 0x000fe2000bf05070 */
[----:B------:R-:W-:-:S04]  /*74080*/  USEL UR12, URZ, 0x4, !UP1 ;  /* 0x000000043f0c7887 */ /* 0x000fc8000c800000 */
[----:B------:R-:W-:Y:S01]  /*74090*/  USEL UR12, UR12, URZ, !UP0 ;  /* 0x0000003f0c0c7287 */ /* 0x000fe2000c000000 */
[----:B--2---:R-:W-:-:S05]  /*740a0*/  IADD3 R6, P1, R6, UR16, RZ ;  /* 0x0000001006067c10 */ /* 0x004fca000ff3e0ff */
[----:B------:R2:W-:Y:S01]  /*740b0*/  STL [R1+0x21d4], R6 ;  /* 0x0021d40601007387 */ /* 0x0005e20000100800 */
[----:B-1----:R-:W-:Y:S02]  /*740c0*/  MOV R4, R6 ;  /* 0x0000000600047202 */ /* 0x002fe40000000f00 */
[----:B------:R-:W-:-:S05]  /*740d0*/  IADD3.X R14, R14, UR8, RZ, P1, !PT ;  /* 0x000000080e0e7c10 */ /* 0x000fca0008ffe4ff */
[----:B------:R-:W-:Y:S04]  /*740e0*/  STL [R1+0x21c8], R14 ;  /* 0x0021c80e01007387 */ /* 0x000fe80000100800 */
[----:B------:R-:W4:Y:S01]  /*740f0*/  LDL.LU R15, [R1+0x214c] ;  /* 0x00214c00010f7983 */ /* 0x000f220000300800 */
[----:B------:R-:W-:-:S03]  /*74100*/  IADD3 R9, P2, R9, UR16, RZ ;  /* 0x0000001009097c10 */ /* 0x000fc6000ff5e0ff */
[----:B--2---:R-:W2:Y:S01]  /*74110*/  LDL.LU R6, [R1+0x2114] ;  /* 0x0021140001067983 */ /* 0x004ea20000300800 */
[----:B------:R-:W-:Y:S02]  /*74120*/  IADD3.X R13, R13, UR8, RZ, P2, !PT ;  /* 0x000000080d0d7c10 */ /* 0x000fe400097fe4ff */
[----:B------:R-:W-:Y:S01]  /*74130*/  IADD3 R3, P3, R3, UR16, RZ ;  /* 0x0000001003037c10 */ /* 0x000fe2000ff7e0ff */
[----:B------:R1:W-:Y:S01]  /*74140*/  STL [R1+0x21cc], R9 ;  /* 0x0021cc0901007387 */ /* 0x0003e20000100800 */
[----:B------:R-:W-:-:S03]  /*74150*/  IMAD.MOV.U32 R5, RZ, RZ, R14 ;  /* 0x000000ffff057224 */ /* 0x000fc600078e000e */
[----:B------:R-:W-:Y:S01]  /*74160*/  STL [R1+0x21c0], R13 ;  /* 0x0021c00d01007387 */ /* 0x000fe20000100800 */
[----:B------:R-:W-:-:S03]  /*74170*/  IADD3.X R12, R12, UR8, RZ, P3, !PT ;  /* 0x000000080c0c7c10 */ /* 0x000fc60009ffe4ff */
[----:B------:R1:W-:Y:S04]  /*74180*/  STL [R1+0x2194], R3 ;  /* 0x0021940301007387 */ /* 0x0003e80000100800 */
[----:B------:R-:W2:Y:S01]  /*74190*/  LDL.LU R16, [R1+0x2140] ;  /* 0x0021400001107983 */ /* 0x000ea20000300800 */
[----:B------:R-:W-:-:S03]  /*741a0*/  ISETP.NE.U32.AND P1, PT, RZ, UR12, PT ;  /* 0x0000000cff007c0c */ /* 0x000fc6000bf25070 */
[----:B------:R1:W-:Y:S04]  /*741b0*/  LDGSTS.E [R0+0x40a00], desc[UR14][R4.64], P0 ;  /* 0x40a0000004007fae */ /* 0x0003e8000812184e */
[----:B------:R-:W-:Y:S01]  /*741c0*/  STL [R1+0x2188], R12 ;  /* 0x0021880c01007387 */ /* 0x000fe20000100800 */
[----:B-1----:R-:W-:Y:S01]  /*741d0*/  MOV R4, R9 ;  /* 0x0000000900047202 */ /* 0x002fe20000000f00 */
[----:B------:R-:W-:Y:S02]  /*741e0*/  IMAD.MOV.U32 R5, RZ, RZ, R13 ;  /* 0x000000ffff057224 */ /* 0x000fe400078e000d */
[----:B------:R-:W2:Y:S04]  /*741f0*/  LDL.LU R9, [R1+0x2108] ;  /* 0x0021080001097983 */ /* 0x000ea80000300800 */
[----:B------:R1:W-:Y:S02]  /*74200*/  LDGSTS.E [R0+0x40b00], desc[UR14][R4.64], P0 ;  /* 0x40b0000004007fae */ /* 0x0003e4000812184e */
[----:B-1----:R-:W-:Y:S01]  /*74210*/  MOV R4, R3 ;  /* 0x0000000300047202 */ /* 0x002fe20000000f00 */
[----:B------:R-:W-:Y:S01]  /*74220*/  IMAD.MOV.U32 R5, RZ, RZ, R12 ;  /* 0x000000ffff057224 */ /* 0x000fe200078e000c */
[----:B------:R-:W2:Y:S04]  /*74230*/  LDL.LU R3, [R1+0x210c] ;  /* 0x00210c0001037983 */ /* 0x000ea80000300800 */
[----:B------:R1:W-:Y:S01]  /*74240*/  LDGSTS.E [R0+0x41200], desc[UR14][R4.64], P1 ;  /* 0x4120000004007fae */ /* 0x0003e2000892184e */
[----:B---3--:R-:W-:-:S04]  /*74250*/  IADD3 R8, P0, R8, UR16, RZ ;  /* 0x0000001008087c10 */ /* 0x008fc8000ff1e0ff */
[----:B------:R-:W-:Y:S01]  /*74260*/  IADD3.X R11, R11, UR8, RZ, P0, !PT ;  /* 0x000000080b0b7c10 */ /* 0x000fe200087fe4ff */
[----:B------:R-:W-:Y:S04]  /*74270*/  STL [R1+0x218c], R8 ;  /* 0x00218c0801007387 */ /* 0x000fe80000100800 */
[----:B------:R3:W-:Y:S01]  /*74280*/  STL [R1+0x2180], R11 ;  /* 0x0021800b01007387 */ /* 0x0007e20000100800 */
[----:B-1----:R-:W-:-:S03]  /*74290*/  IMAD.MOV.U32 R5, RZ, RZ, R11 ;  /* 0x000000ffff057224 */ /* 0x002fc600078e000b */
[----:B---3--:R-:W3:Y:S01]  /*742a0*/  LDL.LU R11, [R1+0x2100] ;  /* 0x00210000010b7983 */ /* 0x008ee20000300800 */
[----:B------:R-:W-:Y:S01]  /*742b0*/  MOV R4, R8 ;  /* 0x0000000800047202 */ /* 0x000fe20000000f00 */
[----:B------:R-:W-:Y:S02]  /*742c0*/  UISETP.GT.AND UP1, UPT, UR18, 0xd, UPT ;  /* 0x0000000d1200788c */ /* 0x000fe4000bf24270 */
[----:B------:R-:W3:Y:S04]  /*742d0*/  LDL.LU R8, [R1+0x20d4] ;  /* 0x0020d40001087983 */ /* 0x000ee80000300800 */
[----:B------:R1:W-:Y:S01]  /*742e0*/  LDGSTS.E [R0+0x41300], desc[UR14][R4.64], P1 ;  /* 0x4130000004007fae */ /* 0x0003e2000892184e */
[----:B------:R-:W-:-:S04]  /*742f0*/  USEL UR12, URZ, 0x4, !UP1 ;  /* 0x000000043f0c7887 */ /* 0x000fc8000c800000 */
[----:B------:R-:W-:Y:S01]  /*74300*/  USEL UR12, UR12, URZ, !UP0 ;  /* 0x0000003f0c0c7287 */ /* 0x000fe2000c000000 */
[----:B----4-:R-:W-:-:S04]  /*74310*/  IADD3 R7, P1, R7, UR16, RZ ;  /* 0x0000001007077c10 */ /* 0x010fc8000ff3e0ff */
[----:B------:R-:W-:Y:S01]  /*74320*/  IADD3.X R10, R10, UR8, RZ, P1, !PT ;  /* 0x000000080a0a7c10 */ /* 0x000fe20008ffe4ff */
[----:B------:R-:W-:Y:S04]  /*74330*/  STL [R1+0x2154], R7 ;  /* 0x0021540701007387 */ /* 0x000fe80000100800 */
[----:B------:R4:W-:Y:S01]  /*74340*/  STL [R1+0x2148], R10 ;  /* 0x0021480a01007387 */ /* 0x0009e20000100800 */
[----:B-1----:R-:W-:-:S03]  /*74350*/  IMAD.MOV.U32 R5, RZ, RZ, R10 ;  /* 0x000000ffff057224 */ /* 0x002fc600078e000a */
[----:B------:R-:W3:Y:S04]  /*74360*/  LDL.LU R14, [R1+0x20c8] ;  /* 0x0020c800010e7983 */ /* 0x000ee80000300800 */
[----:B------:R-:W3:Y:S04]  /*74370*/  LDL.LU R13, [R1+0x20c0] ;  /* 0x0020c000010d7983 */ /* 0x000ee80000300800 */
[----:B----4-:R-:W4:Y:S01]  /*74380*/  LDL.LU R10, [R1+0x20cc] ;  /* 0x0020cc00010a7983 */ /* 0x010f220000300800 */
[----:B------:R-:W-:-:S03]  /*74390*/  MOV R4, R7 ;  /* 0x0000000700047202 */ /* 0x000fc60000000f00 */
[----:B------:R-:W4:Y:S01]  /*743a0*/  LDL.LU R12, [R1+0x2088] ;  /* 0x00208800010c7983 */ /* 0x000f220000300800 */
[----:B------:R-:W-:-:S03]  /*743b0*/  ISETP.NE.U32.AND P0, PT, RZ, UR12, PT ;  /* 0x0000000cff007c0c */ /* 0x000fc6000bf05070 */
[----:B------:R-:W4:Y:S01]  /*743c0*/  LDL.LU R7, [R1+0x2094] ;  /* 0x0020940001077983 */ /* 0x000f220000300800 */
[----:B------:R-:W-:-:S04]  /*743d0*/  UISETP.GT.AND UP1, UPT, UR18, 0x11, UPT ;  /* 0x000000111200788c */ /* 0x000fc8000bf24270 */
[----:B------:R-:W-:-:S05]  /*743e0*/  USEL UR12, URZ, 0x4, !UP1 ;  /* 0x000000043f0c7887 */ /* 0x000fca000c800000 */
[----:B------:R1:W-:Y:S01]  /*743f0*/  LDGSTS.E [R0+0x41a00], desc[UR14][R4.64], P0 ;  /* 0x41a0000004007fae */ /* 0x0003e2000812184e */
[----:B------:R-:W-:-:S06]  /*74400*/  USEL UR12, UR12, URZ, !UP0 ;  /* 0x0000003f0c0c7287 */ /* 0x000fcc000c000000 */
[----:B------:R-:W-:Y:S02]  /*74410*/  ISETP.NE.U32.AND P1, PT, RZ, UR12, PT ;  /* 0x0000000cff007c0c */ /* 0x000fe4000bf25070 */
[----:B------:R-:W-:Y:S02]  /*74420*/  IADD3 R15, P2, R15, UR16, RZ ;  /* 0x000000100f0f7c10 */ /* 0x000fe4000ff5e0ff */
[----:B--2---:R-:W-:Y:S02]  /*74430*/  IADD3 R6, P3, R6, UR16, RZ ;  /* 0x0000001006067c10 */ /* 0x004fe4000ff7e0ff */
[----:B-1----:R-:W-:Y:S01]  /*74440*/  MOV R4, R15 ;  /* 0x0000000f00047202 */ /* 0x002fe20000000f00 */
[----:B------:R-:W-:Y:S01]  /*74450*/  STL [R1+0x214c], R15 ;  /* 0x00214c0f01007387 */ /* 0x000fe20000100800 */
[----:B------:R-:W-:-:S05]  /*74460*/  IADD3.X R16, R16, UR8, RZ, P2, !PT ;  /* 0x0000000810107c10 */ /* 0x000fca00097fe4ff */
[----:B------:R-:W-:Y:S01]  /*74470*/  IMAD.MOV.U32 R5, RZ, RZ, R16 ;  /* 0x000000ffff057224 */ /* 0x000fe200078e0010 */
[----:B------:R-:W-:Y:S04]  /*74480*/  STL [R1+0x2140], R16 ;  /* 0x0021401001007387 */ /* 0x000fe80000100800 */
[----:B------:R-:W-:Y:S04]  /*74490*/  STL [R1+0x2114], R6 ;  /* 0x0021140601007387 */ /* 0x000fe80000100800 */
[----:B------:R1:W-:Y:S01]  /*744a0*/  LDGSTS.E [R0+0x41b00], desc[UR14][R4.64], P0 ;  /* 0x41b0000004007fae */ /* 0x0003e2000812184e */
[----:B------:R-:W-:-:S05]  /*744b0*/  IADD3.X R9, R9, UR8, RZ, P3, !PT ;  /* 0x0000000809097c10 */ /* 0x000fca0009ffe4ff */
[----:B------:R2:W-:Y:S01]  /*744c0*/  STL [R1+0x2108], R9 ;  /* 0x0021080901007387 */ /* 0x0005e20000100800 */
[----:B-1----:R-:W-:Y:S01]  /*744d0*/  IMAD.MOV.U32 R5, RZ, RZ, R9 ;  /* 0x000000ffff057224 */ /* 0x002fe200078e0009 */
[----:B------:R-:W-:-:S05]  /*744e0*/  MOV R4, R6 ;  /* 0x0000000600047202 */ /* 0x000fca0000000f00 */
[----:B------:R1:W-:Y:S04]  /*744f0*/  LDGSTS.E [R0+0x42200], desc[UR14][R4.64], P1 ;  /* 0x4220000004007fae */ /* 0x0003e8000892184e */
[----:B--2---:R-:W2:Y:S04]  /*74500*/  LDL.LU R9, [R1+0x2080] ;  /* 0x0020800001097983 */ /* 0x004ea80000300800 */
[----:B------:R-:W2:Y:S01]  /*74510*/  LDL.LU R6, [R1+0x208c] ;  /* 0x00208c0001067983 */ /* 0x000ea20000300800 */
[----:B------:R-:W-:-:S05]  /*74520*/  IADD3 R3, P0, R3, UR16, RZ ;  /* 0x0000001003037c10 */ /* 0x000fca000ff1e0ff */
[----:B------:R-:W-:Y:S01]  /*74530*/  STL [R1+0x210c], R3 ;  /* 0x00210c0301007387 */ /* 0x000fe20000100800 */
[----:B-1----:R-:W-:Y:S02]  /*74540*/  MOV R4, R3 ;  /* 0x0000000300047202 */ /* 0x002fe40000000f00 */
[----:B---3--:R-:W-:-:S05]  /*74550*/  IADD3.X R11, R11, UR8, RZ, P0, !PT ;  /* 0x000000080b0b7c10 */ /* 0x008fca00087fe4ff */
[----:B------:R1:W-:Y:S01]  /*74560*/  STL [R1+0x2100], R11 ;  /* 0x0021000b01007387 */ /* 0x0003e20000100800 */
[----:B------:R-:W-:Y:S01]  /*74570*/  IMAD.MOV.U32 R5, RZ, RZ, R11 ;  /* 0x000000ffff057224 */ /* 0x000fe200078e000b */
[----:B------:R-:W-:Y:S02]  /*74580*/  UISETP.GT.AND UP1, UPT, UR18, 0x15, UPT ;  /* 0x000000151200788c */ /* 0x000fe4000bf24270 */
[----:B-1----:R-:W3:Y:S04]  /*74590*/  LDL.LU R11, [R1+0x2048] ;  /* 0x00204800010b7983 */ /* 0x002ee80000300800 */
[----:B------:R-:W3:Y:S01]  /*745a0*/  LDL.LU R3, [R1+0x2054] ;  /* 0x0020540001037983 */ /* 0x000ee20000300800 */
[----:B------:R-:W-:-:S03]  /*745b0*/  USEL UR12, URZ, 0x4, !UP1 ;  /* 0x000000043f0c7887 */ /* 0x000fc6000c800000 */
[----:B------:R1:W-:Y:S01]  /*745c0*/  LDGSTS.E [R0+0x42300], desc[UR14][R4.64], P1 ;  /* 0x4230000004007fae */ /* 0x0003e2000892184e */
[----:B------:R-:W-:Y:S01]  /*745d0*/  USEL UR12, UR12, URZ, !UP0 ;  /* 0x0000003f0c0c7287 */ /* 0x000fe2000c000000 */
[----:B------:R-:W-:-:S05]  /*745e0*/  IADD3 R8, P1, R8, UR16, RZ ;  /* 0x0000001008087c10 */ /* 0x000fca000ff3e0ff */
[----:B------:R-:W-:Y:S01]  /*745f0*/  ISETP.NE.U32.AND P0, PT, RZ, UR12, PT ;  /* 0x0000000cff007c0c */ /* 0x000fe2000bf05070 */
[----:B------:R4:W-:Y:S01]  /*74600*/  STL [R1+0x20d4], R8 ;  /* 0x0020d40801007387 */ /* 0x0009e20000100800 */
[----:B-1----:R-:W-:Y:S01]  /*74610*/  MOV R4, R8 ;  /* 0x0000000800047202 */ /* 0x002fe20000000f00 */
[----:B------:R-:W-:Y:S01]  /*74620*/  UISETP.GT.AND UP1, UPT, UR18, 0x19, UPT ;  /* 0x000000191200788c */ /* 0x000fe2000bf24270 */
[----:B------:R-:W-:Y:S02]  /*74630*/  IADD3.X R14, R14, UR8, RZ, P1, !PT ;  /* 0x000000080e0e7c10 */ /* 0x000fe40008ffe4ff */
[----:B----4-:R-:W-:-:S03]  /*74640*/  IADD3 R10, P2, R10, UR16, RZ ;  /* 0x000000100a0a7c10 */ /* 0x010fc6000ff5e0ff */
[----:B------:R-:W-:Y:S01]  /*74650*/  STL [R1+0x20c8], R14 ;  /* 0x0020c80e01007387 */ /* 0x000fe20000100800 */
[----:B------:R-:W-:-:S03]  /*74660*/  IADD3.X R13, R13, UR8, RZ, P2, !PT ;  /* 0x000000080d0d7c10 */ /* 0x000fc600097fe4ff */
[----:B------:R-:W4:Y:S01]  /*74670*/  LDL.LU R15, [R1+0x204c] ;  /* 0x00204c00010f7983 */ /* 0x000f220000300800 */
[----:B------:R-:W-:-:S03]  /*74680*/  IADD3 R7, P3, R7, UR16, RZ ;  /* 0x0000001007077c10 */ /* 0x000fc6000ff7e0ff */
[----:B------:R-:W4:Y:S01]  /*74690*/  LDL.LU R8, [R1+0x2014] ;  /* 0x0020140001087983 */ /* 0x000f220000300800 */
[----:B------:R-:W-:-:S03]  /*746a0*/  IMAD.MOV.U32 R5, RZ, RZ, R14 ;  /* 0x000000ffff057224 */ /* 0x000fc600078e000e */
[----:B------:R1:W-:Y:S01]  /*746b0*/  STL [R1+0x20cc], R10 ;  /* 0x0020cc0a01007387 */ /* 0x0003e20000100800 */
[----:B------:R-:W-:-:S03]  /*746c0*/  IADD3.X R12, R12, UR8, RZ, P3, !PT ;  /* 0x000000080c0c7c10 */ /* 0x000fc60009ffe4ff */
[----:B------:R-:W-:Y:S04]  /*746d0*/  STL [R1+0x20c0], R13 ;  /* 0x0020c00d01007387 */ /* 0x000fe80000100800 */
[----:B------:R1:W-:Y:S04]  /*746e0*/  STL [R1+0x2094], R7 ;  /* 0x0020940701007387 */ /* 0x0003e80000100800 */
[----:B------:R-:W4:Y:S01]  /*746f0*/  LDL.LU R16, [R1+0x2040] ;  /* 0x0020400001107983 */ /* 0x000f220000300800 */
[----:B------:R-:W-:-:S03]  /*74700*/  USEL UR12, URZ, 0x4, !UP1 ;  /* 0x000000043f0c7887 */ /* 0x000fc6000c800000 */
[----:B------:R1:W-:Y:S01]  /*74710*/  LDGSTS.E [R0+0x42a00], desc[UR14][R4.64], P0 ;  /* 0x42a0000004007fae */ /* 0x0003e2000812184e */
[----:B------:R-:W-:-:S03]  /*74720*/  USEL UR12, UR12, URZ, !UP0 ;  /* 0x0000003f0c0c7287 */ /* 0x000fc6000c000000 */
[----:B------:R-:W-:Y:S01]  /*74730*/  STL [R1+0x2088], R12 ;  /* 0x0020880c01007387 */ /* 0x000fe20000100800 */
[----:B-1----:R-:W-:-:S03]  /*74740*/  MOV R4, R10 ;  /* 0x0000000a00047202 */ /* 0x002fc60000000f00 */
[----:B------:R-:W4:Y:S01]  /*74750*/  LDL.LU R10, [R1+0x2008] ;  /* 0x00200800010a7983 */ /* 0x000f220000300800 */
[----:B------:R-:W-:Y:S01]  /*74760*/  IMAD.MOV.U32 R5, RZ, RZ, R13 ;  /* 0x000000ffff057224 */ /* 0x000fe200078e000d */
[----:B------:R-:W-:-:S04]  /*74770*/  ISETP.NE.U32.AND P1, PT, RZ, UR12, PT ;  /* 0x0000000cff007c0c */ /* 0x000fc8000bf25070 */
[----:B------:R1:W-:Y:S02]  /*74780*/  LDGSTS.E [R0+0x42b00], desc[UR14][R4.64], P0 ;  /* 0x42b0000004007fae */ /* 0x0003e4000812184e */
[----:B-1----:R-:W-:Y:S01]  /*74790*/  MOV R4, R7 ;  /* 0x0000000700047202 */ /* 0x002fe20000000f00 */
[----:B------:R-:W-:Y:S01]  /*747a0*/  IMAD.MOV.U32 R5, RZ, RZ, R12 ;  /* 0x000000ffff057224 */ /* 0x000fe200078e000c */
[----:B------:R-:W4:Y:S05]  /*747b0*/  LDL.LU R7, [R1+0x200c] ;  /* 0x00200c0001077983 */ /* 0x000f2a0000300800 */
[----:B------:R1:W-:Y:S01]  /*747c0*/  LDGSTS.E [R0+0x43200], desc[UR14][R4.64], P1 ;  /* 0x4320000004007fae */ /* 0x0003e2000892184e */
[----:B--2---:R-:W-:-:S04]  /*747d0*/  IADD3 R6, P0, R6, UR16, RZ ;  /* 0x0000001006067c10 */ /* 0x004fc8000ff1e0ff */
[----:B------:R-:W-:Y:S01]  /*747e0*/  IADD3.X R9, R9, UR8, RZ, P0, !PT ;  /* 0x0000000809097c10 */ /* 0x000fe200087fe4ff */
[----:B------:R-:W-:Y:S01]  /*747f0*/  STL [R1+0x208c], R6 ;  /* 0x00208c0601007387 */ /* 0x000fe20000100800 */
[----:B-1----:R-:W-:-:S03]  /*74800*/  MOV R4, R6 ;  /* 0x0000000600047202 */ /* 0x002fc60000000f00 */
[----:B------:R1:W-:Y:S01]  /*74810*/  STL [R1+0x2080], R9 ;  /* 0x0020800901007387 */ /* 0x0003e20000100800 */
[----:B------:R-:W-:-:S05]  /*74820*/  IMAD.MOV.U32 R5, RZ, RZ, R9 ;  /* 0x000000ffff057224 */ /* 0x000fca00078e0009 */
[----:B------:R2:W-:Y:S04]  /*74830*/  LDGSTS.E [R0+0x43300], desc[UR14][R4.64], P1 ;  /* 0x4330000004007fae */ /* 0x0005e8000892184e */
[----:B-1----:R-:W4:Y:S04]  /*74840*/  LDL.LU R9, [R1+0x2000] ;  /* 0x0020000001097983 */ /* 0x002f280000300800 */
[----:B------:R-:W4:Y:S01]  /*74850*/  LDL.LU R6, [R1+0x1fd4] ;  /* 0x001fd40001067983 */ /* 0x000f220000300800 */
[----:B---3--:R-:W-:-:S04]  /*74860*/  IADD3 R3, P1, R3, UR16, RZ ;  /* 0x0000001003037c10 */ /* 0x008fc8000ff3e0ff */
[----:B------:R-:W-:Y:S01]  /*74870*/  IADD3.X R11, R11, UR8, RZ, P1, !PT ;  /* 0x000000080b0b7c10 */ /* 0x000fe20008ffe4ff */
[----:B------:R-:W-:Y:S04]  /*74880*/  STL [R1+0x2054], R3 ;  /* 0x0020540301007387 */ /* 0x000fe80000100800 */
[----:B------:R1:W-:Y:S01]  /*74890*/  STL [R1+0x2048], R11 ;  /* 0x0020480b01007387 */ /* 0x0003e20000100800 */
[----:B--2---:R-:W-:-:S03]  /*748a0*/  IMAD.MOV.U32 R5, RZ, RZ, R11 ;  /* 0x000000ffff057224 */ /* 0x004fc600078e000b */
[----:B------:R-:W2:Y:S04]  /*748b0*/  LDL.LU R14, [R1+0x1fc8] ;  /* 0x001fc800010e7983 */ /* 0x000ea80000300800 */
[----:B------:R-:W3:Y:S04]  /*748c0*/  LDL.LU R13, [R1+0x1fc0] ;  /* 0x001fc000010d7983 */ /* 0x000ee80000300800 */
[----:B-1----:R-:W3:Y:S01]  /*748d0*/  LDL.LU R11, [R1+0x1fcc] ;  /* 0x001fcc00010b7983 */ /* 0x002ee20000300800 */
[----:B------:R-:W-:-:S03]  /*748e0*/  MOV R4, R3 ;  /* 0x0000000300047202 */ /* 0x000fc60000000f00 */
[----:B------:R-:W3:Y:S04]  /*748f0*/  LDL.LU R12, [R1+0x1f88] ;  /* 0x001f8800010c7983 */ /* 0x000ee80000300800 */
[----:B------:R-:W3:Y:S01]  /*74900*/  LDL.LU R3, [R1+0x1f94] ;  /* 0x001f940001037983 */ /* 0x000ee20000300800 */
[----:B------:R-:W-:-:S04]  /*74910*/  UISETP.GT.AND UP1, UPT, UR18, 0x1d, UPT ;  /* 0x0000001d1200788c */ /* 0x000fc8000bf24270 */
[----:B------:R-:W-:-:S04]  /*74920*/  USEL UR12, URZ, 0x4, !UP1 ;  /* 0x000000043f0c7887 */ /* 0x000fc8000c800000 */
[----:B------:R-:W-:-:S06]  /*74930*/  USEL UR12, UR12, URZ, !UP0 ;  /* 0x0000003f0c0c7287 */ /* 0x000fcc000c000000 */
[----:B------:R-:W-:Y:S02]  /*74940*/  ISETP.NE.U32.AND P0, PT, RZ, UR12, PT ;  /* 0x0000000cff007c0c */ /* 0x000fe4000bf05070 */
[----:B----4-:R-:W-:Y:S02]  /*74950*/  IADD3 R15, P2, R15, UR16, RZ ;  /* 0x000000100f0f7c10 */ /* 0x010fe4000ff5e0ff */
[----:B------:R-:W-:Y:S01]  /*74960*/  IADD3 R8, P3, R8, UR16, RZ ;  /* 0x0000001008087c10 */ /* 0x000fe2000ff7e0ff */
[----:B------:R-:W-:Y:S02]  /*74970*/  UISETP.GT.AND UP1, UPT, UR18, 0x21, UPT ;  /* 0x000000211200788c */ /* 0x000fe4000bf24270 */
[----:B------:R-:W-:Y:S06]  /*74980*/  STL [R1+0x204c], R15 ;  /* 0x00204c0f01007387 */ /* 0x000fec0000100800 */
[----:B------:R1:W-:Y:S01]  /*74990*/  LDGSTS.E [R0+0x43a00], desc[UR14][R4.64], P0 ;  /* 0x43a0000004007fae */ /* 0x0003e2000812184e */
[----:B------:R-:W-:Y:S01]  /*749a0*/  IADD3.X R16, R16, UR8, RZ, P2, !PT ;  /* 0x0000000810107c10 */ /* 0x000fe200097fe4ff */
[----:B------:R-:W-:Y:S01]  /*749b0*/  USEL UR12, URZ, 0x4, !UP1 ;  /* 0x000000043f0c7887 */ /* 0x000fe2000c800000 */
[----:B-1----:R-:W-:-:S03]  /*749c0*/  MOV R4, R15 ;  /* 0x0000000f00047202 */ /* 0x002fc60000000f00 */
[----:B------:R-:W-:Y:S01]  /*749d0*/  IMAD.MOV.U32 R5, RZ, RZ, R16 ;  /* 0x000000ffff057224 */ /* 0x000fe200078e0010 */
[----:B------:R-:W-:Y:S04]  /*749e0*/  STL [R1+0x2040], R16 ;  /* 0x0020401001007387 */ /* 0x000fe80000100800 */
[----:B------:R-:W-:Y:S04]  /*749f0*/  STL [R1+0x2014], R8 ;  /* 0x0020140801007387 */ /* 0x000fe80000100800 */
[----:B------:R1:W-:Y:S01]  /*74a00*/  LDGSTS.E [R0+0x43b00], desc[UR14][R4.64], P0 ;  /* 0x43b0000004007fae */ /* 0x0003e2000812184e */
[----:B------:R-:W-:Y:S01]  /*74a10*/  IADD3.X R10, R10, UR8, RZ, P3, !PT ;  /* 0x000000080a0a7c10 */ /* 0x000fe20009ffe4ff */
[----:B------:R-:W-:-:S04]  /*74a20*/  USEL UR12, UR12, URZ, !UP0 ;  /* 0x0000003f0c0c7287 */ /* 0x000fc8000c000000 */
[----:B------:R4:W-:Y:S01]  /*74a30*/  STL [R1+0x2008], R10 ;  /* 0x0020080a01007387 */ /* 0x0009e20000100800 */
[----:B-1----:R-:W-:Y:S01]  /*74a40*/  IMAD.MOV.U32 R5, RZ, RZ, R10 ;  /* 0x000000ffff057224 */ /* 0x002fe200078e000a */
[----:B------:R-:W-:Y:S02]  /*74a50*/  MOV R4, R8 ;  /* 0x0000000800047202 */ /* 0x000fe40000000f00 */
[----:B----4-:R-:W4:Y:S04]  /*74a60*/  LDL.LU R10, [R1+0x1f80] ;  /* 0x001f8000010a7983 */ /* 0x010f280000300800 */
[----:B------:R-:W4:Y:S01]  /*74a70*/  LDL.LU R8, [R1+0x1f8c] ;  /* 0x001f8c0001087983 */ /* 0x000f220000300800 */
[----:B------:R-:W-:Y:S02]  /*74a80*/  ISETP.NE.U32.AND P1, PT, RZ, UR12, PT ;  /* 0x0000000cff007c0c */ /* 0x000fe4000bf25070 */
[----:B------:R-:W-:Y:S01]  /*74a90*/  IADD3 R7, P0, R7, UR16, RZ ;  /* 0x0000001007077c10 */ /* 0x000fe2000ff1e0ff */
[----:B------:R-:W-:-:S04]  /*74aa0*/  UISETP.GT.AND UP1, UPT, UR18, 0x25, UPT ;  /* 0x000000251200788c */ /* 0x000fc8000bf24270 */
[----:B------:R-:W-:Y:S06]  /*74ab0*/  STL [R1+0x200c], R7 ;  /* 0x00200c0701007387 */ /* 0x000fec0000100800 */
[----:B------:R1:W-:Y:S01]  /*74ac0*/  LDGSTS.E [R0+0x44200], desc[UR14][R4.64], P1 ;  /* 0x4420000004007fae */ /* 0x0003e2000892184e */
[----:B------:R-:W-:Y:S01]  /*74ad0*/  USEL UR12, URZ, 0x4, !UP1 ;  /* 0x000000043f0c7887 */ /* 0x000fe2000c800000 */
[----:B-1----:R-:W-:-:S03]  /*74ae0*/  MOV R4, R7 ;  /* 0x0000000700047202 */ /* 0x002fc60000000f00 */
[----:B------:R-:W-:Y:S01]  /*74af0*/  USEL UR12, UR12, URZ, !UP0 ;  /* 0x0000003f0c0c7287 */ /* 0x000fe2000c000000 */
[----:B------:R-:W-:-:S05]  /*74b00*/  IADD3.X R9, R9, UR8, RZ, P0, !PT ;  /* 0x0000000809097c10 */ /* 0x000fca00087fe4ff */
[----:B------:R1:W-:Y:S01]  /*74b10*/  STL [R1+0x2000], R9 ;  /* 0x0020000901007387 */ /* 0x0003e20000100800 */
[----:B------:R-:W-:-:S05]  /*74b20*/  IMAD.MOV.U32 R5, RZ, RZ, R9 ;  /* 0x000000ffff057224 */ /* 0x000fca00078e0009 */
[----:B------:R1:W-:Y:S04]  /*74b30*/  LDGSTS.E [R0+0x44300], desc[UR14][R4.64], P1 ;  /* 0x4430000004007fae */ /* 0x0003e8000892184e */
[----:B-1----:R-:W4:Y:S04]  /*74b40*/  LDL.LU R9, [R1+0x1f48] ;  /* 0x001f480001097983 */ /* 0x002f280000300800 */
[----:B------:R-:W4:Y:S01]  /*74b50*/  LDL.LU R7, [R1+0x1f54] ;  /* 0x001f540001077983 */ /* 0x000f220000300800 */
[----:B------:R-:W-:Y:S02]  /*74b60*/  IADD3 R6, P1, R6, UR16, RZ ;  /* 0x0000001006067c10 */ /* 0x000fe4000ff3e0ff */
[----:B------:R-:W-:-:S03]  /*74b70*/  ISETP.NE.U32.AND P0, PT, RZ, UR12, PT ;  /* 0x0000000cff007c0c */ /* 0x000fc6000bf05070 */
[----:B------:R1:W-:Y:S01]  /*74b80*/  STL [R1+0x1fd4], R6 ;  /* 0x001fd40601007387 */ /* 0x0003e20000100800 */
[----:B------:R-:W-:Y:S02]  /*74b90*/  MOV R4, R6 ;  /* 0x0000000600047202 */ /* 0x000fe40000000f00 */
[----:B--2---:R-:W-:Y:S02]  /*74ba0*/  IADD3.X R14, R14, UR8, RZ, P1, !PT ;  /* 0x000000080e0e7c10 */ /* 0x004fe40008ffe4ff */
[----:B---3--:R-:W-:-:S03]  /*74bb0*/  IADD3 R11, P2, R11, UR16, RZ ;  /* 0x000000100b0b7c10 */ /* 0x008fc6000ff5e0ff */
[----:B------:R-:W-:Y:S01]  /*74bc0*/  STL [R1+0x1fc8], R14 ;  /* 0x001fc80e01007387 */ /* 0x000fe20000100800 */
[----:B------:R-:W-:-:S03]  /*74bd0*/  IADD3.X R13, R13, UR8, RZ, P2, !PT ;  /* 0x000000080d0d7c10 */ /* 0x000fc600097fe4ff */
[----:B------:R-:W2:Y:S01]  /*74be0*/  LDL.LU R15, [R1+0x1f4c] ;  /* 0x001f4c00010f7983 */ /* 0x000ea20000300800 */
[----:B------:R-:W-:-:S03]  /*74bf0*/  IADD3 R3, P3, R3, UR16, RZ ;  /* 0x0000001003037c10 */ /* 0x000fc6000ff7e0ff */
[----:B-1----:R-:W3:Y:S01]  /*74c00*/  LDL.LU R6, [R1+0x1f14] ;  /* 0x001f140001067983 */ /* 0x002ee20000300800 */
[----:B------:R-:W-:-:S03]  /*74c10*/  IMAD.MOV.U32 R5, RZ, RZ, R14 ;  /* 0x000000ffff057224 */ /* 0x000fc600078e000e */
[----:B------:R1:W-:Y:S01]  /*74c20*/  STL [R1+0x1fcc], R11 ;  /* 0x001fcc0b01007387 */ /* 0x0003e20000100800 */
[----:B------:R-:W-:-:S03]  /*74c30*/  IADD3.X R12, R12, UR8, RZ, P3, !PT ;  /* 0x000000080c0c7c10 */ /* 0x000fc60009ffe4ff */
[----:B------:R-:W-:Y:S04]  /*74c40*/  STL [R1+0x1fc0], R13 ;  /* 0x001fc00d01007387 */ /* 0x000fe80000100800 */
[----:B------:R1:W-:Y:S04]  /*74c50*/  STL [R1+0x1f94], R3 ;  /* 0x001f940301007387 */ /* 0x0003e80000100800 */
[----:B------:R-:W3:Y:S04]  /*74c60*/  LDL.LU R16, [R1+0x1f40] ;  /* 0x001f400001107983 */ /* 0x000ee80000300800 */
[----:B------:R1:W-:Y:S04]  /*74c70*/  LDGSTS.E [R0+0x44a00], desc[UR14][R4.64], P0 ;  /* 0x44a0000004007fae */ /* 0x0003e8000812184e */
[----:B------:R-:W-:Y:S01]  /*74c80*/  STL [R1+0x1f88], R12 ;  /* 0x001f880c01007387 */ /* 0x000fe20000100800 */
[----:B-1----:R-:W-:-:S03]  /*74c90*/  MOV R4, R11 ;  /* 0x0000000b00047202 */ /* 0x002fc60000000f00 */
[----:B------:R-:W3:Y:S01]  /*74ca0*/  LDL.LU R11, [R1+0x1f08] ;  /* 0x001f0800010b7983 */ /* 0x000ee20000300800 */
[----:B------:R-:W-:-:S04]  /*74cb0*/  UISETP.GT.AND UP1, UPT, UR18, 0x29, UPT ;  /* 0x000000291200788c */ /* 0x000fc8000bf24270 */
[----:B------:R-:W-:-:S04]  /*74cc0*/  USEL UR12, URZ, 0x4, !UP1 ;  /* 0x000000043f0c7887 */ /* 0x000fc8000c800000 */
[----:B------:R-:W-:Y:S01]  /*74cd0*/  USEL UR12, UR12, URZ, !UP0 ;  /* 0x0000003f0c0c7287 */ /* 0x000fe2000c000000 */
[----:B------:R-:W-:-:S05]  /*74ce0*/  IMAD.MOV.U32 R5, RZ, RZ, R13 ;  /* 0x000000ffff057224 */ /* 0x000fca00078e000d */
[----:B------:R-:W-:Y:S01]  /*74cf0*/  ISETP.NE.U32.AND P1, PT, RZ, UR12, PT ;  /* 0x0000000cff007c0c */ /* 0x000fe2000bf25070 */
[----:B------:R1:W-:Y:S02]  /*74d00*/  LDGSTS.E [R0+0x44b00], desc[UR14][R4.64], P0 ;  /* 0x44b0000004007fae */ /* 0x0003e4000812184e */
[----:B-1----:R-:W-:Y:S01]  /*74d10*/  MOV R4, R3 ;  /* 0x0000000300047202 */ /* 0x002fe20000000f00 */
[----:B------:R-:W-:Y:S01]  /*74d20*/  IMAD.MOV.U32 R5, RZ, RZ, R12 ;  /* 0x000000ffff057224 */ /* 0x000fe200078e000c */
[----:B------:R-:W3:Y:S08]  /*74d30*/  LDL.LU R3, [R1+0x1f0c] ;  /* 0x001f0c0001037983 */ /* 0x000ef00000300800 */
[----:B------:R1:W-:Y:S01]  /*74d40*/  LDGSTS.E [R0+0x45200], desc[UR14][R4.64], P1 ;  /* 0x4520000004007fae */ /* 0x0003e2000892184e */
[----:B----4-:R-:W-:-:S04]  /*74d50*/  IADD3 R8, P0, R8, UR16, RZ ;  /* 0x0000001008087c10 */ /* 0x010fc8000ff1e0ff */
[----:B------:R-:W-:Y:S01]  /*74d60*/  IADD3.X R10, R10, UR8, RZ, P0, !PT ;  /* 0x000000080a0a7c10 */ /* 0x000fe200087fe4ff */
[----:B------:R-:W-:Y:S04]  /*74d70*/  STL [R1+0x1f8c], R8 ;  /* 0x001f8c0801007387 */ /* 0x000fe80000100800 */
[----:B------:R4:W-:Y:S01]  /*74d80*/  STL [R1+0x1f80], R10 ;  /* 0x001f800a01007387 */ /* 0x0009e20000100800 */
[----:B-1----:R-:W-:Y:S01]  /*74d90*/  IMAD.MOV.U32 R5, RZ, RZ, R10 ;  /* 0x000000ffff057224 */ /* 0x002fe200078e000a */
[----:B------:R-:W-:Y:S01]  /*74da0*/  MOV R4, R8 ;  /* 0x0000000800047202 */ /* 0x000fe20000000f00 */
[----:B------:R-:W-:-:S04]  /*74db0*/  UISETP.GT.AND UP1, UPT, UR18, 0x2d, UPT ;  /* 0x0000002d1200788c */ /* 0x000fc8000bf24270 */
[----:B------:R1:W-:Y:S04]  /*74dc0*/  LDGSTS.E [R0+0x45300], desc[UR14][R4.64], P1 ;  /* 0x4530000004007fae */ /* 0x0003e8000892184e */
[----:B----4-:R-:W4:Y:S01]  /*74dd0*/  LDL.LU R10, [R1+0x1f00] ;  /* 0x001f0000010a7983 */ /* 0x010f220000300800 */
[----:B------:R-:W-:-:S03]  /*74de0*/  USEL UR12, URZ, 0x4, !UP1 ;  /* 0x000000043f0c7887 */ /* 0x000fc6000c800000 */
[----:B------:R-:W4:Y:S01]  /*74df0*/  LDL.LU R8, [R1+0x1ed4] ;  /* 0x001ed40001087983 */ /* 0x000f220000300800 */
[----:B------:R-:W-:-:S06]  /*74e00*/  USEL UR12, UR12, URZ, !UP0 ;  /* 0x0000003f0c0c7287 */ /* 0x000fcc000c000000 */
[----:B------:R-:W-:Y:S02]  /*74e10*/  ISETP.NE.U32.AND P0, PT, RZ, UR12, PT ;  /* 0x0000000cff007c0c */ /* 0x000fe4000bf05070 */
[----:B------:R-:W-:-:S04]  /*74e20*/  IADD3 R7, P1, R7, UR16, RZ ;  /* 0x0000001007077c10 */ /* 0x000fc8000ff3e0ff */
[----:B------:R-:W-:Y:S01]  /*74e30*/  IADD3.X R9, R9, UR8, RZ, P1, !PT ;  /* 0x0000000809097c10 */ /* 0x000fe20008ffe4ff */
[----:B------:R-:W-:Y:S04]  /*74e40*/  STL [R1+0x1f54], R7 ;  /* 0x001f540701007387 */ /* 0x000fe80000100800 */
[----:B------:R1:W-:Y:S02]  /*74e50*/  STL [R1+0x1f48], R9 ;  /* 0x001f480901007387 */ /* 0x0003e40000100800 */
[----:B-1----:R-:W-:Y:S02]  /*74e60*/  IMAD.MOV.U32 R5, RZ, RZ, R9 ;  /* 0x000000ffff057224 */ /* 0x002fe400078e0009 */
[----:B------:R-:W4:Y:S04]  /*74e70*/  LDL.LU R14, [R1+0x1ec8] ;  /* 0x001ec800010e7983 */ /* 0x000f280000300800 */
[----:B------:R-:W4:Y:S04]  /*74e80*/  LDL.LU R13, [R1+0x1ec0] ;  /* 0x001ec000010d7983 */ /* 0x000f280000300800 */
[----:B------:R-:W4:Y:S01]  /*74e90*/  LDL.LU R9, [R1+0x1ecc] ;  /* 0x001ecc0001097983 */ /* 0x000f220000300800 */
[----:B------:R-:W-:-:S03]  /*74ea0*/  MOV R4, R7 ;  /* 0x0000000700047202 */ /* 0x000fc60000000f00 */
[----:B------:R-:W4:Y:S04]  /*74eb0*/  LDL.LU R12, [R1+0x1e88] ;  /* 0x001e8800010c7983 */ /* 0x000f280000300800 */
[----:B------:R-:W4:Y:S04]  /*74ec0*/  LDL.LU R7, [R1+0x1e94] ;  /* 0x001e940001077983 */ /* 0x000f280000300800 */
[----:B------:R1:W-:Y:S01]  /*74ed0*/  LDGSTS.E [R0+0x45a00], desc[UR14][R4.64], P0 ;  /* 0x45a0000004007fae */ /* 0x0003e2000812184e */
[----:B--2---:R-:W-:Y:S02]  /*74ee0*/  IADD3 R15, P2, R15, UR16, RZ ;  /* 0x000000100f0f7c10 */ /* 0x004fe4000ff5e0ff */
[----:B---3--:R-:W-:-:S02]  /*74ef0*/  IADD3 R6, P3, R6, UR16, RZ ;  /* 0x0000001006067c10 */ /* 0x008fc4000ff7e0ff */
        /* <DEDUP_REMOVED lines=10> */
[----:B------:R-:W-:Y:S02]  /*74fa0*/  MOV R4, R6 ;  /* 0x0000000600047202 */ /* 0x000fe40000000f00 */
[----:B--2---:R-:W2:Y:S04]  /*74fb0*/  LDL.LU R11, [R1+0x1e80] ;  /* 0x001e8000010b7983 */ /* 0x004ea80000300800 */
[----:B------:R-:W3:Y:S01]  /*74fc0*/  LDL.LU R6, [R1+0x1e8c] ;  /* 0x001e8c0001067983 */ /* 0x000ee20000300800 */
[----:B------:R-:W-:-:S04]  /*74fd0*/  UISETP.GT.AND UP1, UPT, UR18, 0x31, UPT ;  /* 0x000000311200788c */ /* 0x000fc8000bf24270 */
[----:B------:R-:W-:-:S04]  /*74fe0*/  USEL UR12, URZ, 0x4, !UP1 ;  /* 0x000000043f0c7887 */ /* 0x000fc8000c800000 */
[----:B------:R-:W-:-:S06]  /*74ff0*/  USEL UR12, UR12, URZ, !UP0 ;  /* 0x0000003f0c0c7287 */ /* 0x000fcc000c000000 */
[----:B------:R-:W-:Y:S02]  /*75000*/  ISETP.NE.U32.AND P1, PT, RZ, UR12, PT ;  /* 0x0000000cff007c0c */ /* 0x000fe4000bf25070 */
[----:B------:R-:W-:-:S05]  /*75010*/  IADD3 R3, P0, R3, UR16, RZ ;  /* 0x0000001003037c10 */ /* 0x000fca000ff1e0ff */
[----:B------:R-:W-:Y:S06]  /*75020*/  STL [R1+0x1f0c], R3 ;  /* 0x001f0c0301007387 */ /* 0x000fec0000100800 */
[----:B------:R1:W-:Y:S01]  /*75030*/  LDGSTS.E [R0+0x46200], desc[UR14][R4.64], P1 ;  /* 0x4620000004007fae */ /* 0x0003e2000892184e */
[----:B----4-:R-:W-:Y:S02]  /*75040*/  IADD3.X R10, R10, UR8, RZ, P0, !PT ;  /* 0x000000080a0a7c10 */ /* 0x010fe400087fe4ff */
[----:B-1----:R-:W-:-:S03]  /*75050*/  MOV R4, R3 ;  /* 0x0000000300047202 */ /* 0x002fc60000000f00 */
[----:B------:R1:W-:Y:S01]  /*75060*/  STL [R1+0x1f00], R10 ;  /* 0x001f000a01007387 */ /* 0x0003e20000100800 */
[----:B------:R-:W-:Y:S01]  /*75070*/  IMAD.MOV.U32 R5, RZ, RZ, R10 ;  /* 0x000000ffff057224 */ /* 0x000fe200078e000a */
[----:B------:R-:W-:Y:S02]  /*75080*/  UISETP.GT.AND UP1, UPT, UR18, 0x35, UPT ;  /* 0x000000351200788c */ /* 0x000fe4000bf24270 */
[----:B-1----:R-:W4:Y:S04]  /*75090*/  LDL.LU R10, [R1+0x1e48] ;  /* 0x001e4800010a7983 */ /* 0x002f280000300800 */
[----:B------:R-:W4:Y:S01]  /*750a0*/  LDL.LU R3, [R1+0x1e54] ;  /* 0x001e540001037983 */ /* 0x000f220000300800 */
[----:B------:R-:W-:-:S03]  /*750b0*/  USEL UR12, URZ, 0x4, !UP1 ;  /* 0x000000043f0c7887 */ /* 0x000fc6000c800000 */
[----:B------:R1:W-:Y:S01]  /*750c0*/  LDGSTS.E [R0+0x46300], desc[UR14][R4.64], P1 ;  /* 0x4630000004007fae */ /* 0x0003e2000892184e */
[----:B------:R-:W-:Y:S01]  /*750d0*/  USEL UR12, UR12, URZ, !UP0 ;  /* 0x0000003f0c0c7287 */ /* 0x000fe2000c000000 */
[----:B------:R-:W-:Y:S01]  /*750e0*/  IADD3 R8, P1, R8, UR16, RZ ;  /* 0x0000001008087c10 */ /* 0x000fe2000ff3e0ff */
[----:B------:R-:W-:-:S04]  /*750f0*/  UISETP.GT.AND UP1, UPT, UR18, 0x39, UPT ;  /* 0x000000391200788c */ /* 0x000fc8000bf24270 */
[----:B------:R-:W-:Y:S01]  /*75100*/  ISETP.NE.U32.AND P0, PT, RZ, UR12, PT ;  /* 0x0000000cff007c0c */ /* 0x000fe2000bf05070 */
[----:B------:R1:W-:Y:S01]  /*75110*/  STL [R1+0x1ed4], R8 ;  /* 0x001ed40801007387 */ /* 0x0003e20000100800 */
[----:B------:R-:W-:Y:S01]  /*75120*/  USEL UR12, URZ, 0x4, !UP1 ;  /* 0x000000043f0c7887 */ /* 0x000fe2000c800000 */
[----:B-1----:R-:W-:-:S03]  /*75130*/  MOV R4, R8 ;  /* 0x0000000800047202 */ /* 0x002fc60000000f00 */
[----:B------:R-:W-:Y:S01]  /*75140*/  USEL UR12, UR12, URZ, !UP0 ;  /* 0x0000003f0c0c7287 */ /* 0x000fe2000c000000 */
[----:B------:R-:W-:Y:S02]  /*75150*/  IADD3.X R14, R14, UR8, RZ, P1, !PT ;  /* 0x000000080e0e7c10 */ /* 0x000fe40008ffe4ff */
[----:B------:R-:W-:-:S03]  /*75160*/  IADD3 R9, P2, R9, UR16, RZ ;  /* 0x0000001009097c10 */ /* 0x000fc6000ff5e0ff */
        /* <DEDUP_REMOVED lines=11> */
[----:B------:R-:W-:-:S03]  /*75220*/  ISETP.NE.U32.AND P1, PT, RZ, UR12, PT ;  /* 0x0000000cff007c0c */ /* 0x000fc6000bf25070 */
[----:B------:R1:W-:Y:S04]  /*75230*/  LDGSTS.E [R0+0x46a00], desc[UR14][R4.64], P0 ;  /* 0x46a0000004007fae */ /* 0x0003e8000812184e */
[----:B------:R-:W-:Y:S01]  /*75240*/  STL [R1+0x1e88], R12 ;  /* 0x001e880c01007387 */ /* 0x000fe20000100800 */
[----:B-1----:R-:W-:Y:S01]  /*75250*/  MOV R4, R9 ;  /* 0x0000000900047202 */ /* 0x002fe20000000f00 */
[----:B------:R-:W-:Y:S02]  /*75260*/  IMAD.MOV.U32 R5, RZ, RZ, R13 ;  /* 0x000000ffff057224 */ /* 0x000fe400078e000d */
[----:B------:R-:W4:Y:S04]  /*75270*/  LDL.LU R9, [R1+0x1e08] ;  /* 0x001e080001097983 */ /* 0x000f280000300800 */
[----:B------:R1:W-:Y:S02]  /*75280*/  LDGSTS.E [R0+0x46b00], desc[UR14][R4.64], P0 ;  /* 0x46b0000004007fae */ /* 0x0003e4000812184e */
[----:B-1----:R-:W-:Y:S01]  /*75290*/  MOV R4, R7 ;  /* 0x0000000700047202 */ /* 0x002fe20000000f00 */
[----:B------:R-:W-:Y:S01]  /*752a0*/  IMAD.MOV.U32 R5, RZ, RZ, R12 ;  /* 0x000000ffff057224 */ /* 0x000fe200078e000c */
[----:B------:R-:W4:Y:S04]  /*752b0*/  LDL.LU R7, [R1+0x1e0c] ;  /* 0x001e0c0001077983 */ /* 0x000f280000300800 */
[----:B------:R1:W-:Y:S01]  /*752c0*/  LDGSTS.E [R0+0x47200], desc[UR14][R4.64], P1 ;  /* 0x4720000004007fae */ /* 0x0003e2000892184e */
[----:B---3--:R-:W-:-:S04]  /*752d0*/  IADD3 R6, P0, R6, UR16, RZ ;  /* 0x0000001006067c10 */ /* 0x008fc8000ff1e0ff */
[----:B--2---:R-:W-:Y:S01]  /*752e0*/  IADD3.X R11, R11, UR8, RZ, P0, !PT ;  /* 0x000000080b0b7c10 */ /* 0x004fe200087fe4ff */
[----:B------:R-:W-:Y:S04]  /*752f0*/  STL [R1+0x1e8c], R6 ;  /* 0x001e8c0601007387 */ /* 0x000fe80000100800 */
[----:B------:R2:W-:Y:S01]  /*75300*/  STL [R1+0x1e80], R11 ;  /* 0x001e800b01007387 */ /* 0x0005e20000100800 */
[----:B-1----:R-:W-:-:S03]  /*75310*/  IMAD.MOV.U32 R5, RZ, RZ, R11 ;  /* 0x000000ffff057224 */ /* 0x002fc600078e000b */
[----:B--2---:R-:W2:Y:S01]  /*75320*/  LDL.LU R11, [R1+0x1e00] ;  /* 0x001e0000010b7983 */ /* 0x004ea20000300800 */
        /* <DEDUP_REMOVED lines=24> */
[----:B------:R-:W-:Y:S02]  /*754b0*/  IADD3 R8, P3, R8, UR16, RZ ;  /* 0x0000001008087c10 */ /* 0x000fe4000ff7e0ff */
        /* <DEDUP_REMOVED lines=8> */
[----:B------:R1:W-:Y:S02]  /*75540*/  STL [R1+0x1e08], R9 ;  /* 0x001e080901007387 */ /* 0x0003e40000100800 */
[----:B-1----:R-:W-:Y:S01]  /*75550*/  IMAD.MOV.U32 R5, RZ, RZ, R9 ;  /* 0x000000ffff057224 */ /* 0x002fe200078e0009 */
[----:B------:R-:W-:-:S05]  /*75560*/  MOV R4, R8 ;  /* 0x0000000800047202 */ /* 0x000fca0000000f00 */
[----:B------:R1:W-:Y:S04]  /*75570*/  LDGSTS.E [R0+0x48200], desc[UR14][R4.64], P1 ;  /* 0x4820000004007fae */ /* 0x0003e8000892184e */
[----:B------:R-:W4:Y:S04]  /*75580*/  LDL.LU R9, [R1+0x1d80] ;  /* 0x001d800001097983 */ /* 0x000f280000300800 */
[----:B------:R-:W4:Y:S01]  /*75590*/  LDL.LU R8, [R1+0x1d8c] ;  /* 0x001d8c0001087983 */ /* 0x000f220000300800 */
[----:B------:R-:W-:-:S05]  /*755a0*/  IADD3 R7, P0, R7, UR16, RZ ;  /* 0x0000001007077c10 */ /* 0x000fca000ff1e0ff */
[----:B------:R-:W-:Y:S01]  /*755b0*/  STL [R1+0x1e0c], R7 ;  /* 0x001e0c0701007387 */ /* 0x000fe20000100800 */
[----:B-1----:R-:W-:Y:S02]  /*755c0*/  MOV R4, R7 ;  /* 0x0000000700047202 */ /* 0x002fe40000000f00 */
[----:B--2---:R-:W-:-:S05]  /*755d0*/  IADD3.X R11, R11, UR8, RZ, P0, !PT ;  /* 0x000000080b0b7c10 */ /* 0x004fca00087fe4ff */
[----:B------:R1:W-:Y:S01]  /*755e0*/  STL [R1+0x1e00], R11 ;  /* 0x001e000b01007387 */ /* 0x0003e20000100800 */
[----:B------:R-:W-:Y:S01]  /*755f0*/  IMAD.MOV.U32 R5, RZ, RZ, R11 ;  /* 0x000000ffff057224 */ /* 0x000fe200078e000b */
[----:B------:R-:W-:Y:S02]  /*75600*/  UISETP.GT.AND UP1, UPT, UR18, 0x45, UPT ;  /* 0x000000451200788c */ /* 0x000fe4000bf24270 */
[----:B-1----:R-:W2:Y:S04]  /*75610*/  LDL.LU R11, [R1+0x1d48] ;  /* 0x001d4800010b7983 */ /* 0x002ea80000300800 */
[----:B------:R-:W2:Y:S01]  /*75620*/  LDL.LU R7, [R1+0x1d54] ;  /* 0x001d540001077983 */ /* 0x000ea20000300800 */
[----:B------:R-:W-:-:S03]  /*75630*/  USEL UR12, URZ, 0x4, !UP1 ;  /* 0x000000043f0c7887 */ /* 0x000fc6000c800000 */
[----:B------:R1:W-:Y:S01]  /*75640*/  LDGSTS.E [R0+0x48300], desc[UR14][R4.64], P1 ;  /* 0x4830000004007fae */ /* 0x0003e2000892184e */
[----:B------:R-:W-:Y:S01]  /*75650*/  USEL UR12, UR12, URZ, !UP0 ;  /* 0x0000003f0c0c7287 */ /* 0x000fe2000c000000 */
[----:B---3--:R-:W-:-:S05]  /*75660*/  IADD3 R6, P1, R6, UR16, RZ ;  /* 0x0000001006067c10 */ /* 0x008fca000ff3e0ff */
        /* <DEDUP_REMOVED lines=10> */
[----:B---3--:R-:W3:Y:S01]  /*75710*/  LDL.LU R6, [R1+0x1d14] ;  /* 0x001d140001067983 */ /* 0x008ee20000300800 */
[----:B------:R-:W-:-:S03]  /*75720*/  IMAD.MOV.U32 R5, RZ, RZ, R14 ;  /* 0x000000ffff057224 */ /* 0x000fc600078e000e */
[----:B------:R1:W-:Y:S01]  /*75730*/  STL [R1+0x1dcc], R10 ;  /* 0x001dcc0a01007387 */ /* 0x0003e20000100800 */
[----:B------:R-:W-:-:S03]  /*75740*/  IADD3.X R12, R12, UR8, RZ, P3, !PT ;  /* 0x000000080c0c7c10 */ /* 0x000fc60009ffe4ff */
[----:B------:R-:W-:Y:S04]  /*75750*/  STL [R1+0x1dc0], R13 ;  /* 0x001dc00d01007387 */ /* 0x000fe80000100800 */
[----:B------:R1:W-:Y:S04]  /*75760*/  STL [R1+0x1d94], R3 ;  /* 0x001d940301007387 */ /* 0x0003e80000100800 */
[----:B------:R-:W3:Y:S01]  /*75770*/  LDL.LU R16, [R1+0x1d40] ;  /* 0x001d400001107983 */ /* 0x000ee20000300800 */
[----:B------:R-:W-:-:S03]  /*75780*/  USEL UR12, URZ, 0x4, !UP1 ;  /* 0x000000043f0c7887 */ /* 0x000fc6000c800000 */
[----:B------:R1:W-:Y:S01]  /*75790*/  LDGSTS.E [R0+0x48a00], desc[UR14][R4.64], P0 ;  /* 0x48a0000004007fae */ /* 0x0003e2000812184e */
[----:B------:R-:W-:-:S03]  /*757a0*/  USEL UR12, UR12, URZ, !UP0 ;  /* 0x0000003f0c0c7287 */ /* 0x000fc6000c000000 */
[----:B------:R-:W-:Y:S01]  /*757b0*/  STL [R1+0x1d88], R12 ;  /* 0x001d880c01007387 */ /* 0x000fe20000100800 */
[----:B-1----:R-:W-:-:S03]  /*757c0*/  MOV R4, R10 ;  /* 0x0000000a00047202 */ /* 0x002fc60000000f00 */
[----:B------:R-:W3:Y:S01]  /*757d0*/  LDL.LU R10, [R1+0x1d08] ;  /* 0x001d0800010a7983 */ /* 0x000ee20000300800 */
[----:B------:R-:W-:Y:S01]  /*757e0*/  IMAD.MOV.U32 R5, RZ, RZ, R13 ;  /* 0x000000ffff057224 */ /* 0x000fe200078e000d */
[----:B------:R-:W-:-:S04]  /*757f0*/  ISETP.NE.U32.AND P1, PT, RZ, UR12, PT ;  /* 0x0000000cff007c0c */ /* 0x000fc8000bf25070 */
[----:B------:R1:W-:Y:S02]  /*75800*/  LDGSTS.E [R0+0x48b00], desc[UR14][R4.64], P0 ;  /* 0x48b0000004007fae */ /* 0x0003e4000812184e */
[----:B-1----:R-:W-:Y:S01]  /*75810*/  MOV R4, R3 ;  /* 0x0000000300047202 */ /* 0x002fe20000000f00 */
[----:B------:R-:W-:Y:S01]  /*75820*/  IMAD.MOV.U32 R5, RZ, RZ, R12 ;  /* 0x000000ffff057224 */ /* 0x000fe200078e000c */
[----:B------:R-:W3:Y:S05]  /*75830*/  LDL.LU R3, [R1+0x1d0c] ;  /* 0x001d0c0001037983 */ /* 0x000eea0000300800 */
[----:B------:R1:W-:Y:S01]  /*75840*/  LDGSTS.E [R0+0x49200], desc[UR14][R4.64], P1 ;  /* 0x4920000004007fae */ /* 0x0003e2000892184e */
[----:B------:R-:W-:-:S04]  /*75850*/  IADD3 R8, P0, R8, UR16, RZ ;  /* 0x0000001008087c10 */ /* 0x000fc8000ff1e0ff */
[----:B------:R-:W-:Y:S01]  /*75860*/  IADD3.X R9, R9, UR8, RZ, P0, !PT ;  /* 0x0000000809097c10 */ /* 0x000fe200087fe4ff */
[----:B------:R-:W-:Y:S01]  /*75870*/  STL [R1+0x1d8c], R8 ;  /* 0x001d8c0801007387 */ /* 0x000fe20000100800 */
[----:B-1----:R-:W-:-:S03]  /*75880*/  MOV R4, R8 ;  /* 0x0000000800047202 */ /* 0x002fc60000000f00 */
[----:B------:R1:W-:Y:S01]  /*75890*/  STL [R1+0x1d80], R9 ;  /* 0x001d800901007387 */ /* 0x0003e20000100800 */
[----:B------:R-:W-:-:S05]  /*758a0*/  IMAD.MOV.U32 R5, RZ, RZ, R9 ;  /* 0x000000ffff057224 */ /* 0x000fca00078e0009 */
[----:B------:R2:W-:Y:S04]  /*758b0*/  LDGSTS.E [R0+0x49300], desc[UR14][R4.64], P1 ;  /* 0x4930000004007fae */ /* 0x0005e8000892184e */
[----:B-1----:R-:W3:Y:S04]  /*758c0*/  LDL.LU R9, [R1+0x1d00] ;  /* 0x001d000001097983 */ /* 0x002ee80000300800 */
[----:B------:R-:W3:Y:S01]  /*758d0*/  LDL.LU R8, [R1+0x1cd4] ;  /* 0x001cd40001087983 */ /* 0x000ee20000300800 */
[----:B--2---:R-:W-:-:S04]  /*758e0*/  IADD3 R7, P1, R7, UR16, RZ ;  /* 0x0000001007077c10 */ /* 0x004fc8000ff3e0ff */
[----:B------:R-:W-:Y:S01]  /*758f0*/  IADD3.X R11, R11, UR8, RZ, P1, !PT ;  /* 0x000000080b0b7c10 */ /* 0x000fe20008ffe4ff */
[----:B------:R-:W-:Y:S04]  /*75900*/  STL [R1+0x1d54], R7 ;  /* 0x001d540701007387 */ /* 0x000fe80000100800 */
[----:B------:R1:W-:Y:S04]  /*75910*/  STL [R1+0x1d48], R11 ;  /* 0x001d480b01007387 */ /* 0x0003e80000100800 */
[----:B------:R-:W2:Y:S04]  /*75920*/  LDL.LU R14, [R1+0x1cc8] ;  /* 0x001cc800010e7983 */ /* 0x000ea80000300800 */
[----:B------:R-:W2:Y:S01]  /*75930*/  LDL.LU R13, [R1+0x1cc0] ;  /* 0x001cc000010d7983 */ /* 0x000ea20000300800 */
[----:B------:R-:W-:-:S03]  /*75940*/  IMAD.MOV.U32 R5, RZ, RZ, R11 ;  /* 0x000000ffff057224 */ /* 0x000fc600078e000b */
[----:B------:R-:W2:Y:S01]  /*75950*/  LDL.LU R12, [R1+0x1ccc] ;  /* 0x001ccc00010c7983 */ /* 0x000ea20000300800 */
[----:B------:R-:W-:-:S03]  /*75960*/  MOV R4, R7 ;  /* 0x0000000700047202 */ /* 0x000fc60000000f00 */
[----:B-1----:R-:W2:Y:S04]  /*75970*/  LDL.LU R11, [R1+0x1c88] ;  /* 0x001c8800010b7983 */ /* 0x002ea80000300800 */
[----:B------:R-:W2:Y:S01]  /*75980*/  LDL.LU R7, [R1+0x1c94] ;  /* 0x001c940001077983 */ /* 0x000ea20000300800 */
[----:B------:R-:W-:-:S04]  /*75990*/  UISETP.GT.AND UP1, UPT, UR18, 0x4d, UPT ;  /* 0x0000004d1200788c */ /* 0x000fc8000bf24270 */
[----:B------:R-:W-:-:S04]  /*759a0*/  USEL UR12, URZ, 0x4, !UP1 ;  /* 0x000000043f0c7887 */ /* 0x000fc8000c800000 */
[----:B------:R-:W-:-:S06]  /*759b0*/  USEL UR12, UR12, URZ, !UP0 ;  /* 0x0000003f0c0c7287 */ /* 0x000fcc000c000000 */
[----:B------:R-:W-:Y:S02]  /*759c0*/  ISETP.NE.U32.AND P0, PT, RZ, UR12, PT ;  /* 0x0000000cff007c0c */ /* 0x000fe4000bf05070 */
[----:B----4-:R-:W-:Y:S02]  /*759d0*/  IADD3 R15, P2, R15, UR16, RZ ;  /* 0x000000100f0f7c10 */ /* 0x010fe4000ff5e0ff */
[----:B---3--:R-:W-:Y:S01]  /*759e0*/  IADD3 R6, P3, R6, UR16, RZ ;  /* 0x0000001006067c10 */ /* 0x008fe2000ff7e0ff */
[----:B------:R-:W-:Y:S02]  /*759f0*/  UISETP.GT.AND UP1, UPT, UR18, 0x51, UPT ;  /* 0x000000511200788c */ /* 0x000fe4000bf24270 */
[----:B------:R-:W-:Y:S06]  /*75a00*/  STL [R1+0x1d4c], R15 ;  /* 0x001d4c0f01007387 */ /* 0x000fec0000100800 */
[----:B------:R1:W-:Y:S01]  /*75a10*/  LDGSTS.E [R0+0x49a00], desc[UR14][R4.64], P0 ;  /* 0x49a0000004007fae */ /* 0x0003e2000812184e */
[----:B------:R-:W-:-:S02]  /*75a20*/  IADD3.X R16, R16, UR8, RZ, P2, !PT ;  /* 0x0000000810107c10 */ /* 0x000fc400097fe4ff */
[----:B-1----:R-:W-:-:S03]  /*75a30*/  MOV R4, R15 ;  /* 0x0000000f00047202 */ /* 0x002fc60000000f00 */
[----:B------:R-:W-:Y:S01]  /*75a40*/  IMAD.MOV.U32 R5, RZ, RZ, R16 ;  /* 0x000000ffff057224 */ /* 0x000fe200078e0010 */
[----:B------:R-:W-:Y:S01]  /*75a50*/  STL [R1+0x1d40], R16 ;  /* 0x001d401001007387 */ /* 0x000fe20000100800 */
[----:B------:R-:W-:-:S03]  /*75a60*/  USEL UR12, URZ, 0x4, !UP1 ;  /* 0x000000043f0c7887 */ /* 0x000fc6000c800000 */
[----:B------:R-:W-:Y:S04]  /*75a70*/  STL [R1+0x1d14], R6 ;  /* 0x001d140601007387 */ /* 0x000fe80000100800 */
[----:B------:R1:W-:Y:S01]  /*75a80*/  LDGSTS.E [R0+0x49b00], desc[UR14][R4.64], P0 ;  /* 0x49b0000004007fae */ /* 0x0003e2000812184e */
[----:B------:R-:W-:Y:S01]  /*75a90*/  IADD3.X R10, R10, UR8, RZ, P3, !PT ;  /* 0x000000080a0a7c10 */ /* 0x000fe20009ffe4ff */
[----:B------:R-:W-:-:S04]  /*75aa0*/  USEL UR12, UR12, URZ, !UP0 ;  /* 0x0000003f0c0c7287 */ /* 0x000fc8000c000000 */
[----:B------:R3:W-:Y:S01]  /*75ab0*/  STL [R1+0x1d08], R10 ;  /* 0x001d080a01007387 */ /* 0x0007e20000100800 */
[----:B-1----:R-:W-:Y:S01]  /*75ac0*/  IMAD.MOV.U32 R5, RZ, RZ, R10 ;  /* 0x000000ffff057224 */ /* 0x002fe200078e000a */
[----:B------:R-:W-:Y:S02]  /*75ad0*/  MOV R4, R6 ;  /* 0x0000000600047202 */ /* 0x000fe40000000f00 */
[----:B---3--:R-:W3:Y:S04]  /*75ae0*/  LDL.LU R10, [R1+0x1c80] ;  /* 0x001c8000010a7983 */ /* 0x008ee80000300800 */
        /* <DEDUP_REMOVED lines=13> */
[----:B-1----:R-:W3:Y:S04]  /*75bc0*/  LDL.LU R9, [R1+0x1c48] ;  /* 0x001c480001097983 */ /* 0x002ee80000300800 */
[----:B------:R-:W3:Y:S01]  /*75bd0*/  LDL.LU R3, [R1+0x1c54] ;  /* 0x001c540001037983 */ /* 0x000ee20000300800 */
[----:B------:R-:W-:Y:S02]  /*75be0*/  IADD3 R8, P1, R8, UR16, RZ ;  /* 0x0000001008087c10 */ /* 0x000fe4000ff3e0ff */
[----:B------:R-:W-:-:S03]  /*75bf0*/  ISETP.NE.U32.AND P0, PT, RZ, UR12, PT ;  /* 0x0000000cff007c0c */ /* 0x000fc6000bf05070 */
[----:B------:R1:W-:Y:S01]  /*75c00*/  STL [R1+0x1cd4], R8 ;  /* 0x001cd40801007387 */ /* 0x0003e20000100800 */
[----:B------:R-:W-:Y:S02]  /*75c10*/  MOV R4, R8 ;  /* 0x0000000800047202 */ /* 0x000fe40000000f00 */
[----:B--2---:R-:W-:Y:S02]  /*75c20*/  IADD3.X R14, R14, UR8, RZ, P1, !PT ;  /* 0x000000080e0e7c10 */ /* 0x004fe40008ffe4ff */
[----:B------:R-:W-:-:S03]  /*75c30*/  IADD3 R12, P2, R12, UR16, RZ ;  /* 0x000000100c0c7c10 */ /* 0x000fc6000ff5e0ff */
[----:B------:R-:W-:Y:S01]  /*75c40*/  STL [R1+0x1cc8], R14 ;  /* 0x001cc80e01007387 */ /* 0x000fe20000100800 */
[----:B------:R-:W-:-:S03]  /*75c50*/  IADD3.X R13, R13, UR8, RZ, P2, !PT ;  /* 0x000000080d0d7c10 */ /* 0x000fc600097fe4ff */
[----:B------:R-:W2:Y:S01]  /*75c60*/  LDL.LU R15, [R1+0x1c4c] ;  /* 0x001c4c00010f7983 */ /* 0x000ea20000300800 */
[----:B------:R-:W-:-:S03]  /*75c70*/  IADD3 R7, P3, R7, UR16, RZ ;  /* 0x0000001007077c10 */ /* 0x000fc6000ff7e0ff */
[----:B-1----:R-:W2:Y:S01]  /*75c80*/  LDL.LU R8, [R1+0x1c14] ;  /* 0x001c140001087983 */ /* 0x002ea20000300800 */
[----:B------:R-:W-:-:S03]  /*75c90*/  IMAD.MOV.U32 R5, RZ, RZ, R14 ;  /* 0x000000ffff057224 */ /* 0x000fc600078e000e */
[----:B------:R-:W-:Y:S01]  /*75ca0*/  STL [R1+0x1ccc], R12 ;  /* 0x001ccc0c01007387 */ /* 0x000fe20000100800 */
[----:B------:R-:W-:-:S03]  /*75cb0*/  IADD3.X R11, R11, UR8, RZ, P3, !PT ;  /* 0x000000080b0b7c10 */ /* 0x000fc60009ffe4ff */
[----:B------:R1:W-:Y:S04]  /*75cc0*/  STL [R1+0x1cc0], R13 ;  /* 0x001cc00d01007387 */ /* 0x0003e80000100800 */
[----:B------:R1:W-:Y:S04]  /*75cd0*/  STL [R1+0x1c94], R7 ;  /* 0x001c940701007387 */ /* 0x0003e80000100800 */
[----:B------:R-:W2:Y:S04]  /*75ce0*/  LDL.LU R16, [R1+0x1c40] ;  /* 0x001c400001107983 */ /* 0x000ea80000300800 */
[----:B------:R1:W-:Y:S04]  /*75cf0*/  LDGSTS.E [R0+0x4aa00], desc[UR14][R4.64], P0 ;  /* 0x4aa0000004007fae */ /* 0x0003e8000812184e */
[----:B------:R3:W-:Y:S01]  /*75d00*/  STL [R1+0x1c88], R11 ;  /* 0x001c880b01007387 */ /* 0x0007e20000100800 */
[----:B-1----:R-:W-:-:S03]  /*75d10*/  IMAD.MOV.U32 R5, RZ, RZ, R13 ;  /* 0x000000ffff057224 */ /* 0x002fc600078e000d */
[----:B------:R-:W2:Y:S01]  /*75d20*/  LDL.LU R13, [R1+0x1c08] ;  /* 0x001c0800010d7983 */ /* 0x000ea20000300800 */
[----:B------:R-:W-:Y:S01]  /*75d30*/  UISETP.GT.AND UP1, UPT, UR18, 0x59, UPT ;  /* 0x000000591200788c */ /* 0x000fe2000bf24270 */
[----:B------:R-:W-:-:S03]  /*75d40*/  MOV R4, R12 ;  /* 0x0000000c00047202 */ /* 0x000fc60000000f00 */
[----:B------:R-:W-:Y:S02]  /*75d50*/  USEL UR12, URZ, 0x4, !UP1 ;  /* 0x000000043f0c7887 */ /* 0x000fe4000c800000 */
[----:B------:R1:W-:Y:S02]  /*75d60*/  LDGSTS.E [R0+0x4ab00], desc[UR14][R4.64], P0 ;  /* 0x4ab0000004007fae */ /* 0x0003e4000812184e */
[----:B------:R-:W-:-:S06]  /*75d70*/  USEL UR12, UR12, URZ, !UP0 ;  /* 0x0000003f0c0c7287 */ /* 0x000fcc000c000000 */
[----:B------:R-:W-:Y:S02]  /*75d80*/  ISETP.NE.U32.AND P1, PT, RZ, UR12, PT ;  /* 0x0000000cff007c0c */ /* 0x000fe4000bf25070 */
[----:B-1----:R-:W-:Y:S02]  /*75d90*/  MOV R4, R7 ;  /* 0x0000000700047202 */ /* 0x002fe40000000f00 */
[----:B------:R-:W2:Y:S01]  /*75da0*/  LDL.LU R7, [R1+0x1c0c] ;  /* 0x001c0c0001077983 */ /* 0x000ea20000300800 */
[----:B------:R-:W-:-:S08]  /*75db0*/  IMAD.MOV.U32 R5, RZ, RZ, R11 ;  /* 0x000000ffff057224 */ /* 0x000fd000078e000b */
[----:B------:R1:W-:Y:S01]  /*75dc0*/  LDGSTS.E [R0+0x4b200], desc[UR14][R4.64], P1 ;  /* 0x4b20000004007fae */ /* 0x0003e2000892184e */
[----:B----4-:R-:W-:-:S04]  /*75dd0*/  IADD3 R6, P0, R6, UR16, RZ ;  /* 0x0000001006067c10 */ /* 0x010fc8000ff1e0ff */
[----:B---3--:R-:W-:Y:S01]  /*75de0*/  IADD3.X R10, R10, UR8, RZ, P0, !PT ;  /* 0x000000080a0a7c10 */ /* 0x008fe200087fe4ff */
[----:B------:R3:W-:Y:S04]  /*75df0*/  STL [R1+0x1c8c], R6 ;  /* 0x001c8c0601007387 */ /* 0x0007e80000100800 */
[----:B------:R4:W-:Y:S04]  /*75e00*/  STL [R1+0x1c80], R10 ;  /* 0x001c800a01007387 */ /* 0x0009e80000100800 */
[----:B------:R-:W2:Y:S01]  /*75e10*/  LDL.LU R11, [R1+0x1c00] ;  /* 0x001c0000010b7983 */ /* 0x000ea20000300800 */
[----:B-1----:R-:W-:Y:S01]  /*75e20*/  MOV R4, R6 ;  /* 0x0000000600047202 */ /* 0x002fe20000000f00 */
[----:B------:R-:W-:Y:S01]  /*75e30*/  IMAD.MOV.U32 R5, RZ, RZ, R10 ;  /* 0x000000ffff057224 */ /* 0x000fe200078e000a */
[----:B------:R-:W-:Y:S01]  /*75e40*/  UISETP.GT.AND UP1, UPT, UR18, 0x5d, UPT ;  /* 0x0000005d1200788c */ /* 0x000fe2000bf24270 */
[----:B---3--:R-:W3:Y:S04]  /*75e50*/  LDL.LU R6, [R1+0x1bd4] ;  /* 0x001bd40001067983 */ /* 0x008ee80000300800 */
[----:B------:R1:W-:Y:S01]  /*75e60*/  LDGSTS.E [R0+0x4b300], desc[UR14][R4.64], P1 ;  /* 0x4b30000004007fae */ /* 0x0003e2000892184e */
[----:B------:R-:W-:-:S04]  /*75e70*/  USEL UR12, URZ, 0x4, !UP1 ;  /* 0x000000043f0c7887 */ /* 0x000fc8000c800000 */
[----:B------:R-:W-:-:S06]  /*75e80*/  USEL UR12, UR12, URZ, !UP0 ;  /* 0x0000003f0c0c7287 */ /* 0x000fcc000c000000 */
[----:B------:R-:W-:Y:S02]  /*75e90*/  ISETP.NE.U32.AND P0, PT, RZ, UR12, PT ;  /* 0x0000000cff007c0c */ /* 0x000fe4000bf05070 */
[----:B------:R-:W-:-:S04]  /*75ea0*/  IADD3 R3, P1, R3, UR16, RZ ;  /* 0x0000001003037c10 */ /* 0x000fc8000ff3e0ff */
[----:B------:R-:W-:Y:S01]  /*75eb0*/  IADD3.X R9, R9, UR8, RZ, P1, !PT ;  /* 0x0000000809097c10 */ /* 0x000fe20008ffe4ff */
[----:B------:R-:W-:Y:S04]  /*75ec0*/  STL [R1+0x1c54], R3 ;  /* 0x001c540301007387 */ /* 0x000fe80000100800 */
[----:B------:R4:W-:Y:S01]  /*75ed0*/  STL [R1+0x1c48], R9 ;  /* 0x001c480901007387 */ /* 0x0009e20000100800 */
[----:B-1----:R-:W-:-:S03]  /*75ee0*/  IMAD.MOV.U32 R5, RZ, RZ, R9 ;  /* 0x000000ffff057224 */ /* 0x002fc600078e0009 */
[----:B----4-:R-:W4:Y:S04]  /*75ef0*/  LDL.LU R10, [R1+0x1bc8] ;  /* 0x001bc800010a7983 */ /* 0x010f280000300800 */
[----:B------:R-:W4:Y:S04]  /*75f00*/  LDL.LU R12, [R1+0x1bc0] ;  /* 0x001bc000010c7983 */ /* 0x000f280000300800 */
[----:B------:R-:W4:Y:S01]  /*75f10*/  LDL.LU R9, [R1+0x1bcc] ;  /* 0x001bcc0001097983 */ /* 0x000f220000300800 */
[----:B------:R-:W-:-:S03]  /*75f20*/  MOV R4, R3 ;  /* 0x0000000300047202 */ /* 0x000fc60000000f00 */
[----:B------:R-:W4:Y:S04]  /*75f30*/  LDL.LU R14, [R1+0x1b88] ;  /* 0x001b8800010e7983 */ /* 0x000f280000300800 */
[----:B------:R-:W4:Y:S04]  /*75f40*/  LDL.LU R3, [R1+0x1b94] ;  /* 0x001b940001037983 */ /* 0x000f280000300800 */
[----:B------:R1:W-:Y:S01]  /*75f50*/  LDGSTS.E [R0+0x4ba00], desc[UR14][R4.64], P0 ;  /* 0x4ba0000004007fae */ /* 0x0003e2000812184e */
[----:B--2---:R-:W-:Y:S02]  /*75f60*/  IADD3 R15, P2, R15, UR16, RZ ;  /* 0x000000100f0f7c10 */ /* 0x004fe4000ff5e0ff */
[----:B------:R-:W-:-:S02]  /*75f70*/  IADD3 R8, P3, R8, UR16, RZ ;  /* 0x0000001008087c10 */ /* 0x000fc4000ff7e0ff */
        /* <DEDUP_REMOVED lines=12> */
[----:B------:R-:W2:Y:S01]  /*76040*/  LDL.LU R8, [R1+0x1b8c] ;  /* 0x001b8c0001087983 */ /* 0x000ea20000300800 */
[----:B------:R-:W-:-:S04]  /*76050*/  UISETP.GT.AND UP1, UPT, UR18, 0x61, UPT ;  /* 0x000000611200788c */ /* 0x000fc8000bf24270 */
[----:B------:R-:W-:-:S04]  /*76060*/  USEL UR12, URZ, 0x4, !UP1 ;  /* 0x000000043f0c7887 */ /* 0x000fc8000c800000 */
[----:B------:R-:W-:Y:S01]  /*76070*/  USEL UR12, UR12, URZ, !UP0 ;  /* 0x0000003f0c0c7287 */ /* 0x000fe2000c000000 */
[----:B------:R-:W-:-:S05]  /*76080*/  IADD3 R7, P0, R7, UR16, RZ ;  /* 0x0000001007077c10 */ /* 0x000fca000ff1e0ff */
[----:B------:R-:W-:Y:S01]  /*76090*/  ISETP.NE.U32.AND P1, PT, RZ, UR12, PT ;  /* 0x0000000cff007c0c */ /* 0x000fe2000bf25070 */
[----:B------:R-:W-:Y:S01]  /*760a0*/  STL [R1+0x1c0c], R7 ;  /* 0x001c0c0701007387 */ /* 0x000fe20000100800 */
[----:B------:R-:W-:Y:S01]  /*760b0*/  UISETP.GT.AND UP1, UPT, UR18, 0x65, UPT ;  /* 0x000000651200788c */ /* 0x000fe2000bf24270 */
[----:B------:R-:W-:-:S10]  /*760c0*/  IADD3.X R11, R11, UR8, RZ, P0, !PT ;  /* 0x000000080b0b7c10 */ /* 0x000fd400087fe4ff */
[----:B------:R1:W-:Y:S04]  /*760d0*/  LDGSTS.E [R0+0x4c200], desc[UR14][R4.64], P1 ;  /* 0x4c20000004007fae */ /* 0x0003e8000892184e */
[----:B------:R3:W-:Y:S01]  /*760e0*/  STL [R1+0x1c00], R11 ;  /* 0x001c000b01007387 */ /* 0x0007e20000100800 */
[----:B------:R-:W-:Y:S01]  /*760f0*/  USEL UR12, URZ, 0x4, !UP1 ;  /* 0x000000043f0c7887 */ /* 0x000fe2000c800000 */
[----:B-1----:R-:W-:Y:S01]  /*76100*/  IMAD.MOV.U32 R5, RZ, RZ, R11 ;  /* 0x000000ffff057224 */ /* 0x002fe200078e000b */
[----:B------:R-:W-:Y:S01]  /*76110*/  MOV R4, R7 ;  /* 0x0000000700047202 */ /* 0x000fe20000000f00 */
[----:B---3--:R-:W3:Y:S04]  /*76120*/  LDL.LU R11, [R1+0x1b48] ;  /* 0x001b4800010b7983 */ /* 0x008ee80000300800 */
[----:B------:R-:W3:Y:S01]  /*76130*/  LDL.LU R7, [R1+0x1b54] ;  /* 0x001b540001077983 */ /* 0x000ee20000300800 */
[----:B------:R-:W-:-:S03]  /*76140*/  USEL UR12, UR12, URZ, !UP0 ;  /* 0x0000003f0c0c7287 */ /* 0x000fc6000c000000 */
[----:B------:R1:W-:Y:S01]  /*76150*/  LDGSTS.E [R0+0x4c300], desc[UR14][R4.64], P1 ;  /* 0x4c30000004007fae */ /* 0x0003e2000892184e */
[----:B------:R-:W-:Y:S02]  /*76160*/  IADD3 R6, P1, R6, UR16, RZ ;  /* 0x0000001006067c10 */ /* 0x000fe4000ff3e0ff */
[----:B------:R-:W-:Y:S01]  /*76170*/  ISETP.NE.U32.AND P0, PT, RZ, UR12, PT ;  /* 0x0000000cff007c0c */ /* 0x000fe2000bf05070 */
[----:B------:R-:W-:Y:S02]  /*76180*/  UISETP.GT.AND UP1, UPT, UR18, 0x69, UPT ;  /* 0x000000691200788c */ /* 0x000fe4000bf24270 */
[----:B------:R-:W-:Y:S02]  /*76190*/  STL [R1+0x1bd4], R6 ;  /* 0x001bd40601007387 */ /* 0x000fe40000100800 */
[----:B------:R-:W-:Y:S01]  /*761a0*/  USEL UR12, URZ, 0x4, !UP1 ;  /* 0x000000043f0c7887 */ /* 0x000fe2000c800000 */
[----:B-1----:R-:W-:-:S03]  /*761b0*/  MOV R4, R6 ;  /* 0x0000000600047202 */ /* 0x002fc60000000f00 */
[----:B------:R-:W-:Y:S01]  /*761c0*/  USEL UR12, UR12, URZ, !UP0 ;  /* 0x0000003f0c0c7287 */ /* 0x000fe2000c000000 */
[----:B----4-:R-:W-:Y:S02]  /*761d0*/  IADD3.X R10, R10, UR8, RZ, P1, !PT ;  /* 0x000000080a0a7c10 */ /* 0x010fe40008ffe4ff */
[----:B------:R-:W-:-:S03]  /*761e0*/  IADD3 R9, P2, R9, UR16, RZ ;  /* 0x0000001009097c10 */ /* 0x000fc6000ff5e0ff */
[----:B------:R-:W-:Y:S01]  /*761f0*/  IMAD.MOV.U32 R5, RZ, RZ, R10 ;  /* 0x000000ffff057224 */ /* 0x000fe200078e000a */
[----:B------:R1:W-:Y:S01]  /*76200*/  STL [R1+0x1bc8], R10 ;  /* 0x001bc80a01007387 */ /* 0x0003e20000100800 */
[----:B------:R-:W-:-:S03]  /*76210*/  IADD3.X R12, R12, UR8, RZ, P2, !PT ;  /* 0x000000080c0c7c10 */ /* 0x000fc600097fe4ff */
[----:B------:R4:W-:Y:S01]  /*76220*/  LDGSTS.E [R0+0x4ca00], desc[UR14][R4.64], P0 ;  /* 0x4ca0000004007fae */ /* 0x0009e2000812184e */
[----:B------:R-:W-:-:S03]  /*76230*/  IADD3 R3, P3, R3, UR16, RZ ;  /* 0x0000001003037c10 */ /* 0x000fc6000ff7e0ff */
[----:B-1----:R-:W3:Y:S04]  /*76240*/  LDL.LU R10, [R1+0x1b4c] ;  /* 0x001b4c00010a7983 */ /* 0x002ee80000300800 */
[----:B------:R-:W3:Y:S04]  /*76250*/  LDL.LU R6, [R1+0x121c] ;  /* 0x00121c0001067983 */ /* 0x000ee80000300800 */
[----:B------:R-:W-:Y:S04]  /*76260*/  STL [R1+0x1bcc], R9 ;  /* 0x001bcc0901007387 */ /* 0x000fe80000100800 */
[----:B------:R1:W-:Y:S01]  /*76270*/  STL [R1+0x1bc0], R12 ;  /* 0x001bc00c01007387 */ /* 0x0003e20000100800 */
[----:B------:R-:W-:Y:S01]  /*76280*/  IADD3.X R14, R14, UR8, RZ, P3, !PT ;  /* 0x000000080e0e7c10 */ /* 0x000fe20009ffe4ff */
[----:B----4-:R-:W-:-:S02]  /*76290*/  IMAD.MOV.U32 R5, RZ, RZ, R12 ;  /* 0x000000ffff057224 */ /* 0x010fc400078e000c */
[----:B------:R4:W-:Y:S01]  /*762a0*/  STL [R1+0x1b94], R3 ;  /* 0x001b940301007387 */ /* 0x0009e20000100800 */
[----:B------:R-:W-:Y:S02]  /*762b0*/  MOV R4, R9 ;  /* 0x0000000900047202 */ /* 0x000fe40000000f00 */
[----:B------:R-:W-:-:S03]  /*762c0*/  ISETP.NE.U32.AND P1, PT, RZ, UR12, PT ;  /* 0x0000000cff007c0c */ /* 0x000fc6000bf25070 */
[----:B------:R4:W-:Y:S04]  /*762d0*/  LDGSTS.E [R0+0x4cb00], desc[UR14][R4.64], P0 ;  /* 0x4cb0000004007fae */ /* 0x0009e8000812184e */
[----:B-1----:R-:W3:Y:S04]  /*762e0*/  LDL.LU R12, [R1+0x1b40] ;  /* 0x001b4000010c7983 */ /* 0x002ee80000300800 */
[----:B------:R-:W-:Y:S04]  /*762f0*/  STL [R1+0x1b88], R14 ;  /* 0x001b880e01007387 */ /* 0x000fe80000100800 */
[----:B------:R-:W3:Y:S01]  /*76300*/  LDL.LU R9, [R1+0x1218] ;  /* 0x0012180001097983 */ /* 0x000ee20000300800 */
[----:B----4-:R-:W-:Y:S01]  /*76310*/  MOV R4, R3 ;  /* 0x0000000300047202 */ /* 0x010fe20000000f00 */
[----:B------:R-:W-:-:S02]  /*76320*/  IMAD.MOV.U32 R5, RZ, RZ, R14 ;  /* 0x000000ffff057224 */ /* 0x000fc400078e000e */
[----:B------:R-:W4:Y:S04]  /*76330*/  LDL.LU R3, [R1+0x1224] ;  /* 0x0012240001037983 */ /* 0x000f280000300800 */
[----:B------:R1:W-:Y:S01]  /*76340*/  LDGSTS.E [R0+0x4d200], desc[UR14][R4.64], P1 ;  /* 0x4d20000004007fae */ /* 0x0003e2000892184e */
[----:B--2---:R-:W-:-:S04]  /*76350*/  IADD3 R8, P0, R8, UR16, RZ ;  /* 0x0000001008087c10 */ /* 0x004fc8000ff1e0ff */
[----:B------:R-:W-:Y:S01]  /*76360*/  IADD3.X R13, R13, UR8, RZ, P0, !PT ;  /* 0x000000080d0d7c10 */ /* 0x000fe200087fe4ff */
[----:B------:R2:W-:Y:S01]  /*76370*/  STL [R1+0x1b8c], R8 ;  /* 0x001b8c0801007387 */ /* 0x0005e20000100800 */
[----:B-1----:R-:W-:-:S03]  /*76380*/  MOV R4, R8 ;  /* 0x0000000800047202 */ /* 0x002fc60000000f00 */
[----:B------:R1:W-:Y:S04]  /*76390*/  STL [R1+0x1b80], R13 ;  /* 0x001b800d01007387 */ /* 0x0003e80000100800 */
[----:B--2---:R-:W2:Y:S01]  /*763a0*/  LDL.LU R8, [R1+0x1220] ;  /* 0x0012200001087983 */ /* 0x004ea20000300800 */
[----:B------:R-:W-:-:S05]  /*763b0*/  IMAD.MOV.U32 R5, RZ, RZ, R13 ;  /* 0x000000ffff057224 */ /* 0x000fca00078e000d */
[----:B------:R1:W-:Y:S01]  /*763c0*/  LDGSTS.E [R0+0x4d300], desc[UR14][R4.64], P1 ;  /* 0x4d30000004007fae */ /* 0x0003e2000892184e */
[----:B------:R-:W-:-:S04]  /*763d0*/  UISETP.GT.AND UP1, UPT, UR18, 0x6d, UPT ;  /* 0x0000006d1200788c */ /* 0x000fc8000bf24270 */
[----:B------:R-:W-:-:S04]  /*763e0*/  USEL UR12, URZ, 0x4, !UP1 ;  /* 0x000000043f0c7887 */ /* 0x000fc8000c800000 */
[----:B------:R-:W-:Y:S01]  /*763f0*/  USEL UR12, UR12, URZ, !UP0 ;  /* 0x0000003f0c0c7287 */ /* 0x000fe2000c000000 */
[----:B---3--:R-:W-:-:S04]  /*76400*/  IADD3 R7, P1, R7, UR16, RZ ;  /* 0x0000001007077c10 */ /* 0x008fc8000ff3e0ff */
[----:B------:R-:W-:Y:S01]  /*76410*/  IADD3.X R11, R11, UR8, RZ, P1, !PT ;  /* 0x000000080b0b7c10 */ /* 0x000fe20008ffe4ff */
[----:B------:R-:W-:Y:S04]  /*76420*/  STL [R1+0x1b54], R7 ;  /* 0x001b540701007387 */ /* 0x000fe80000100800 */
[----:B------:R3:W-:Y:S04]  /*76430*/  STL [R1+0x1b48], R11 ;  /* 0x001b480b01007387 */ /* 0x0007e80000100800 */
[----:B------:R-:W2:Y:S04]  /*76440*/  LDL.LU R16, [R1+0x1258] ;  /* 0x0012580001107983 */ /* 0x000ea80000300800 */
[----:B------:R-:W2:Y:S04]  /*76450*/  LDL.LU R15, [R1+0x125c] ;  /* 0x00125c00010f7983 */ /* 0x000ea80000300800 */
[----:B------:R-:W2:Y:S04]  /*76460*/  LDL.LU R14, [R1+0x1260] ;  /* 0x00126000010e7983 */ /* 0x000ea80000300800 */
[----:B-1----:R-:W2:Y:S01]  /*76470*/  LDL.LU R13, [R1+0x1264] ;  /* 0x00126400010d7983 */ /* 0x002ea20000300800 */
[----:B------:R-:W-:Y:S01]  /*76480*/  ISETP.NE.U32.AND P0, PT, RZ, UR12, PT ;  /* 0x0000000cff007c0c */ /* 0x000fe2000bf05070 */
[----:B------:R-:W-:Y:S01]  /*76490*/  IMAD.MOV.U32 R5, RZ, RZ, R11 ;  /* 0x000000ffff057224 */ /* 0x000fe200078e000b */
[----:B------:R-:W-:Y:S01]  /*764a0*/  MOV R4, R7 ;  /* 0x0000000700047202 */ /* 0x000fe20000000f00 */
[----:B---3--:R-:W3:Y:S04]  /*764b0*/  LDL.LU R11, [R1+0x1298] ;  /* 0x00129800010b7983 */ /* 0x008ee80000300800 */
[----:B------:R-:W3:Y:S01]  /*764c0*/  LDL.LU R7, [R1+0x129c] ;  /* 0x00129c0001077983 */ /* 0x000ee20000300800 */
[----:B------:R-:W-:-:S04]  /*764d0*/  UISETP.GT.AND UP1, UPT, UR18, 0x71, UPT ;  /* 0x000000711200788c */ /* 0x000fc8000bf24270 */
[----:B------:R-:W-:Y:S01]  /*764e0*/  USEL UR12, URZ, 0x4, !UP1 ;  /* 0x000000043f0c7887 */ /* 0x000fe2000c800000 */
[----:B------:R1:W-:Y:S03]  /*764f0*/  LDGSTS.E [R0+0x4da00], desc[UR14][R4.64], P0 ;  /* 0x4da0000004007fae */ /* 0x0003e6000812184e */
[----:B------:R-:W-:-:S06]  /*76500*/  USEL UR12, UR12, URZ, !UP0 ;  /* 0x0000003f0c0c7287 */ /* 0x000fcc000c000000 */
[----:B------:R-:W-:Y:S02]  /*76510*/  ISETP.NE.U32.AND P1, PT, RZ, UR12, PT ;  /* 0x0000000cff007c0c */ /* 0x000fe4000bf25070 */
[----:B------:R-:W-:Y:S02]  /*76520*/  IADD3 R10, P2, R10, UR16, RZ ;  /* 0x000000100a0a7c10 */ /* 0x000fe4000ff5e0ff */
[----:B------:R-:W-:Y:S02]  /*76530*/  IADD3 R6, P3, R6, UR16, RZ ;  /* 0x0000001006067c10 */ /* 0x000fe4000ff7e0ff */
[----:B-1----:R-:W-:Y:S01]  /*76540*/  MOV R4, R10 ;  /* 0x0000000a00047202 */ /* 0x002fe20000000f00 */
[----:B------:R1:W-:Y:S01]  /*76550*/  STL [R1+0x1b4c], R10 ;  /* 0x001b4c0a01007387 */ /* 0x0003e20000100800 */
[----:B------:R-:W-:Y:S02]  /*76560*/  IADD3.X R12, R12, UR8, RZ, P2, !PT ;  /* 0x000000080c0c7c10 */ /* 0x000fe400097fe4ff */
[----:B------:R-:W-:-:S03]  /*76570*/  IADD3.X R9, R9, UR8, RZ, P3, !PT ;  /* 0x0000000809097c10 */ /* 0x000fc60009ffe4ff */
[----:B------:R-:W-:Y:S01]  /*76580*/  IMAD.MOV.U32 R5, RZ, RZ, R12 ;  /* 0x000000ffff057224 */ /* 0x000fe200078e000c */
[----:B------:R-:W-:Y:S04]  /*76590*/  STL [R1+0x1b40], R12 ;  /* 0x001b400c01007387 */ /* 0x000fe80000100800 */
[----:B------:R4:W-:Y:S04]  /*765a0*/  STL [R1+0x121c], R6 ;  /* 0x00121c0601007387 */ /* 0x0009e80000100800 */
[----:B------:R-:W-:Y:S04]  /*765b0*/  STL [R1+0x1218], R9 ;  /* 0x0012180901007387 */ /* 0x000fe80000100800 */
[----:B-1----:R-:W3:Y:S04]  /*765c0*/  LDL.LU R10, [R1+0x12a0] ;  /* 0x0012a000010a7983 */ /* 0x002ee80000300800 */
[----:B------:R1:W-:Y:S01]  /*765d0*/  LDGSTS.E [R0+0x4db00], desc[UR14][R4.64], P0 ;  /* 0x4db0000004007fae */ /* 0x0003e2000812184e */
[----:B----4-:R-:W-:-:S02]  /*765e0*/  IADD3 R3, P0, R3, UR16, RZ ;  /* 0x0000001003037c10 */ /* 0x010fc4000ff1e0ff */
[----:B-1----:R-:W-:Y:S02]  /*765f0*/  MOV R4, R6 ;  /* 0x0000000600047202 */ /* 0x002fe40000000f00 */
[----:B------:R-:W4:Y:S01]  /*76600*/  LDL.LU R6, [R1+0x12a4] ;  /* 0x0012a40001067983 */ /* 0x000f220000300800 */
[----:B------:R-:W-:-:S03]  /*76610*/  IMAD.MOV.U32 R5, RZ, RZ, R9 ;  /* 0x000000ffff057224 */ /* 0x000fc600078e0009 */
[----:B------:R-:W-:Y:S04]  /*76620*/  STL [R1+0x1224], R3 ;  /* 0x0012240301007387 */ /* 0x000fe80000100800 */
[----:B------:R1:W-:Y:S02]  /*76630*/  LDGSTS.E [R0+0x4e200], desc[UR14][R4.64], P1 ;  /* 0x4e20000004007fae */ /* 0x0003e4000892184e */
[----:B-1----:R-:W-:Y:S02]  /*76640*/  MOV R4, R3 ;  /* 0x0000000300047202 */ /* 0x002fe40000000f00 */
[----:B--2---:R-:W-:-:S05]  /*76650*/  IADD3.X R8, R8, UR8, RZ, P0, !PT ;  /* 0x0000000808087c10 */ /* 0x004fca00087fe4ff */
[----:B------:R1:W-:Y:S01]  /*76660*/  STL [R1+0x1220], R8 ;  /* 0x0012200801007387 */ /* 0x0003e20000100800 */
[----:B------:R-:W-:-:S03]  /*76670*/  IMAD.MOV.U32 R5, RZ, RZ, R8 ;  /* 0x000000ffff057224 */ /* 0x000fc600078e0008 */
[----:B------:R-:W2:Y:S01]  /*76680*/  LDL.LU R12, [R1+0x12d8] ;  /* 0x0012d800010c7983 */ /* 0x000ea20000300800 */
[----:B------:R-:W-:-:S03]  /*76690*/  UISETP.GT.AND UP1, UPT, UR18, 0x75, UPT ;  /* 0x000000751200788c */ /* 0x000fc6000bf24270 */
[----:B------:R3:W-:Y:S04]  /*766a0*/  LDGSTS.E [R0+0x4e300], desc[UR14][R4.64], P1 ;  /* 0x4e30000004007fae */ /* 0x0007e8000892184e */
[----:B-1----:R-:W2:Y:S04]  /*766b0*/  LDL.LU R8, [R1+0x12dc] ;  /* 0x0012dc0001087983 */ /* 0x002ea80000300800 */
[----:B------:R-:W2:Y:S04]  /*766c0*/  LDL.LU R9, [R1+0x12e0] ;  /* 0x0012e00001097983 */ /* 0x000ea80000300800 */
[----:B------:R-:W2:Y:S01]  /*766d0*/  LDL.LU R3, [R1+0x12e4] ;  /* 0x0012e40001037983 */ /* 0x000ea20000300800 */
[----:B------:R-:W-:-:S04]  /*766e0*/  USEL UR12, URZ, 0x4, !UP1 ;  /* 0x000000043f0c7887 */ /* 0x000fc8000c800000 */
[----:B------:R-:W-:-:S06]  /*766f0*/  USEL UR12, UR12, URZ, !UP0 ;  /* 0x0000003f0c0c7287 */ /* 0x000fcc000c000000 */
[----:B------:R-:W-:Y:S01]  /*76700*/  ISETP.NE.U32.AND P0, PT, RZ, UR12, PT ;  /* 0x0000000cff007c0c */ /* 0x000fe2000bf05070 */
[----:B------:R-:W-:Y:S01]  /*76710*/  UISETP.GT.AND UP1, UPT, UR18, 0x79, UPT ;  /* 0x000000791200788c */ /* 0x000fe2000bf24270 */
[----:B------:R-:W-:Y:S02]  /*76720*/  IADD3 R15, P1, R15, UR16, RZ ;  /* 0x000000100f0f7c10 */ /* 0x000fe4000ff3e0ff */
[----:B------:R-:W-:Y:S02]  /*76730*/  IADD3 R13, P2, R13, UR16, RZ ;  /* 0x000000100d0d7c10 */ /* 0x000fe4000ff5e0ff */
[----:B------:R-:W-:Y:S02]  /*76740*/  IADD3.X R16, R16, UR8, RZ, P1, !PT ;  /* 0x0000000810107c10 */ /* 0x000fe40008ffe4ff */
[----:B---3--:R-:W-:Y:S02]  /*76750*/  MOV R4, R15 ;  /* 0x0000000f00047202 */ /* 0x008fe40000000f00 */
[----:B------:R-:W-:Y:S01]  /*76760*/  IADD3.X R14, R14, UR8, RZ, P2, !PT ;  /* 0x000000080e0e7c10 */ /* 0x000fe200097fe4ff */
[----:B------:R-:W-:Y:S01]  /*76770*/  IMAD.MOV.U32 R5, RZ, RZ, R16 ;  /* 0x000000ffff057224 */ /* 0x000fe200078e0010 */
[----:B------:R-:W-:Y:S01]  /*76780*/  IADD3 R7, P3, R7, UR16, RZ ;  /* 0x0000001007077c10 */ /* 0x000fe2000ff7e0ff */
[----:B------:R-:W-:Y:S01]  /*76790*/  USEL UR12, URZ, 0x4, !UP1 ;  /* 0x000000043f0c7887 */ /* 0x000fe2000c800000 */
[----:B------:R-:W-:Y:S04]  /*767a0*/  STL [R1+0x125c], R15 ;  /* 0x00125c0f01007387 */ /* 0x000fe80000100800 */
[----:B------:R1:W-:Y:S01]  /*767b0*/  LDGSTS.E [R0+0x4ea00], desc[UR14][R4.64], P0 ;  /* 0x4ea0000004007fae */ /* 0x0003e2000812184e */
[----:B------:R-:W-:-:S03]  /*767c0*/  IADD3.X R11, R11, UR8, RZ, P3, !PT ;  /* 0x000000080b0b7c10 */ /* 0x000fc60009ffe4ff */
[----:B------:R-:W-:Y:S04]  /*767d0*/  STL [R1+0x1258], R16 ;  /* 0x0012581001007387 */ /* 0x000fe80000100800 */
[----:B------:R-:W-:Y:S01]  /*767e0*/  STL [R1+0x1264], R13 ;  /* 0x0012640d01007387 */ /* 0x000fe20000100800 */
[----:B------:R-:W-:-:S03]  /*767f0*/  USEL UR12, UR12, URZ, !UP0 ;  /* 0x0000003f0c0c7287 */ /* 0x000fc6000c000000 */
[----:B------:R-:W-:Y:S04]  /*76800*/  STL [R1+0x1260], R14 ;  /* 0x0012600e01007387 */ /* 0x000fe80000100800 */
[----:B------:R-:W-:Y:S01]  /*76810*/  STL [R1+0x129c], R7 ;  /* 0x00129c0701007387 */ /* 0x000fe20000100800 */
[----:B-1----:R-:W-:Y:S01]  /*76820*/  MOV R4, R13 ;  /* 0x0000000d00047202 */ /* 0x002fe20000000f00 */
[----:B------:R-:W-:Y:S02]  /*76830*/  IMAD.MOV.U32 R5, RZ, RZ, R14 ;  /* 0x000000ffff057224 */ /* 0x000fe400078e000e */
[----:B------:R1:W-:Y:S04]  /*76840*/  STL [R1+0x1298], R11 ;  /* 0x0012980b01007387 */ /* 0x0003e80000100800 */
[----:B------:R3:W-:Y:S01]  /*76850*/  LDGSTS.E [R0+0x4eb00], desc[UR14][R4.64], P0 ;  /* 0x4eb0000004007fae */ /* 0x0007e2000812184e */
[----:B------:R-:W-:Y:S01]  /*76860*/  ISETP.NE.U32.AND P1, PT, RZ, UR12, PT ;  /* 0x0000000cff007c0c */ /* 0x000fe2000bf25070 */
[----:B---3--:R-:W-:Y:S01]  /*76870*/  IMAD.MOV.U32 R5, RZ, RZ, R11 ;  /* 0x000000ffff057224 */ /* 0x008fe200078e000b */
[----:B------:R-:W-:Y:S01]  /*76880*/  MOV R4, R7 ;  /* 0x0000000700047202 */ /* 0x000fe20000000f00 */
[----:B-1----:R-:W3:Y:S04]  /*76890*/  LDL.LU R11, [R1+0x21f8] ;  /* 0x0021f800010b7983 */ /* 0x002ee80000300800 */
[----:B------:R-:W3:Y:S01]  /*768a0*/  LDL.LU R7, [R1+0x2204] ;  /* 0x0022040001077983 */ /* 0x000ee20000300800 */
[----:B------:R-:W-:-:S05]  /*768b0*/  UISETP.GT.AND UP1, UPT, UR18, 0x7d, UPT ;  /* 0x0000007d1200788c */ /* 0x000fca000bf24270 */
[----:B------:R1:W-:Y:S01]  /*768c0*/  LDGSTS.E [R0+0x4f200], desc[UR14][R4.64], P1 ;  /* 0x4f20000004007fae */ /* 0x0003e2000892184e */
[----:B------:R-:W-:-:S04]  /*768d0*/  USEL UR12, URZ, 0x4, !UP1 ;  /* 0x000000043f0c7887 */ /* 0x000fc8000c800000 */
[----:B------:R-:W-:Y:S01]  /*768e0*/  USEL UR12, UR12, URZ, !UP0 ;  /* 0x0000003f0c0c7287 */ /* 0x000fe2000c000000 */
[----:B----4-:R-:W-:-:S04]  /*768f0*/  IADD3 R6, P0, R6, UR16, RZ ;  /* 0x0000001006067c10 */ /* 0x010fc8000ff1e0ff */
[----:B------:R-:W-:Y:S01]  /*76900*/  IADD3.X R10, R10, UR8, RZ, P0, !PT ;  /* 0x000000080a0a7c10 */ /* 0x000fe200087fe4ff */
[----:B------:R-:W-:Y:S01]  /*76910*/  STL [R1+0x12a4], R6 ;  /* 0x0012a40601007387 */ /* 0x000fe20000100800 */
[----:B-1----:R-:W-:-:S03]  /*76920*/  MOV R4, R6 ;  /* 0x0000000600047202 */ /* 0x002fc60000000f00 */
[----:B------:R1:W-:Y:S01]  /*76930*/  STL [R1+0x12a0], R10 ;  /* 0x0012a00a01007387 */ /* 0x0003e20000100800 */
[----:B------:R-:W-:Y:S01]  /*76940*/  IMAD.MOV.U32 R5, RZ, RZ, R10 ;  /* 0x000000ffff057224 */ /* 0x000fe200078e000a */
[----:B------:R-:W-:-:S04]  /*76950*/  ISETP.NE.U32.AND P0, PT, RZ, UR12, PT ;  /* 0x0000000cff007c0c */ /* 0x000fc8000bf05070 */
[----:B------:R4:W-:Y:S04]  /*76960*/  LDGSTS.E [R0+0x4f300], desc[UR14][R4.64], P1 ;  /* 0x4f30000004007fae */ /* 0x0009e8000892184e */
[----:B-1----:R-:W3:Y:S04]  /*76970*/  LDL.LU R10, [R1+0x21f0] ;  /* 0x0021f000010a7983 */ /* 0x002ee80000300800 */
[----:B------:R-:W3:Y:S01]  /*76980*/  LDL.LU R6, [R1+0x21fc] ;  /* 0x0021fc0001067983 */ /* 0x000ee20000300800 */
[----:B--2---:R-:W-:Y:S02]  /*76990*/  IADD3 R8, P1, R8, UR16, RZ ;  /* 0x0000001008087c10 */ /* 0x004fe4000ff3e0ff */
[----:B------:R-:W-:-:S02]  /*769a0*/  IADD3 R3, P2, R3, UR16, RZ ;  /* 0x0000001003037c10 */ /* 0x000fc4000ff5e0ff */
[----:B------:R-:W-:Y:S01]  /*769b0*/  IADD3.X R12, R12, UR8, RZ, P1, !PT ;  /* 0x000000080c0c7c10 */ /* 0x000fe20008ffe4ff */
[----:B------:R1:W-:Y:S01]  /*769c0*/  STL [R1+0x12dc], R8 ;  /* 0x0012dc0801007387 */ /* 0x0003e20000100800 */
[----:B------:R-:W-:Y:S02]  /*769d0*/  IADD3.X R9, R9, UR8, RZ, P2, !PT ;  /* 0x0000000809097c10 */ /* 0x000fe400097fe4ff */
[----:B----4-:R-:W-:Y:S01]  /*769e0*/  MOV R4, R8 ;  /* 0x0000000800047202 */ /* 0x010fe20000000f00 */
[----:B------:R-:W-:Y:S01]  /*769f0*/  IMAD.MOV.U32 R5, RZ, RZ, R12 ;  /* 0x000000ffff057224 */ /* 0x000fe200078e000c */
[----:B------:R-:W-:Y:S04]  /*76a00*/  STL [R1+0x12d8], R12 ;  /* 0x0012d80c01007387 */ /* 0x000fe80000100800 */
[----:B------:R-:W-:Y:S04]  /*76a10*/  STL [R1+0x12e4], R3 ;  /* 0x0012e40301007387 */ /* 0x000fe80000100800 */
[----:B------:R2:W-:Y:S04]  /*76a20*/  LDGSTS.E [R0+0x4fa00], desc[UR14][R4.64], P0 ;  /* 0x4fa0000004007fae */ /* 0x0005e8000812184e */
[----:B-1----:R-:W4:Y:S04]  /*76a30*/  LDL.LU R8, [R1+0x21c4] ;  /* 0x0021c40001087983 */ /* 0x002f280000300800 */
[----:B------:R1:W-:Y:S04]  /*76a40*/  STL [R1+0x12e0], R9 ;  /* 0x0012e00901007387 */ /* 0x0003e80000100800 */
[----:B------:R-:W4:Y:S04]  /*76a50*/  LDL.LU R14, [R1+0x21b8] ;  /* 0x0021b800010e7983 */ /* 0x000f280000300800 */
[----:B------:R-:W4:Y:S01]  /*76a60*/  LDL.LU R13, [R1+0x21b0] ;  /* 0x0021b000010d7983 */ /* 0x000f220000300800 */
[----:B--2---:R-:W-:-:S03]  /*76a70*/  IMAD.MOV.U32 R5, RZ, RZ, R9 ;  /* 0x000000ffff057224 */ /* 0x004fc600078e0009 */
[----:B-1----:R-:W2:Y:S01]  /*76a80*/  LDL.LU R9, [R1+0x21bc] ;  /* 0x0021bc0001097983 */ /* 0x002ea20000300800 */
[----:B------:R-:W-:-:S03]  /*76a90*/  MOV R4, R3 ;  /* 0x0000000300047202 */ /* 0x000fc60000000f00 */
[----:B------:R-:W2:Y:S04]  /*76aa0*/  LDL.LU R12, [R1+0x2178] ;  /* 0x00217800010c7983 */ /* 0x000ea80000300800 */
[----:B------:R-:W2:Y:S01]  /*76ab0*/  LDL.LU R3, [R1+0x2184] ;  /* 0x0021840001037983 */ /* 0x000ea20000300800 */
[----:B------:R-:W-:-:S03]  /*76ac0*/  UISETP.GT.AND UP1, UPT, UR18, 0x2, UPT ;  /* 0x000000021200788c */ /* 0x000fc6000bf24270 */
[----:B------:R1:W-:Y:S01]  /*76ad0*/  LDGSTS.E [R0+0x4fb00], desc[UR14][R4.64], P0 ;  /* 0x4fb0000004007fae */ /* 0x0003e2000812184e */
[----:B------:R-:W-:-:S04]  /*76ae0*/  USEL UR12, URZ, 0x4, !UP1 ;  /* 0x000000043f0c7887 */ /* 0x000fc8000c800000 */
[----:B------:R-:W-:-:S06]  /*76af0*/  USEL UR12, UR12, URZ, !UP0 ;  /* 0x0000003f0c0c7287 */ /* 0x000fcc000c000000 */
[----:B------:R-:W-:Y:S02]  /*76b00*/  ISETP.NE.U32.AND P0, PT, RZ, UR12, PT ;  /* 0x0000000cff007c0c */ /* 0x000fe4000bf05070 */
[----:B-1----:R-:W-:-:S04]  /*76b10*/  LOP3.LUT R0, R183, 0x40, RZ, 0x3c, !PT ;  /* 0x00000040b7007812 */ /* 0x002fc800078e3cff */
[----:B------:R-:W-:Y:S02]  /*76b20*/  IADD3 R0, R0, UR13, RZ ;  /* 0x0000000d00007c10 */ /* 0x000fe4000fffe0ff */
[----:B---3--:R-:W-:-:S04]  /*76b30*/  IADD3 R7, P1, R7, UR16, RZ ;  /* 0x0000001007077c10 */ /* 0x008fc8000ff3e0ff */
[----:B------:R-:W-:Y:S01]  /*76b40*/  IADD3.X R11, R11, UR8, RZ, P1, !PT ;  /* 0x000000080b0b7c10 */ /* 0x000fe20008ffe4ff */
[----:B------:R-:W-:Y:S01]  /*76b50*/  STL [R1+0x2204], R7 ;  /* 0x0022040701007387 */ /* 0x000fe20000100800 */
[----:B------:R-:W-:Y:S02]  /*76b60*/  IMAD.MOV.U32 R4, RZ, RZ, R7 ;  /* 0x000000ffff047224 */ /* 0x000fe400078e0007 */
[----:B------:R-:W-:Y:S01]  /*76b70*/  MOV R5, R11 ;  /* 0x0000000b00057202 */ /* 0x000fe20000000f00 */
[----:B------:R1:W-:Y:S01]  /*76b80*/  STL [R1+0x21f8], R11 ;  /* 0x0021f80b01007387 */ /* 0x0003e20000100800 */
[----:B------:R-:W-:-:S03]  /*76b90*/  UISETP.GT.AND UP1, UPT, UR18, 0x6, UPT ;  /* 0x000000061200788c */ /* 0x000fc6000bf24270 */
[----:B------:R3:W-:Y:S04]  /*76ba0*/  LDGSTS.E [R0+0x40400], desc[UR14][R4.64], P0 ;  /* 0x4040000004007fae */ /* 0x0007e8000812184e */
[----:B-1----:R-:W2:Y:S04]  /*76bb0*/  LDL.LU R11, [R1+0x2170] ;  /* 0x00217000010b7983 */ /* 0x002ea80000300800 */
[----:B------:R-:W2:Y:S01]  /*76bc0*/  LDL.LU R7, [R1+0x217c] ;  /* 0x00217c0001077983 */ /* 0x000ea20000300800 */
[----:B------:R-:W-:-:S04]  /*76bd0*/  USEL UR12, URZ, 0x4, !UP1 ;  /* 0x000000043f0c7887 */ /* 0x000fc8000c800000 */
[----:B------:R-:W-:Y:S01]  /*76be0*/  USEL UR12, UR12, URZ, !UP0 ;  /* 0x0000003f0c0c7287 */ /* 0x000fe2000c000000 */
[----:B------:R-:W-:-:S04]  /*76bf0*/  IADD3 R6, P1, R6, UR16, RZ ;  /* 0x0000001006067c10 */ /* 0x000fc8000ff3e0ff */
[----:B------:R-:W-:Y:S01]  /*76c00*/  IADD3.X R10, R10, UR8, RZ, P1, !PT ;  /* 0x000000080a0a7c10 */ /* 0x000fe20008ffe4ff */
[----:B------:R-:W-:Y:S01]  /*76c10*/  STL [R1+0x21fc], R6 ;  /* 0x0021fc0601007387 */ /* 0x000fe20000100800 */
[----:B---3--:R-:W-:Y:S02]  /*76c20*/  IMAD.MOV.U32 R4, RZ, RZ, R6 ;  /* 0x000000ffff047224 */ /* 0x008fe400078e0006 */
[----:B------:R-:W-:Y:S01]  /*76c30*/  MOV R5, R10 ;  /* 0x0000000a00057202 */ /* 0x000fe20000000f00 */
[----:B------:R1:W-:Y:S04]  /*76c40*/  STL [R1+0x21f0], R10 ;  /* 0x0021f00a01007387 */ /* 0x0003e80000100800 */
[----:B------:R3:W-:Y:S04]  /*76c50*/  LDGSTS.E [R0+0x40500], desc[UR14][R4.64], P0 ;  /* 0x4050000004007fae */ /* 0x0007e8000812184e */
[----:B-1----:R-:W2:Y:S04]  /*76c60*/  LDL.LU R10, [R1+0x2138] ;  /* 0x00213800010a7983 */ /* 0x002ea80000300800 */
[----:B------:R-:W2:Y:S01]  /*76c70*/  LDL.LU R6, [R1+0x2144] ;  /* 0x0021440001067983 */ /* 0x000ea20000300800 */
[----:B------:R-:W-:-:S02]  /*76c80*/  ISETP.NE.U32.AND P0, PT, RZ, UR12, PT ;  /* 0x0000000cff007c0c */ /* 0x000fc4000bf05070 */
[----:B----4-:R-:W-:-:S04]  /*76c90*/  IADD3 R8, P1, R8, UR16, RZ ;  /* 0x0000001008087c10 */ /* 0x010fc8000ff3e0ff */
[----:B------:R-:W-:Y:S01]  /*76ca0*/  IADD3.X R14, R14, UR8, RZ, P1, !PT ;  /* 0x000000080e0e7c10 */ /* 0x000fe20008ffe4ff */
[----:B------:R1:W-:Y:S01]  /*76cb0*/  STL [R1+0x21c4], R8 ;  /* 0x0021c40801007387 */ /* 0x0003e20000100800 */
[----:B---3--:R-:W-:Y:S01]  /*76cc0*/  IMAD.MOV.U32 R4, RZ, RZ, R8 ;  /* 0x000000ffff047224 */ /* 0x008fe200078e0008 */
[----:B--2---:R-:W-:Y:S02]  /*76cd0*/  IADD3 R9, P2, R9, UR16, RZ ;  /* 0x0000001009097c10 */ /* 0x004fe4000ff5e0ff */
[----:B------:R-:W-:Y:S04]  /*76ce0*/  STL [R1+0x21b8], R14 ;  /* 0x0021b80e01007387 */ /* 0x000fe80000100800 */
[----:B------:R-:W2:Y:S01]  /*76cf0*/  LDL.LU R15, [R1+0x213c] ;  /* 0x00213c00010f7983 */ /* 0x000ea20000300800 */
[----:B------:R-:W-:-:S02]  /*76d00*/  IADD3 R3, P3, R3, UR16, RZ ;  /* 0x0000001003037c10 */ /* 0x000fc4000ff7e0ff */
[----:B------:R-:W-:Y:S01]  /*76d10*/  IADD3.X R13, R13, UR8, RZ, P2, !PT ;  /* 0x000000080d0d7c10 */ /* 0x000fe200097fe4ff */
[----:B-1----:R-:W3:Y:S04]  /*76d20*/  LDL.LU R8, [R1+0x2104] ;  /* 0x0021040001087983 */ /* 0x002ee80000300800 */
[----:B------:R1:W-:Y:S01]  /*76d30*/  STL [R1+0x21bc], R9 ;  /* 0x0021bc0901007387 */ /* 0x0003e20000100800 */
[----:B------:R-:W-:Y:S02]  /*76d40*/  MOV R5, R14 ;  /* 0x0000000e00057202 */ /* 0x000fe40000000f00 */
[----:B------:R-:W-:Y:S01]  /*76d50*/  IADD3.X R12, R12, UR8, RZ, P3, !PT ;  /* 0x000000080c0c7c10 */ /* 0x000fe20009ffe4ff */
[----:B------:R-:W-:Y:S04]  /*76d60*/  STL [R1+0x21b0], R13 ;  /* 0x0021b00d01007387 */ /* 0x000fe80000100800 */
[----:B------:R4:W-:Y:S04]  /*76d70*/  STL [R1+0x2184], R3 ;  /* 0x0021840301007387 */ /* 0x0009e80000100800 */
[----:B------:R-:W3:Y:S04]  /*76d80*/  LDL.LU R16, [R1+0x2130] ;  /* 0x0021300001107983 */ /* 0x000ee80000300800 */
[----:B------:R1:W-:Y:S04]  /*76d90*/  LDGSTS.E [R0+0x40c00], desc[UR14][R4.64], P0 ;  /* 0x40c0000004007fae */ /* 0x0003e8000812184e */
[----:B------:R-:W-:Y:S01]  /*76da0*/  STL [R1+0x2178], R12 ;  /* 0x0021780c01007387 */ /* 0x000fe20000100800 */
[----:B-1----:R-:W-:-:S03]  /*76db0*/  IMAD.MOV.U32 R4, RZ, RZ, R9 ;  /* 0x000000ffff047224 */ /* 0x002fc600078e0009 */
[----:B------:R-:W3:Y:S01]  /*76dc0*/  LDL.LU R9, [R1+0x20f8] ;  /* 0x0020f80001097983 */ /* 0x000ee20000300800 */
        /* <DEDUP_REMOVED lines=8> */
[----:B----4-:R-:W4:Y:S08]  /*76e50*/  LDL.LU R3, [R1+0x20fc] ;  /* 0x0020fc0001037983 */ /* 0x010f300000300800 */
[----:B------:R1:W-:Y:S01]  /*76e60*/  LDGSTS.E [R0+0x41400], desc[UR14][R4.64], P1 ;  /* 0x4140000004007fae */ /* 0x0003e2000892184e */
[----:B------:R-:W-:-:S04]  /*76e70*/  IADD3 R7, P0, R7, UR16, RZ ;  /* 0x0000001007077c10 */ /* 0x000fc8000ff1e0ff */
[----:B------:R-:W-:Y:S01]  /*76e80*/  IADD3.X R11, R11, UR8, RZ, P0, !PT ;  /* 0x000000080b0b7c10 */ /* 0x000fe200087fe4ff */
[----:B------:R-:W-:Y:S03]  /*76e90*/  STL [R1+0x217c], R7 ;  /* 0x00217c0701007387 */ /* 0x000fe60000100800 */
[----:B-1----:R-:W-:Y:S01]  /*76ea0*/  MOV R5, R11 ;  /* 0x0000000b00057202 */ /* 0x002fe20000000f00 */
[----:B------:R1:W-:Y:S01]  /*76eb0*/  STL [R1+0x2170], R11 ;  /* 0x0021700b01007387 */ /* 0x0003e20000100800 */
[----:B------:R-:W-:Y:S01]  /*76ec0*/  IMAD.MOV.U32 R4, RZ, RZ, R7 ;  /* 0x000000ffff047224 */ /* 0x000fe200078e0007 */
[----:B------:R-:W-:-:S04]  /*76ed0*/  UISETP.GT.AND UP1, UPT, UR18, 0xe, UPT ;  /* 0x0000000e1200788c */ /* 0x000fc8000bf24270 */
[----:B------:R1:W-:Y:S04]  /*76ee0*/  LDGSTS.E [R0+0x41500], desc[UR14][R4.64], P1 ;  /* 0x4150000004007fae */ /* 0x0003e8000892184e */
[----:B-1----:R-:W4:Y:S01]  /*76ef0*/  LDL.LU R11, [R1+0x20f0] ;  /* 0x0020f000010b7983 */ /* 0x002f220000300800 */
[----:B------:R-:W-:-:S03]  /*76f00*/  USEL UR12, URZ, 0x4, !UP1 ;  /* 0x000000043f0c7887 */ /* 0x000fc6000c800000 */
[----:B------:R-:W4:Y:S01]  /*76f10*/  LDL.LU R7, [R1+0x20c4] ;  /* 0x0020c40001077983 */ /* 0x000f220000300800 */
[----:B------:R-:W-:-:S06]  /*76f20*/  USEL UR12, UR12, URZ, !UP0 ;  /* 0x0000003f0c0c7287 */ /* 0x000fcc000c000000 */
[----:B------:R-:W-:Y:S02]  /*76f30*/  ISETP.NE.U32.AND P0, PT, RZ, UR12, PT ;  /* 0x0000000cff007c0c */ /* 0x000fe4000bf05070 */
[----:B------:R-:W-:-:S04]  /*76f40*/  IADD3 R6, P1, R6, UR16, RZ ;  /* 0x0000001006067c10 */ /* 0x000fc8000ff3e0ff */
[----:B------:R-:W-:Y:S01]  /*76f50*/  IADD3.X R10, R10, UR8, RZ, P1, !PT ;  /* 0x000000080a0a7c10 */ /* 0x000fe20008ffe4ff */
[----:B------:R-:W-:Y:S04]  /*76f60*/  STL [R1+0x2144], R6 ;  /* 0x0021440601007387 */ /* 0x000fe80000100800 */
[----:B------:R1:W-:Y:S04]  /*76f70*/  STL [R1+0x2138], R10 ;  /* 0x0021380a01007387 */ /* 0x0003e80000100800 */
[----:B------:R-:W4:Y:S01]  /*76f80*/  LDL.LU R14, [R1+0x20b8] ;  /* 0x0020b800010e7983 */ /* 0x000f220000300800 */
[----:B------:R-:W-:-:S03]  /*76f90*/  MOV R5, R10 ;  /* 0x0000000a00057202 */ /* 0x000fc60000000f00 */
[----:B------:R-:W4:Y:S01]  /*76fa0*/  LDL.LU R13, [R1+0x20b0] ;  /* 0x0020b000010d7983 */ /* 0x000f220000300800 */
[----:B------:R-:W-:-:S05]  /*76fb0*/  IMAD.MOV.U32 R4, RZ, RZ, R6 ;  /* 0x000000ffff047224 */ /* 0x000fca00078e0006 */
[----:B------:R3:W-:Y:S04]  /*76fc0*/  LDGSTS.E [R0+0x41c00], desc[UR14][R4.64], P0 ;  /* 0x41c0000004007fae */ /* 0x0007e8000812184e */
[----:B-1----:R-:W4:Y:S04]  /*76fd0*/  LDL.LU R10, [R1+0x20bc] ;  /* 0x0020bc00010a7983 */ /* 0x002f280000300800 */
[----:B------:R-:W4:Y:S04]  /*76fe0*/  LDL.LU R12, [R1+0x2078] ;  /* 0x00207800010c7983 */ /* 0x000f280000300800 */
[----:B------:R-:W4:Y:S01]  /*76ff0*/  LDL.LU R6, [R1+0x2084] ;  /* 0x0020840001067983 */ /* 0x000f220000300800 */
[----:B--2---:R-:W-:-:S02]  /*77000*/  IADD3 R15, P2, R15, UR16, RZ ;  /* 0x000000100f0f7c10 */ /* 0x004fc4000ff5e0ff */
[----:B---3--:R-:W-:-:S03]  /*77010*/  IADD3 R8, P3, R8, UR16, RZ ;  /* 0x0000001008087c10 */ /* 0x008fc6000ff7e0ff */
[----:B------:R-:W-:Y:S01]  /*77020*/  IMAD.MOV.U32 R4, RZ, RZ, R15 ;  /* 0x000000ffff047224 */ /* 0x000fe200078e000f */
[----:B------:R-:W-:Y:S01]  /*77030*/  IADD3.X R16, R16, UR8, RZ, P2, !PT ;  /* 0x0000000810107c10 */ /* 0x000fe200097fe4ff */
[----:B------:R-:W-:Y:S03]  /*77040*/  STL [R1+0x213c], R15 ;  /* 0x00213c0f01007387 */ /* 0x000fe60000100800 */
        /* <DEDUP_REMOVED lines=10> */
[----:B------:R-:W-:-:S04]  /*770f0*/  UISETP.GT.AND UP1, UPT, UR18, 0x12, UPT ;  /* 0x000000121200788c */ /* 0x000fc8000bf24270 */
[----:B------:R-:W-:-:S04]  /*77100*/  USEL UR12, URZ, 0x4, !UP1 ;  /* 0x000000043f0c7887 */ /* 0x000fc8000c800000 */
[----:B------:R-:W-:-:S06]  /*77110*/  USEL UR12, UR12, URZ, !UP0 ;  /* 0x0000003f0c0c7287 */ /* 0x000fcc000c000000 */
[----:B------:R-:W-:Y:S02]  /*77120*/  ISETP.NE.U32.AND P1, PT, RZ, UR12, PT ;  /* 0x0000000cff007c0c */ /* 0x000fe4000bf25070 */
[----:B----4-:R-:W-:Y:S01]  /*77130*/  IADD3 R3, P0, R3, UR16, RZ ;  /* 0x0000001003037c10 */ /* 0x010fe2000ff1e0ff */
[----:B------:R-:W-:-:S04]  /*77140*/  UISETP.GT.AND UP1, UPT, UR18, 0x16, UPT ;  /* 0x000000161200788c */ /* 0x000fc8000bf24270 */
[----:B------:R-:W-:Y:S06]  /*77150*/  STL [R1+0x20fc], R3 ;  /* 0x0020fc0301007387 */ /* 0x000fec0000100800 */
[----:B------:R1:W-:Y:S01]  /*77160*/  LDGSTS.E [R0+0x42400], desc[UR14][R4.64], P1 ;  /* 0x4240000004007fae */ /* 0x0003e2000892184e */
[----:B------:R-:W-:Y:S01]  /*77170*/  USEL UR12, URZ, 0x4, !UP1 ;  /* 0x000000043f0c7887 */ /* 0x000fe2000c800000 */
[----:B-1----:R-:W-:Y:S01]  /*77180*/  IMAD.MOV.U32 R4, RZ, RZ, R3 ;  /* 0x000000ffff047224 */ /* 0x002fe200078e0003 */
[----:B------:R-:W-:-:S04]  /*77190*/  IADD3.X R11, R11, UR8, RZ, P0, !PT ;  /* 0x000000080b0b7c10 */ /* 0x000fc800087fe4ff */
[----:B------:R-:W-:Y:S01]  /*771a0*/  MOV R5, R11 ;  /* 0x0000000b00057202 */ /* 0x000fe20000000f00 */
[----:B------:R1:W-:Y:S01]  /*771b0*/  STL [R1+0x20f0], R11 ;  /* 0x0020f00b01007387 */ /* 0x0003e20000100800 */
[----:B------:R-:W-:-:S03]  /*771c0*/  USEL UR12, UR12, URZ, !UP0 ;  /* 0x0000003f0c0c7287 */ /* 0x000fc6000c000000 */
[----:B------:R4:W-:Y:S04]  /*771d0*/  LDGSTS.E [R0+0x42500], desc[UR14][R4.64], P1 ;  /* 0x4250000004007fae */ /* 0x0009e8000892184e */
[----:B-1----:R-:W2:Y:S04]  /*771e0*/  LDL.LU R11, [R1+0x2038] ;  /* 0x00203800010b7983 */ /* 0x002ea80000300800 */
[----:B------:R-:W2:Y:S01]  /*771f0*/  LDL.LU R3, [R1+0x2044] ;  /* 0x0020440001037983 */ /* 0x000ea20000300800 */
[----:B------:R-:W-:Y:S02]  /*77200*/  IADD3 R7, P1, R7, UR16, RZ ;  /* 0x0000001007077c10 */ /* 0x000fe4000ff3e0ff */
[----:B------:R-:W-:Y:S01]  /*77210*/  ISETP.NE.U32.AND P0, PT, RZ, UR12, PT ;  /* 0x0000000cff007c0c */ /* 0x000fe2000bf05070 */
[----:B------:R-:W-:-:S02]  /*77220*/  UISETP.GT.AND UP1, UPT, UR18, 0x1a, UPT ;  /* 0x0000001a1200788c */ /* 0x000fc4000bf24270 */
[----:B------:R1:W-:Y:S01]  /*77230*/  STL [R1+0x20c4], R7 ;  /* 0x0020c40701007387 */ /* 0x0003e20000100800 */
[----:B----4-:R-:W-:Y:S01]  /*77240*/  IMAD.MOV.U32 R4, RZ, RZ, R7 ;  /* 0x000000ffff047224 */ /* 0x010fe200078e0007 */
[----:B------:R-:W-:-:S04]  /*77250*/  USEL UR12, URZ, 0x4, !UP1 ;  /* 0x000000043f0c7887 */ /* 0x000fc8000c800000 */
[----:B------:R-:W-:Y:S01]  /*77260*/  USEL UR12, UR12, URZ, !UP0 ;  /* 0x0000003f0c0c7287 */ /* 0x000fe2000c000000 */
[----:B------:R-:W-:Y:S02]  /*77270*/  IADD3.X R14, R14, UR8, RZ, P1, !PT ;  /* 0x000000080e0e7c10 */ /* 0x000fe40008ffe4ff */
[----:B------:R-:W-:-:S03]  /*77280*/  IADD3 R10, P2, R10, UR16, RZ ;  /* 0x000000100a0a7c10 */ /* 0x000fc6000ff5e0ff */
[----:B------:R-:W-:Y:S01]  /*77290*/  STL [R1+0x20b8], R14 ;  /* 0x0020b80e01007387 */ /* 0x000fe20000100800 */
[----:B------:R-:W-:-:S03]  /*772a0*/  IADD3 R6, P3, R6, UR16, RZ ;  /* 0x0000001006067c10 */ /* 0x000fc6000ff7e0ff */
[----:B------:R-:W4:Y:S01]  /*772b0*/  LDL.LU R15, [R1+0x203c] ;  /* 0x00203c00010f7983 */ /* 0x000f220000300800 */
[----:B------:R-:W-:-:S03]  /*772c0*/  IADD3.X R13, R13, UR8, RZ, P2, !PT ;  /* 0x000000080d0d7c10 */ /* 0x000fc600097fe4ff */
[----:B-1----:R-:W4:Y:S04]  /*772d0*/  LDL.LU R7, [R1+0x2004] ;  /* 0x0020040001077983 */ /* 0x002f280000300800 */
[----:B------:R1:W-:Y:S01]  /*772e0*/  STL [R1+0x20bc], R10 ;  /* 0x0020bc0a01007387 */ /* 0x0003e20000100800 */
[----:B------:R-:W-:Y:S02]  /*772f0*/  MOV R5, R14 ;  /* 0x0000000e00057202 */ /* 0x000fe40000000f00 */
[----:B------:R-:W-:Y:S01]  /*77300*/  IADD3.X R12, R12, UR8, RZ, P3, !PT ;  /* 0x000000080c0c7c10 */ /* 0x000fe20009ffe4ff */
[----:B------:R-:W-:Y:S04]  /*77310*/  STL [R1+0x20b0], R13 ;  /* 0x0020b00d01007387 */ /* 0x000fe80000100800 */
[----:B------:R1:W-:Y:S04]  /*77320*/  STL [R1+0x2084], R6 ;  /* 0x0020840601007387 */ /* 0x0003e80000100800 */
[----:B------:R-:W4:Y:S04]  /*77330*/  LDL.LU R16, [R1+0x2030] ;  /* 0x0020300001107983 */ /* 0x000f280000300800 */
[----:B------:R1:W-:Y:S04]  /*77340*/  LDGSTS.E [R0+0x42c00], desc[UR14][R4.64], P0 ;  /* 0x42c0000004007fae */ /* 0x0003e8000812184e */
[----:B------:R-:W-:Y:S01]  /*77350*/  STL [R1+0x2078], R12 ;  /* 0x0020780c01007387 */ /* 0x000fe20000100800 */
[----:B------:R-:W-:Y:S01]  /*77360*/  ISETP.NE.U32.AND P1, PT, RZ, UR12, PT ;  /* 0x0000000cff007c0c */ /* 0x000fe2000bf25070 */
[----:B-1----:R-:W-:Y:S01]  /*77370*/  IMAD.MOV.U32 R4, RZ, RZ, R10 ;  /* 0x000000ffff047224 */ /* 0x002fe200078e000a */
[----:B------:R-:W-:Y:S01]  /*77380*/  MOV R5, R13 ;  /* 0x0000000d00057202 */ /* 0x000fe20000000f00 */
[----:B------:R-:W4:Y:S04]  /*77390*/  LDL.LU R10, [R1+0x1ff8] ;  /* 0x001ff800010a7983 */ /* 0x000f280000300800 */
[----:B------:R1:W-:Y:S02]  /*773a0*/  LDGSTS.E [R0+0x42d00], desc[UR14][R4.64], P0 ;  /* 0x42d0000004007fae */ /* 0x0003e4000812184e */
[----:B-1----:R-:W-:Y:S01]  /*773b0*/  IMAD.MOV.U32 R4, RZ, RZ, R6 ;  /* 0x000000ffff047224 */ /* 0x002fe200078e0006 */
[----:B------:R-:W-:Y:S01]  /*773c0*/  MOV R5, R12 ;  /* 0x0000000c00057202 */ /* 0x000fe20000000f00 */
[----:B------:R-:W4:Y:S04]  /*773d0*/  LDL.LU R6, [R1+0x1ffc] ;  /* 0x001ffc0001067983 */ /* 0x000f280000300800 */
[----:B------:R1:W-:Y:S01]  /*773e0*/  LDGSTS.E [R0+0x43400], desc[UR14][R4.64], P1 ;  /* 0x4340000004007fae */ /* 0x0003e2000892184e */
[----:B---3--:R-:W-:-:S04]  /*773f0*/  IADD3 R8, P0, R8, UR16, RZ ;  /* 0x0000001008087c10 */ /* 0x008fc8000ff1e0ff */
[----:B--2---:R-:W-:Y:S01]  /*77400*/  IADD3.X R9, R9, UR8, RZ, P0, !PT ;  /* 0x0000000809097c10 */ /* 0x004fe200087fe4ff */
[----:B------:R-:W-:Y:S03]  /*77410*/  STL [R1+0x207c], R8 ;  /* 0x00207c0801007387 */ /* 0x000fe60000100800 */
[----:B-1----:R-:W-:Y:S01]  /*77420*/  MOV R5, R9 ;  /* 0x0000000900057202 */ /* 0x002fe20000000f00 */
[----:B------:R1:W-:Y:S04]  /*77430*/  STL [R1+0x2070], R9 ;  /* 0x0020700901007387 */ /* 0x0003e80000100800 */
[----:B-1----:R-:W2:Y:S01]  /*77440*/  LDL.LU R9, [R1+0x1ff0] ;  /* 0x001ff00001097983 */ /* 0x002ea20000300800 */
[----:B------:R-:W-:Y:S01]  /*77450*/  IMAD.MOV.U32 R4, RZ, RZ, R8 ;  /* 0x000000ffff047224 */ /* 0x000fe200078e0008 */
[----:B------:R-:W-:-:S02]  /*77460*/  UISETP.GT.AND UP1, UPT, UR18, 0x1e, UPT ;  /* 0x0000001e1200788c */ /* 0x000fc4000bf24270 */
[----:B------:R-:W3:Y:S04]  /*77470*/  LDL.LU R8, [R1+0x1fc4] ;  /* 0x001fc40001087983 */ /* 0x000ee80000300800 */
[----:B------:R1:W-:Y:S01]  /*77480*/  LDGSTS.E [R0+0x43500], desc[UR14][R4.64], P1 ;  /* 0x4350000004007fae */ /* 0x0003e2000892184e */
[----:B------:R-:W-:-:S04]  /*77490*/  USEL UR12, URZ, 0x4, !UP1 ;  /* 0x000000043f0c7887 */ /* 0x000fc8000c800000 */
[----:B------:R-:W-:-:S06]  /*774a0*/  USEL UR12, UR12, URZ, !UP0 ;  /* 0x0000003f0c0c7287 */ /* 0x000fcc000c000000 */
[----:B------:R-:W-:Y:S01]  /*774b0*/  ISETP.NE.U32.AND P0, PT, RZ, UR12, PT ;  /* 0x0000000cff007c0c */ /* 0x000fe2000bf05070 */
[----:B------:R-:W-:Y:S01]  /*774c0*/  UISETP.GT.AND UP1, UPT, UR18, 0x22, UPT ;  /* 0x000000221200788c */ /* 0x000fe2000bf24270 */
[----:B------:R-:W-:-:S04]  /*774d0*/  IADD3 R3, P1, R3, UR16, RZ ;  /* 0x0000001003037c10 */ /* 0x000fc8000ff3e0ff */
[----:B------:R-:W-:Y:S01]  /*774e0*/  IADD3.X R11, R11, UR8, RZ, P1, !PT ;  /* 0x000000080b0b7c10 */ /* 0x000fe20008ffe4ff */
[----:B------:R-:W-:Y:S04]  /*774f0*/  STL [R1+0x2044], R3 ;  /* 0x0020440301007387 */ /* 0x000fe80000100800 */
[----:B------:R1:W-:Y:S04]  /*77500*/  STL [R1+0x2038], R11 ;  /* 0x0020380b01007387 */ /* 0x0003e80000100800 */
[----:B------:R-:W3:Y:S01]  /*77510*/  LDL.LU R14, [R1+0x1fb8] ;  /* 0x001fb800010e7983 */ /* 0x000ee20000300800 */
[----:B-1----:R-:W-:-:S03]  /*77520*/  MOV R5, R11 ;  /* 0x0000000b00057202 */ /* 0x002fc60000000f00 */
[----:B------:R-:W3:Y:S01]  /*77530*/  LDL.LU R13, [R1+0x1fb0] ;  /* 0x001fb000010d7983 */ /* 0x000ee20000300800 */
[----:B------:R-:W-:Y:S01]  /*77540*/  IMAD.MOV.U32 R4, RZ, RZ, R3 ;  /* 0x000000ffff047224 */ /* 0x000fe200078e0003 */
[----:B------:R-:W-:-:S04]  /*77550*/  USEL UR12, URZ, 0x4, !UP1 ;  /* 0x000000043f0c7887 */ /* 0x000fc8000c800000 */
[----:B------:R1:W-:Y:S04]  /*77560*/  LDGSTS.E [R0+0x43c00], desc[UR14][R4.64], P0 ;  /* 0x43c0000004007fae */ /* 0x0003e8000812184e */
[----:B------:R-:W3:Y:S04]  /*77570*/  LDL.LU R11, [R1+0x1fbc] ;  /* 0x001fbc00010b7983 */ /* 0x000ee80000300800 */
[----:B------:R-:W3:Y:S04]  /*77580*/  LDL.LU R12, [R1+0x1f78] ;  /* 0x001f7800010c7983 */ /* 0x000ee80000300800 */
[----:B------:R-:W3:Y:S01]  /*77590*/  LDL.LU R3, [R1+0x1f84] ;  /* 0x001f840001037983 */ /* 0x000ee20000300800 */
[----:B------:R-:W-:-:S06]  /*775a0*/  USEL UR12, UR12, URZ, !UP0 ;  /* 0x0000003f0c0c7287 */ /* 0x000fcc000c000000 */
[----:B------:R-:W-:Y:S02]  /*775b0*/  ISETP.NE.U32.AND P1, PT, RZ, UR12, PT ;  /* 0x0000000cff007c0c */ /* 0x000fe4000bf25070 */
[----:B----4-:R-:W-:Y:S02]  /*775c0*/  IADD3 R15, P2, R15, UR16, RZ ;  /* 0x000000100f0f7c10 */ /* 0x010fe4000ff5e0ff */
[----:B------:R-:W-:Y:S02]  /*775d0*/  IADD3 R7, P3, R7, UR16, RZ ;  /* 0x0000001007077c10 */ /* 0x000fe4000ff7e0ff */
[----:B------:R-:W-:Y:S01]  /*775e0*/  IADD3.X R16, R16, UR8, RZ, P2, !PT ;  /* 0x0000000810107c10 */ /* 0x000fe200097fe4ff */
[----:B-1----:R-:W-:-:S03]  /*775f0*/  IMAD.MOV.U32 R4, RZ, RZ, R15 ;  /* 0x000000ffff047224 */ /* 0x002fc600078e000f */
[----:B------:R-:W-:Y:S01]  /*77600*/  MOV R5, R16 ;  /* 0x0000001000057202 */ /* 0x000fe20000000f00 */
[----:B------:R-:W-:Y:S04]  /*77610*/  STL [R1+0x203c], R15 ;  /* 0x00203c0f01007387 */ /* 0x000fe80000100800 */
        /* <DEDUP_REMOVED lines=8> */
[----:B----4-:R-:W4:Y:S04]  /*776a0*/  LDL.LU R10, [R1+0x1f70] ;  /* 0x001f7000010a7983 */ /* 0x010f280000300800 */
[----:B------:R-:W4:Y:S01]  /*776b0*/  LDL.LU R7, [R1+0x1f7c] ;  /* 0x001f7c0001077983 */ /* 0x000f220000300800 */
[----:B------:R-:W-:-:S05]  /*776c0*/  IADD3 R6, P0, R6, UR16, RZ ;  /* 0x0000001006067c10 */ /* 0x000fca000ff1e0ff */
[----:B------:R-:W-:Y:S01]  /*776d0*/  STL [R1+0x1ffc], R6 ;  /* 0x001ffc0601007387 */ /* 0x000fe20000100800 */
[----:B-1----:R-:W-:Y:S01]  /*776e0*/  IMAD.MOV.U32 R4, RZ, RZ, R6 ;  /* 0x000000ffff047224 */ /* 0x002fe200078e0006 */
[----:B--2---:R-:W-:-:S04]  /*776f0*/  IADD3.X R9, R9, UR8, RZ, P0, !PT ;  /* 0x0000000809097c10 */ /* 0x004fc800087fe4ff */
[----:B------:R-:W-:Y:S01]  /*77700*/  MOV R5, R9 ;  /* 0x0000000900057202 */ /* 0x000fe20000000f00 */
[----:B------:R1:W-:Y:S01]  /*77710*/  STL [R1+0x1ff0], R9 ;  /* 0x001ff00901007387 */ /* 0x0003e20000100800 */
[----:B------:R-:W-:-:S03]  /*77720*/  UISETP.GT.AND UP1, UPT, UR18, 0x26, UPT ;  /* 0x000000261200788c */ /* 0x000fc6000bf24270 */
[----:B------:R2:W-:Y:S04]  /*77730*/  LDGSTS.E [R0+0x44500], desc[UR14][R4.64], P1 ;  /* 0x4450000004007fae */ /* 0x0005e8000892184e */
[----:B-1----:R-:W4:Y:S04]  /*77740*/  LDL.LU R9, [R1+0x1f38] ;  /* 0x001f380001097983 */ /* 0x002f280000300800 */
[----:B------:R-:W4:Y:S01]  /*77750*/  LDL.LU R6, [R1+0x1f44] ;  /* 0x001f440001067983 */ /* 0x000f220000300800 */
[----:B------:R-:W-:Y:S01]  /*77760*/  USEL UR12, URZ, 0x4, !UP1 ;  /* 0x000000043f0c7887 */ /* 0x000fe2000c800000 */
[----:B---3--:R-:W-:-:S03]  /*77770*/  IADD3 R8, P1, R8, UR16, RZ ;  /* 0x0000001008087c10 */ /* 0x008fc6000ff3e0ff */
[----:B------:R-:W-:Y:S02]  /*77780*/  USEL UR12, UR12, URZ, !UP0 ;  /* 0x0000003f0c0c7287 */ /* 0x000fe4000c000000 */
[----:B------:R-:W-:Y:S01]  /*77790*/  UISETP.GT.AND UP1, UPT, UR18, 0x2a, UPT ;  /* 0x0000002a1200788c */ /* 0x000fe2000bf24270 */
[----:B------:R1:W-:Y:S03]  /*777a0*/  STL [R1+0x1fc4], R8 ;  /* 0x001fc40801007387 */ /* 0x0003e60000100800 */
[----:B------:R-:W-:Y:S01]  /*777b0*/  ISETP.NE.U32.AND P0, PT, RZ, UR12, PT ;  /* 0x0000000cff007c0c */ /* 0x000fe2000bf05070 */
[----:B--2---:R-:W-:Y:S01]  /*777c0*/  IMAD.MOV.U32 R4, RZ, RZ, R8 ;  /* 0x000000ffff047224 */ /* 0x004fe200078e0008 */
[----:B------:R-:W-:-:S04]  /*777d0*/  USEL UR12, URZ, 0x4, !UP1 ;  /* 0x000000043f0c7887 */ /* 0x000fc8000c800000 */
[----:B------:R-:W-:Y:S01]  /*777e0*/  USEL UR12, UR12, URZ, !UP0 ;  /* 0x0000003f0c0c7287 */ /* 0x000fe2000c000000 */
[----:B------:R-:W-:Y:S02]  /*777f0*/  IADD3.X R14, R14, UR8, RZ, P1, !PT ;  /* 0x000000080e0e7c10 */ /* 0x000fe40008ffe4ff */
[----:B------:R-:W-:-:S03]  /*77800*/  IADD3 R11, P2, R11, UR16, RZ ;  /* 0x000000100b0b7c10 */ /* 0x000fc6000ff5e0ff */
[----:B------:R-:W-:Y:S01]  /*77810*/  STL [R1+0x1fb8], R14 ;  /* 0x001fb80e01007387 */ /* 0x000fe20000100800 */
[----:B------:R-:W-:-:S03]  /*77820*/  IADD3 R3, P3, R3, UR16, RZ ;  /* 0x0000001003037c10 */ /* 0x000fc6000ff7e0ff */
[----:B------:R-:W2:Y:S01]  /*77830*/  LDL.LU R15, [R1+0x1f3c] ;  /* 0x001f3c00010f7983 */ /* 0x000ea20000300800 */
[----:B------:R-:W-:-:S03]  /*77840*/  IADD3.X R13, R13, UR8, RZ, P2, !PT ;  /* 0x000000080d0d7c10 */ /* 0x000fc600097fe4ff */
        /* <DEDUP_REMOVED lines=9> */
[----:B------:R-:W-:Y:S01]  /*778e0*/  ISETP.NE.U32.AND P1, PT, RZ, UR12, PT ;  /* 0x0000000cff007c0c */ /* 0x000fe2000bf25070 */
[----:B-1----:R-:W-:-:S02]  /*778f0*/  IMAD.MOV.U32 R4, RZ, RZ, R11 ;  /* 0x000000ffff047224 */ /* 0x002fc400078e000b */
[----:B------:R-:W3:Y:S01]  /*77900*/  LDL.LU R11, [R1+0x1ef8] ;  /* 0x001ef800010b7983 */ /* 0x000ee20000300800 */
[----:B------:R-:W-:-:S05]  /*77910*/  MOV R5, R13 ;  /* 0x0000000d00057202 */ /* 0x000fca0000000f00 */
[----:B------:R1:W-:Y:S02]  /*77920*/  LDGSTS.E [R0+0x44d00], desc[UR14][R4.64], P0 ;  /* 0x44d0000004007fae */ /* 0x0003e4000812184e */
[----:B-1----:R-:W-:Y:S01]  /*77930*/  IMAD.MOV.U32 R4, RZ, RZ, R3 ;  /* 0x000000ffff047224 */ /* 0x002fe200078e0003 */
[----:B------:R-:W-:Y:S01]  /*77940*/  MOV R5, R12 ;  /* 0x0000000c00057202 */ /* 0x000fe20000000f00 */
[----:B------:R-:W3:Y:S04]  /*77950*/  LDL.LU R3, [R1+0x1efc] ;  /* 0x001efc0001037983 */ /* 0x000ee80000300800 */
[----:B------:R1:W-:Y:S01]  /*77960*/  LDGSTS.E [R0+0x45400], desc[UR14][R4.64], P1 ;  /* 0x4540000004007fae */ /* 0x0003e2000892184e */
[----:B----4-:R-:W-:-:S04]  /*77970*/  IADD3 R7, P0, R7, UR16, RZ ;  /* 0x0000001007077c10 */ /* 0x010fc8000ff1e0ff */
[----:B------:R-:W-:Y:S01]  /*77980*/  IADD3.X R10, R10, UR8, RZ, P0, !PT ;  /* 0x000000080a0a7c10 */ /* 0x000fe200087fe4ff */
[----:B------:R-:W-:Y:S01]  /*77990*/  STL [R1+0x1f7c], R7 ;  /* 0x001f7c0701007387 */ /* 0x000fe20000100800 */
[----:B-1----:R-:W-:Y:S02]  /*779a0*/  IMAD.MOV.U32 R4, RZ, RZ, R7 ;  /* 0x000000ffff047224 */ /* 0x002fe400078e0007 */
[----:B------:R-:W-:Y:S01]  /*779b0*/  MOV R5, R10 ;  /* 0x0000000a00057202 */ /* 0x000fe20000000f00 */
[----:B------:R1:W-:Y:S04]  /*779c0*/  STL [R1+0x1f70], R10 ;  /* 0x001f700a01007387 */ /* 0x0003e80000100800 */
[----:B------:R4:W-:Y:S04]  /*779d0*/  LDGSTS.E [R0+0x45500], desc[UR14][R4.64], P1 ;  /* 0x4550000004007fae */ /* 0x0009e8000892184e */
[----:B-1----:R-:W3:Y:S04]  /*779e0*/  LDL.LU R10, [R1+0x1ef0] ;  /* 0x001ef000010a7983 */ /* 0x002ee80000300800 */
[----:B------:R-:W3:Y:S01]  /*779f0*/  LDL.LU R7, [R1+0x1ec4] ;  /* 0x001ec40001077983 */ /* 0x000ee20000300800 */
[----:B------:R-:W-:-:S04]  /*77a00*/  IADD3 R6, P1, R6, UR16, RZ ;  /* 0x0000001006067c10 */ /* 0x000fc8000ff3e0ff */
[----:B------:R-:W-:Y:S01]  /*77a10*/  IADD3.X R9, R9, UR8, RZ, P1, !PT ;  /* 0x0000000809097c10 */ /* 0x000fe20008ffe4ff */
[----:B------:R-:W-:Y:S04]  /*77a20*/  STL [R1+0x1f44], R6 ;  /* 0x001f440601007387 */ /* 0x000fe80000100800 */
[----:B------:R1:W-:Y:S04]  /*77a30*/  STL [R1+0x1f38], R9 ;  /* 0x001f380901007387 */ /* 0x0003e80000100800 */
[----:B------:R-:W3:Y:S01]  /*77a40*/  LDL.LU R14, [R1+0x1eb8] ;  /* 0x001eb800010e7983 */ /* 0x000ee20000300800 */
[----:B----4-:R-:W-:-:S03]  /*77a50*/  MOV R5, R9 ;  /* 0x0000000900057202 */ /* 0x010fc60000000f00 */
[----:B------:R-:W4:Y:S01]  /*77a60*/  LDL.LU R13, [R1+0x1eb0] ;  /* 0x001eb000010d7983 */ /* 0x000f220000300800 */
[----:B------:R-:W-:-:S03]  /*77a70*/  IMAD.MOV.U32 R4, RZ, RZ, R6 ;  /* 0x000000ffff047224 */ /* 0x000fc600078e0006 */
[----:B-1----:R-:W4:Y:S04]  /*77a80*/  LDL.LU R9, [R1+0x1ebc] ;  /* 0x001ebc0001097983 */ /* 0x002f280000300800 */
[----:B------:R-:W4:Y:S04]  /*77a90*/  LDL.LU R12, [R1+0x1e78] ;  /* 0x001e7800010c7983 */ /* 0x000f280000300800 */
[----:B------:R-:W4:Y:S01]  /*77aa0*/  LDL.LU R6, [R1+0x1e84] ;  /* 0x001e840001067983 */ /* 0x000f220000300800 */
[----:B------:R-:W-:-:S04]  /*77ab0*/  UISETP.GT.AND UP1, UPT, UR18, 0x2e, UPT ;  /* 0x0000002e1200788c */ /* 0x000fc8000bf24270 */
[----:B------:R-:W-:-:S04]  /*77ac0*/  USEL UR12, URZ, 0x4, !UP1 ;  /* 0x000000043f0c7887 */ /* 0x000fc8000c800000 */
[----:B------:R-:W-:-:S06]  /*77ad0*/  USEL UR12, UR12, URZ, !UP0 ;  /* 0x0000003f0c0c7287 */ /* 0x000fcc000c000000 */
[----:B------:R-:W-:Y:S01]  /*77ae0*/  ISETP.NE.U32.AND P0, PT, RZ, UR12, PT ;  /* 0x0000000cff007c0c */ /* 0x000fe2000bf05070 */
[----:B------:R-:W-:-:S04]  /*77af0*/  UISETP.GT.AND UP1, UPT, UR18, 0x32, UPT ;  /* 0x000000321200788c */ /* 0x000fc8000bf24270 */
[----:B------:R-:W-:Y:S01]  /*77b00*/  USEL UR12, URZ, 0x4, !UP1 ;  /* 0x000000043f0c7887 */ /* 0x000fe2000c800000 */
[----:B--2---:R-:W-:-:S07]  /*77b10*/  IADD3 R15, P2, R15, UR16, RZ ;  /* 0x000000100f0f7c10 */ /* 0x004fce000ff5e0ff */
[----:B------:R1:W-:Y:S01]  /*77b20*/  LDGSTS.E [R0+0x45c00], desc[UR14][R4.64], P0 ;  /* 0x45c0000004007fae */ /* 0x0003e2000812184e */
[----:B---3--:R-:W-:Y:S02]  /*77b30*/  IADD3 R8, P3, R8, UR16, RZ ;  /* 0x0000001008087c10 */ /* 0x008fe4000ff7e0ff */
[----:B------:R-:W-:Y:S01]  /*77b40*/  IADD3.X R16, R16, UR8, RZ, P2, !PT ;  /* 0x0000000810107c10 */ /* 0x000fe200097fe4ff */
[----:B------:R-:W-:Y:S01]  /*77b50*/  STL [R1+0x1f3c], R15 ;  /* 0x001f3c0f01007387 */ /* 0x000fe20000100800 */
[----:B-1----:R-:W-:Y:S02]  /*77b60*/  IMAD.MOV.U32 R4, RZ, RZ, R15 ;  /* 0x000000ffff047224 */ /* 0x002fe400078e000f */
[----:B------:R-:W-:Y:S01]  /*77b70*/  MOV R5, R16 ;  /* 0x0000001000057202 */ /* 0x000fe20000000f00 */
[----:B------:R-:W-:Y:S01]  /*77b80*/  USEL UR12, UR12, URZ, !UP0 ;  /* 0x0000003f0c0c7287 */ /* 0x000fe2000c000000 */
[----:B------:R-:W-:Y:S04]  /*77b90*/  STL [R1+0x1f30], R16 ;  /* 0x001f301001007387 */ /* 0x000fe80000100800 */
[----:B------:R-:W-:Y:S04]  /*77ba0*/  STL [R1+0x1f04], R8 ;  /* 0x001f040801007387 */ /* 0x000fe80000100800 */
[----:B------:R1:W-:Y:S01]  /*77bb0*/  LDGSTS.E [R0+0x45d00], desc[UR14][R4.64], P0 ;  /* 0x45d0000004007fae */ /* 0x0003e2000812184e */
[----:B------:R-:W-:-:S02]  /*77bc0*/  IADD3.X R11, R11, UR8, RZ, P3, !PT ;  /* 0x000000080b0b7c10 */ /* 0x000fc40009ffe4ff */
[----:B------:R-:W-:-:S03]  /*77bd0*/  ISETP.NE.U32.AND P1, PT, RZ, UR12, PT ;  /* 0x0000000cff007c0c */ /* 0x000fc6000bf25070 */
[----:B------:R2:W-:Y:S01]  /*77be0*/  STL [R1+0x1ef8], R11 ;  /* 0x001ef80b01007387 */ /* 0x0005e20000100800 */
[----:B-1----:R-:W-:Y:S01]  /*77bf0*/  MOV R5, R11 ;  /* 0x0000000b00057202 */ /* 0x002fe20000000f00 */
[----:B------:R-:W-:Y:S01]  /*77c00*/  IMAD.MOV.U32 R4, RZ, RZ, R8 ;  /* 0x000000ffff047224 */ /* 0x000fe200078e0008 */
[----:B------:R-:W-:-:S07]  /*77c10*/  UISETP.GT.AND UP1, UPT, UR18, 0x36, UPT ;  /* 0x000000361200788c */ /* 0x000fce000bf24270 */
[----:B------:R1:W-:Y:S04]  /*77c20*/  LDGSTS.E [R0+0x46400], desc[UR14][R4.64], P1 ;  /* 0x4640000004007fae */ /* 0x0003e8000892184e */
[----:B--2---:R-:W2:Y:S04]  /*77c30*/  LDL.LU R11, [R1+0x1e70] ;  /* 0x001e7000010b7983 */ /* 0x004ea80000300800 */
[----:B------:R-:W3:Y:S01]  /*77c40*/  LDL.LU R8, [R1+0x1e7c] ;  /* 0x001e7c0001087983 */ /* 0x000ee20000300800 */
[----:B------:R-:W-:-:S05]  /*77c50*/  IADD3 R3, P0, R3, UR16, RZ ;  /* 0x0000001003037c10 */ /* 0x000fca000ff1e0ff */
[----:B------:R-:W-:Y:S01]  /*77c60*/  STL [R1+0x1efc], R3 ;  /* 0x001efc0301007387 */ /* 0x000fe20000100800 */
[----:B-1----:R-:W-:Y:S01]  /*77c70*/  IMAD.MOV.U32 R4, RZ, RZ, R3 ;  /* 0x000000ffff047224 */ /* 0x002fe200078e0003 */
[----:B------:R-:W-:-:S04]  /*77c80*/  USEL UR12, URZ, 0x4, !UP1 ;  /* 0x000000043f0c7887 */ /* 0x000fc8000c800000 */
        /* <DEDUP_REMOVED lines=11> */
[----:B------:R-:W-:Y:S02]  /*77d40*/  IADD3.X R14, R14, UR8, RZ, P1, !PT ;  /* 0x000000080e0e7c10 */ /* 0x000fe40008ffe4ff */
[----:B----4-:R-:W-:-:S03]  /*77d50*/  IADD3 R9, P2, R9, UR16, RZ ;  /* 0x0000001009097c10 */ /* 0x010fc6000ff5e0ff */
        /* <DEDUP_REMOVED lines=23> */
[----:B------:R-:W4:Y:S08]  /*77ed0*/  LDL.LU R6, [R1+0x1dfc] ;  /* 0x001dfc0001067983 */ /* 0x000f300000300800 */
[----:B------:R1:W-:Y:S01]  /*77ee0*/  LDGSTS.E [R0+0x47400], desc[UR14][R4.64], P1 ;  /* 0x4740000004007fae */ /* 0x0003e2000892184e */
[----:B---3--:R-:W-:-:S04]  /*77ef0*/  IADD3 R8, P0, R8, UR16, RZ ;  /* 0x0000001008087c10 */ /* 0x008fc8000ff1e0ff */
[----:B--2---:R-:W-:Y:S01]  /*77f00*/  IADD3.X R11, R11, UR8, RZ, P0, !PT ;  /* 0x000000080b0b7c10 */ /* 0x004fe200087fe4ff */
[----:B------:R-:W-:Y:S03]  /*77f10*/  STL [R1+0x1e7c], R8 ;  /* 0x001e7c0801007387 */ /* 0x000fe60000100800 */
[----:B-1----:R-:W-:Y:S01]  /*77f20*/  MOV R5, R11 ;  /* 0x0000000b00057202 */ /* 0x002fe20000000f00 */
[----:B------:R1:W-:Y:S01]  /*77f30*/  STL [R1+0x1e70], R11 ;  /* 0x001e700b01007387 */ /* 0x0003e20000100800 */
[----:B------:R-:W-:Y:S01]  /*77f40*/  IMAD.MOV.U32 R4, RZ, RZ, R8 ;  /* 0x000000ffff047224 */ /* 0x000fe200078e0008 */
[----:B------:R-:W-:-:S04]  /*77f50*/  UISETP.GT.AND UP1, UPT, UR18, 0x3e, UPT ;  /* 0x0000003e1200788c */ /* 0x000fc8000bf24270 */
[----:B------:R2:W-:Y:S04]  /*77f60*/  LDGSTS.E [R0+0x47500], desc[UR14][R4.64], P1 ;  /* 0x4750000004007fae */ /* 0x0005e8000892184e */
[----:B-1----:R-:W3:Y:S01]  /*77f70*/  LDL.LU R11, [R1+0x1df0] ;  /* 0x001df000010b7983 */ /* 0x002ee20000300800 */
        /* <DEDUP_REMOVED lines=8> */
[----:B------:R-:W3:Y:S01]  /*78000*/  LDL.LU R14, [R1+0x1db8] ;  /* 0x001db800010e7983 */ /* 0x000ee20000300800 */
[----:B--2---:R-:W-:-:S03]  /*78010*/  MOV R5, R10 ;  /* 0x0000000a00057202 */ /* 0x004fc60000000f00 */
[----:B------:R-:W2:Y:S01]  /*78020*/  LDL.LU R13, [R1+0x1db0] ;  /* 0x001db000010d7983 */ /* 0x000ea20000300800 */
[----:B------:R-:W-:-:S05]  /*78030*/  IMAD.MOV.U32 R4, RZ, RZ, R3 ;  /* 0x000000ffff047224 */ /* 0x000fca00078e0003 */
[----:B------:R4:W-:Y:S04]  /*78040*/  LDGSTS.E [R0+0x47c00], desc[UR14][R4.64], P0 ;  /* 0x47c0000004007fae */ /* 0x0009e8000812184e */
[----:B-1----:R-:W2:Y:S04]  /*78050*/  LDL.LU R10, [R1+0x1dbc] ;  /* 0x001dbc00010a7983 */ /* 0x002ea80000300800 */
[----:B------:R-:W2:Y:S04]  /*78060*/  LDL.LU R12, [R1+0x1d78] ;  /* 0x001d7800010c7983 */ /* 0x000ea80000300800 */
[----:B------:R-:W2:Y:S01]  /*78070*/  LDL.LU R3, [R1+0x1d84] ;  /* 0x001d840001037983 */ /* 0x000ea20000300800 */
[----:B----4-:R-:W-:-:S02]  /*78080*/  IADD3 R15, P2, R15, UR16, RZ ;  /* 0x000000100f0f7c10 */ /* 0x010fc4000ff5e0ff */
[----:B------:R-:W-:Y:S02]  /*78090*/  IADD3 R7, P3, R7, UR16, RZ ;  /* 0x0000001007077c10 */ /* 0x000fe4000ff7e0ff */
[----:B------:R-:W-:Y:S01]  /*780a0*/  IADD3.X R16, R16, UR8, RZ, P2, !PT ;  /* 0x0000000810107c10 */ /* 0x000fe200097fe4ff */
[----:B------:R-:W-:-:S03]  /*780b0*/  IMAD.MOV.U32 R4, RZ, RZ, R15 ;  /* 0x000000ffff047224 */ /* 0x000fc600078e000f */
        /* <DEDUP_REMOVED lines=15> */
[----:B------:R-:W-:Y:S01]  /*781b0*/  IADD3 R6, P0, R6, UR16, RZ ;  /* 0x0000001006067c10 */ /* 0x000fe2000ff1e0ff */
[----:B------:R-:W-:-:S04]  /*781c0*/  UISETP.GT.AND UP1, UPT, UR18, 0x46, UPT ;  /* 0x000000461200788c */ /* 0x000fc8000bf24270 */
[----:B------:R-:W-:Y:S06]  /*781d0*/  STL [R1+0x1dfc], R6 ;  /* 0x001dfc0601007387 */ /* 0x000fec0000100800 */
[----:B------:R1:W-:Y:S01]  /*781e0*/  LDGSTS.E [R0+0x48400], desc[UR14][R4.64], P1 ;  /* 0x4840000004007fae */ /* 0x0003e2000892184e */
[----:B------:R-:W-:Y:S01]  /*781f0*/  USEL UR12, URZ, 0x4, !UP1 ;  /* 0x000000043f0c7887 */ /* 0x000fe2000c800000 */
[----:B-1----:R-:W-:Y:S01]  /*78200*/  IMAD.MOV.U32 R4, RZ, RZ, R6 ;  /* 0x000000ffff047224 */ /* 0x002fe200078e0006 */
[----:B---3--:R-:W-:-:S04]  /*78210*/  IADD3.X R11, R11, UR8, RZ, P0, !PT ;  /* 0x000000080b0b7c10 */ /* 0x008fc800087fe4ff */
[----:B------:R-:W-:Y:S01]  /*78220*/  MOV R5, R11 ;  /* 0x0000000b00057202 */ /* 0x000fe20000000f00 */
[----:B------:R1:W-:Y:S01]  /*78230*/  STL [R1+0x1df0], R11 ;  /* 0x001df00b01007387 */ /* 0x0003e20000100800 */
[----:B------:R-:W-:-:S03]  /*78240*/  USEL UR12, UR12, URZ, !UP0 ;  /* 0x0000003f0c0c7287 */ /* 0x000fc6000c000000 */
[----:B------:R3:W-:Y:S04]  /*78250*/  LDGSTS.E [R0+0x48500], desc[UR14][R4.64], P1 ;  /* 0x4850000004007fae */ /* 0x0007e8000892184e */
[----:B-1----:R-:W4:Y:S04]  /*78260*/  LDL.LU R11, [R1+0x1d38] ;  /* 0x001d3800010b7983 */ /* 0x002f280000300800 */
[----:B------:R-:W4:Y:S01]  /*78270*/  LDL.LU R6, [R1+0x1d44] ;  /* 0x001d440001067983 */ /* 0x000f220000300800 */
[----:B------:R-:W-:Y:S02]  /*78280*/  IADD3 R8, P1, R8, UR16, RZ ;  /* 0x0000001008087c10 */ /* 0x000fe4000ff3e0ff */
[----:B------:R-:W-:Y:S01]  /*78290*/  ISETP.NE.U32.AND P0, PT, RZ, UR12, PT ;  /* 0x0000000cff007c0c */ /* 0x000fe2000bf05070 */
[----:B------:R-:W-:-:S02]  /*782a0*/  UISETP.GT.AND UP1, UPT, UR18, 0x4a, UPT ;  /* 0x0000004a1200788c */ /* 0x000fc4000bf24270 */
[----:B------:R1:W-:Y:S01]  /*782b0*/  STL [R1+0x1dc4], R8 ;  /* 0x001dc40801007387 */ /* 0x0003e20000100800 */
[----:B---3--:R-:W-:Y:S01]  /*782c0*/  IMAD.MOV.U32 R4, RZ, RZ, R8 ;  /* 0x000000ffff047224 */ /* 0x008fe200078e0008 */
[----:B------:R-:W-:-:S04]  /*782d0*/  USEL UR12, URZ, 0x4, !UP1 ;  /* 0x000000043f0c7887 */ /* 0x000fc8000c800000 */
[----:B------:R-:W-:Y:S01]  /*782e0*/  USEL UR12, UR12, URZ, !UP0 ;  /* 0x0000003f0c0c7287 */ /* 0x000fe2000c000000 */
[----:B------:R-:W-:Y:S02]  /*782f0*/  IADD3.X R14, R14, UR8, RZ, P1, !PT ;  /* 0x000000080e0e7c10 */ /* 0x000fe40008ffe4ff */
[----:B--2---:R-:W-:-:S03]  /*78300*/  IADD3 R10, P2, R10, UR16, RZ ;  /* 0x000000100a0a7c10 */ /* 0x004fc6000ff5e0ff */
        /* <DEDUP_REMOVED lines=14> */
[----:B-1----:R-:W-:Y:S01]  /*783f0*/  IMAD.MOV.U32 R4, RZ, RZ, R10 ;  /* 0x000000ffff047224 */ /* 0x002fe200078e000a */
[----:B------:R-:W-:Y:S01]  /*78400*/  MOV R5, R13 ;  /* 0x0000000d00057202 */ /* 0x000fe20000000f00 */
[----:B------:R-:W3:Y:S04]  /*78410*/  LDL.LU R10, [R1+0x1cf8] ;  /* 0x001cf800010a7983 */ /* 0x000ee80000300800 */
[----:B------:R1:W-:Y:S02]  /*78420*/  LDGSTS.E [R0+0x48d00], desc[UR14][R4.64], P0 ;  /* 0x48d0000004007fae */ /* 0x0003e4000812184e */
[----:B-1----:R-:W-:Y:S01]  /*78430*/  IMAD.MOV.U32 R4, RZ, RZ, R3 ;  /* 0x000000ffff047224 */ /* 0x002fe200078e0003 */
[----:B------:R-:W-:Y:S01]  /*78440*/  MOV R5, R12 ;  /* 0x0000000c00057202 */ /* 0x000fe20000000f00 */
[----:B------:R-:W3:Y:S04]  /*78450*/  LDL.LU R3, [R1+0x1cfc] ;  /* 0x001cfc0001037983 */ /* 0x000ee80000300800 */
[----:B------:R1:W-:Y:S01]  /*78460*/  LDGSTS.E [R0+0x49400], desc[UR14][R4.64], P1 ;  /* 0x4940000004007fae */ /* 0x0003e2000892184e */
[----:B----4-:R-:W-:-:S04]  /*78470*/  IADD3 R7, P0, R7, UR16, RZ ;  /* 0x0000001007077c10 */ /* 0x010fc8000ff1e0ff */
[----:B------:R-:W-:Y:S01]  /*78480*/  IADD3.X R9, R9, UR8, RZ, P0, !PT ;  /* 0x0000000809097c10 */ /* 0x000fe200087fe4ff */
[----:B------:R-:W-:Y:S03]  /*78490*/  STL [R1+0x1d7c], R7 ;  /* 0x001d7c0701007387 */ /* 0x000fe60000100800 */
[----:B-1----:R-:W-:Y:S01]  /*784a0*/  MOV R5, R9 ;  /* 0x0000000900057202 */ /* 0x002fe20000000f00 */
[----:B------:R1:W-:Y:S04]  /*784b0*/  STL [R1+0x1d70], R9 ;  /* 0x001d700901007387 */ /* 0x0003e80000100800 */
[----:B-1----:R-:W4:Y:S01]  /*784c0*/  LDL.LU R9, [R1+0x1cf0] ;  /* 0x001cf00001097983 */ /* 0x002f220000300800 */
[----:B------:R-:W-:Y:S01]  /*784d0*/  IMAD.MOV.U32 R4, RZ, RZ, R7 ;  /* 0x000000ffff047224 */ /* 0x000fe200078e0007 */
[----:B------:R-:W-:-:S02]  /*784e0*/  UISETP.GT.AND UP1, UPT, UR18, 0x4e, UPT ;  /* 0x0000004e1200788c */ /* 0x000fc4000bf24270 */
[----:B------:R-:W4:Y:S04]  /*784f0*/  LDL.LU R7, [R1+0x1cc4] ;  /* 0x001cc40001077983 */ /* 0x000f280000300800 */
        /* <DEDUP_REMOVED lines=9> */
[----:B------:R-:W4:Y:S04]  /*78590*/  LDL.LU R14, [R1+0x1cb8] ;  /* 0x001cb800010e7983 */ /* 0x000f280000300800 */
[----:B------:R-:W4:Y:S04]  /*785a0*/  LDL.LU R13, [R1+0x1cb0] ;  /* 0x001cb000010d7983 */ /* 0x000f280000300800 */
[----:B------:R-:W4:Y:S01]  /*785b0*/  LDL.LU R12, [R1+0x1cbc] ;  /* 0x001cbc00010c7983 */ /* 0x000f220000300800 */
[----:B-1----:R-:W-:Y:S01]  /*785c0*/  MOV R5, R11 ;  /* 0x0000000b00057202 */ /* 0x002fe20000000f00 */
[----:B------:R-:W-:-:S02]  /*785d0*/  IMAD.MOV.U32 R4, RZ, RZ, R6 ;  /* 0x000000ffff047224 */ /* 0x000fc400078e0006 */
[----:B------:R-:W4:Y:S04]  /*785e0*/  LDL.LU R11, [R1+0x1c78] ;  /* 0x001c7800010b7983 */ /* 0x000f280000300800 */
[----:B------:R-:W4:Y:S01]  /*785f0*/  LDL.LU R6, [R1+0x1c84] ;  /* 0x001c840001067983 */ /* 0x000f220000300800 */
[----:B------:R-:W-:-:S03]  /*78600*/  USEL UR12, URZ, 0x4, !UP1 ;  /* 0x000000043f0c7887 */ /* 0x000fc6000c800000 */
[----:B------:R1:W-:Y:S01]  /*78610*/  LDGSTS.E [R0+0x49c00], desc[UR14][R4.64], P0 ;  /* 0x49c0000004007fae */ /* 0x0003e2000812184e */
[----:B------:R-:W-:-:S06]  /*78620*/  USEL UR12, UR12, URZ, !UP0 ;  /* 0x0000003f0c0c7287 */ /* 0x000fcc000c000000 */
[----:B------:R-:W-:Y:S02]  /*78630*/  ISETP.NE.U32.AND P1, PT, RZ, UR12, PT ;  /* 0x0000000cff007c0c */ /* 0x000fe4000bf25070 */
[----:B--2---:R-:W-:Y:S02]  /*78640*/  IADD3 R15, P2, R15, UR16, RZ ;  /* 0x000000100f0f7c10 */ /* 0x004fe4000ff5e0ff */
[----:B---3--:R-:W-:Y:S02]  /*78650*/  IADD3 R8, P3, R8, UR16, RZ ;  /* 0x0000001008087c10 */ /* 0x008fe4000ff7e0ff */
        /* <DEDUP_REMOVED lines=12> */
[----:B--2---:R-:W2:Y:S04]  /*78720*/  LDL.LU R10, [R1+0x1c70] ;  /* 0x001c7000010a7983 */ /* 0x004ea80000300800 */
[----:B------:R-:W3:Y:S01]  /*78730*/  LDL.LU R8, [R1+0x1c7c] ;  /* 0x001c7c0001087983 */ /* 0x000ee20000300800 */
[----:B------:R-:W-:-:S05]  /*78740*/  IADD3 R3, P0, R3, UR16, RZ ;  /* 0x0000001003037c10 */ /* 0x000fca000ff1e0ff */
[----:B------:R-:W-:Y:S01]  /*78750*/  STL [R1+0x1cfc], R3 ;  /* 0x001cfc0301007387 */ /* 0x000fe20000100800 */
[----:B-1----:R-:W-:Y:S01]  /*78760*/  IMAD.MOV.U32 R4, RZ, RZ, R3 ;  /* 0x000000ffff047224 */ /* 0x002fe200078e0003 */
[----:B----4-:R-:W-:-:S04]  /*78770*/  IADD3.X R9, R9, UR8, RZ, P0, !PT ;  /* 0x0000000809097c10 */ /* 0x010fc800087fe4ff */
[----:B------:R-:W-:Y:S01]  /*78780*/  MOV R5, R9 ;  /* 0x0000000900057202 */ /* 0x000fe20000000f00 */
[----:B------:R1:W-:Y:S01]  /*78790*/  STL [R1+0x1cf0], R9 ;  /* 0x001cf00901007387 */ /* 0x0003e20000100800 */
[----:B------:R-:W-:-:S03]  /*787a0*/  UISETP.GT.AND UP1, UPT, UR18, 0x56, UPT ;  /* 0x000000561200788c */ /* 0x000fc6000bf24270 */
[----:B------:R4:W-:Y:S04]  /*787b0*/  LDGSTS.E [R0+0x4a500], desc[UR14][R4.64], P1 ;  /* 0x4a50000004007fae */ /* 0x0009e8000892184e */
[----:B-1----:R-:W2:Y:S04]  /*787c0*/  LDL.LU R9, [R1+0x1c38] ;  /* 0x001c380001097983 */ /* 0x002ea80000300800 */
[----:B------:R-:W2:Y:S01]  /*787d0*/  LDL.LU R3, [R1+0x1c44] ;  /* 0x001c440001037983 */ /* 0x000ea20000300800 */
[----:B------:R-:W-:Y:S01]  /*787e0*/  USEL UR12, URZ, 0x4, !UP1 ;  /* 0x000000043f0c7887 */ /* 0x000fe2000c800000 */
[----:B------:R-:W-:-:S03]  /*787f0*/  IADD3 R7, P1, R7, UR16, RZ ;  /* 0x0000001007077c10 */ /* 0x000fc6000ff3e0ff */
[----:B------:R-:W-:Y:S02]  /*78800*/  USEL UR12, UR12, URZ, !UP0 ;  /* 0x0000003f0c0c7287 */ /* 0x000fe4000c000000 */
[----:B------:R1:W-:Y:S04]  /*78810*/  STL [R1+0x1cc4], R7 ;  /* 0x001cc40701007387 */ /* 0x0003e80000100800 */
[----:B------:R-:W-:Y:S01]  /*78820*/  ISETP.NE.U32.AND P0, PT, RZ, UR12, PT ;  /* 0x0000000cff007c0c */ /* 0x000fe2000bf05070 */
[----:B------:R-:W-:Y:S01]  /*78830*/  UISETP.GT.AND UP1, UPT, UR18, 0x5a, UPT ;  /* 0x0000005a1200788c */ /* 0x000fe2000bf24270 */
[----:B----4-:R-:W-:-:S03]  /*78840*/  IMAD.MOV.U32 R4, RZ, RZ, R7 ;  /* 0x000000ffff047224 */ /* 0x010fc600078e0007 */
[----:B------:R-:W-:-:S04]  /*78850*/  USEL UR12, URZ, 0x4, !UP1 ;  /* 0x000000043f0c7887 */ /* 0x000fc8000c800000 */
[----:B------:R-:W-:Y:S01]  /*78860*/  USEL UR12, UR12, URZ, !UP0 ;  /* 0x0000003f0c0c7287 */ /* 0x000fe2000c000000 */
[----:B------:R-:W-:Y:S02]  /*78870*/  IADD3.X R14, R14, UR8, RZ, P1, !PT ;  /* 0x000000080e0e7c10 */ /* 0x000fe40008ffe4ff */
[----:B------:R-:W-:-:S03]  /*78880*/  IADD3 R12, P2, R12, UR16, RZ ;  /* 0x000000100c0c7c10 */ /* 0x000fc6000ff5e0ff */
[----:B------:R-:W-:Y:S01]  /*78890*/  STL [R1+0x1cb8], R14 ;  /* 0x001cb80e01007387 */ /* 0x000fe20000100800 */
[----:B------:R-:W-:-:S03]  /*788a0*/  IADD3.X R13, R13, UR8, RZ, P2, !PT ;  /* 0x000000080d0d7c10 */ /* 0x000fc600097fe4ff */
[----:B------:R-:W4:Y:S04]  /*788b0*/  LDL.LU R15, [R1+0x1c3c] ;  /* 0x001c3c00010f7983 */ /* 0x000f280000300800 */
[----:B-1----:R-:W4:Y:S01]  /*788c0*/  LDL.LU R7, [R1+0x1c04] ;  /* 0x001c040001077983 */ /* 0x002f220000300800 */
[----:B------:R-:W-:-:S03]  /*788d0*/  IADD3 R6, P3, R6, UR16, RZ ;  /* 0x0000001006067c10 */ /* 0x000fc6000ff7e0ff */
[----:B------:R1:W-:Y:S01]  /*788e0*/  STL [R1+0x1cbc], R12 ;  /* 0x001cbc0c01007387 */ /* 0x0003e20000100800 */
[----:B------:R-:W-:-:S03]  /*788f0*/  MOV R5, R14 ;  /* 0x0000000e00057202 */ /* 0x000fc60000000f00 */
[----:B------:R-:W-:Y:S01]  /*78900*/  STL [R1+0x1cb0], R13 ;  /* 0x001cb00d01007387 */ /* 0x000fe20000100800 */
[----:B------:R-:W-:-:S03]  /*78910*/  IADD3.X R11, R11, UR8, RZ, P3, !PT ;  /* 0x000000080b0b7c10 */ /* 0x000fc60009ffe4ff */
[----:B------:R1:W-:Y:S04]  /*78920*/  STL [R1+0x1c84], R6 ;  /* 0x001c840601007387 */ /* 0x0003e80000100800 */
[----:B------:R-:W4:Y:S04]  /*78930*/  LDL.LU R16, [R1+0x1c30] ;  /* 0x001c300001107983 */ /* 0x000f280000300800 */
[----:B------:R1:W-:Y:S04]  /*78940*/  LDGSTS.E [R0+0x4ac00], desc[UR14][R4.64], P0 ;  /* 0x4ac0000004007fae */ /* 0x0003e8000812184e */
[----:B------:R2:W-:Y:S01]  /*78950*/  STL [R1+0x1c78], R11 ;  /* 0x001c780b01007387 */ /* 0x0005e20000100800 */
[----:B------:R-:W-:Y:S01]  /*78960*/  ISETP.NE.U32.AND P1, PT, RZ, UR12, PT ;  /* 0x0000000cff007c0c */ /* 0x000fe2000bf25070 */
[----:B-1----:R-:W-:-:S02]  /*78970*/  IMAD.MOV.U32 R4, RZ, RZ, R12 ;  /* 0x000000ffff047224 */ /* 0x002fc400078e000c */
[----:B------:R-:W4:Y:S01]  /*78980*/  LDL.LU R12, [R1+0x1bf8] ;  /* 0x001bf800010c7983 */ /* 0x000f220000300800 */
[----:B------:R-:W-:-:S05]  /*78990*/  MOV R5, R13 ;  /* 0x0000000d00057202 */ /* 0x000fca0000000f00 */
[----:B------:R1:W-:Y:S02]  /*789a0*/  LDGSTS.E [R0+0x4ad00], desc[UR14][R4.64], P0 ;  /* 0x4ad0000004007fae */ /* 0x0003e4000812184e */
[----:B-1----:R-:W-:Y:S01]  /*789b0*/  IMAD.MOV.U32 R4, RZ, RZ, R6 ;  /* 0x000000ffff047224 */ /* 0x002fe200078e0006 */
[----:B------:R-:W-:Y:S01]  /*789c0*/  MOV R5, R11 ;  /* 0x0000000b00057202 */ /* 0x000fe20000000f00 */
[----:B------:R-:W4:Y:S04]  /*789d0*/  LDL.LU R6, [R1+0x1bfc] ;  /* 0x001bfc0001067983 */ /* 0x000f280000300800 */
[----:B------:R1:W-:Y:S01]  /*789e0*/  LDGSTS.E [R0+0x4b400], desc[UR14][R4.64], P1 ;  /* 0x4b40000004007fae */ /* 0x0003e2000892184e */
[----:B---3--:R-:W-:-:S04]  /*789f0*/  IADD3 R8, P0, R8, UR16, RZ ;  /* 0x0000001008087c10 */ /* 0x008fc8000ff1e0ff */
[----:B--2---:R-:W-:Y:S01]  /*78a00*/  IADD3.X R10, R10, UR8, RZ, P0, !PT ;  /* 0x000000080a0a7c10 */ /* 0x004fe200087fe4ff */
[----:B------:R2:W-:Y:S01]  /*78a10*/  STL [R1+0x1c7c], R8 ;  /* 0x001c7c0801007387 */ /* 0x0005e20000100800 */
[----:B-1----:R-:W-:Y:S02]  /*78a20*/  IMAD.MOV.U32 R4, RZ, RZ, R8 ;  /* 0x000000ffff047224 */ /* 0x002fe400078e0008 */
[----:B------:R-:W-:Y:S01]  /*78a30*/  MOV R5, R10 ;  /* 0x0000000a00057202 */ /* 0x000fe20000000f00 */
[----:B------:R1:W-:Y:S04]  /*78a40*/  STL [R1+0x1c70], R10 ;  /* 0x001c700a01007387 */ /* 0x0003e80000100800 */
[----:B------:R-:W3:Y:S04]  /*78a50*/  LDL.LU R11, [R1+0x1bf0] ;  /* 0x001bf000010b7983 */ /* 0x000ee80000300800 */
[----:B------:R1:W-:Y:S04]  /*78a60*/  LDGSTS.E [R0+0x4b500], desc[UR14][R4.64], P1 ;  /* 0x4b50000004007fae */ /* 0x0003e8000892184e */
[----:B--2---:R-:W2:Y:S01]  /*78a70*/  LDL.LU R8, [R1+0x1bc4] ;  /* 0x001bc40001087983 */ /* 0x004ea20000300800 */
[----:B------:R-:W-:-:S04]  /*78a80*/  IADD3 R3, P1, R3, UR16, RZ ;  /* 0x0000001003037c10 */ /* 0x000fc8000ff3e0ff */
[----:B------:R-:W-:Y:S01]  /*78a90*/  IADD3.X R9, R9, UR8, RZ, P1, !PT ;  /* 0x0000000809097c10 */ /* 0x000fe20008ffe4ff */
[----:B------:R-:W-:Y:S04]  /*78aa0*/  STL [R1+0x1c44], R3 ;  /* 0x001c440301007387 */ /* 0x000fe80000100800 */
[----:B------:R1:W-:Y:S04]  /*78ab0*/  STL [R1+0x1c38], R9 ;  /* 0x001c380901007387 */ /* 0x0003e80000100800 */
[----:B-1----:R-:W2:Y:S01]  /*78ac0*/  LDL.LU R10, [R1+0x1bb8] ;  /* 0x001bb800010a7983 */ /* 0x002ea20000300800 */
[----:B------:R-:W-:-:S03]  /*78ad0*/  MOV R5, R9 ;  /* 0x0000000900057202 */ /* 0x000fc60000000f00 */
[----:B------:R-:W2:Y:S01]  /*78ae0*/  LDL.LU R13, [R1+0x1bb0] ;  /* 0x001bb000010d7983 */ /* 0x000ea20000300800 */
[----:B------:R-:W-:-:S03]  /*78af0*/  IMAD.MOV.U32 R4, RZ, RZ, R3 ;  /* 0x000000ffff047224 */ /* 0x000fc600078e0003 */
[----:B------:R-:W2:Y:S04]  /*78b00*/  LDL.LU R9, [R1+0x1bbc] ;  /* 0x001bbc0001097983 */ /* 0x000ea80000300800 */
[----:B------:R-:W2:Y:S04]  /*78b10*/  LDL.LU R14, [R1+0x1b78] ;  /* 0x001b7800010e7983 */ /* 0x000ea80000300800 */
[----:B------:R-:W2:Y:S01]  /*78b20*/  LDL.LU R3, [R1+0x1b84] ;  /* 0x001b840001037983 */ /* 0x000ea20000300800 */
[----:B------:R-:W-:-:S04]  /*78b30*/  UISETP.GT.AND UP1, UPT, UR18, 0x5e, UPT ;  /* 0x0000005e1200788c */ /* 0x000fc8000bf24270 */
[----:B------:R-:W-:-:S04]  /*78b40*/  USEL UR12, URZ, 0x4, !UP1 ;  /* 0x000000043f0c7887 */ /* 0x000fc8000c800000 */
[----:B------:R-:W-:-:S06]  /*78b50*/  USEL UR12, UR12, URZ, !UP0 ;  /* 0x0000003f0c0c7287 */ /* 0x000fcc000c000000 */
[----:B------:R-:W-:Y:S01]  /*78b60*/  ISETP.NE.U32.AND P0, PT, RZ, UR12, PT ;  /* 0x0000000cff007c0c */ /* 0x000fe2000bf05070 */
[----:B------:R-:W-:Y:S01]  /*78b70*/  UISETP.GT.AND UP1, UPT, UR18, 0x62, UPT ;  /* 0x000000621200788c */ /* 0x000fe2000bf24270 */
[----:B----4-:R-:W-:Y:S02]  /*78b80*/  IADD3 R15, P2, R15, UR16, RZ ;  /* 0x000000100f0f7c10 */ /* 0x010fe4000ff5e0ff */
[----:B------:R-:W-:Y:S01]  /*78b90*/  IADD3 R7, P3, R7, UR16, RZ ;  /* 0x0000001007077c10 */ /* 0x000fe2000ff7e0ff */
[----:B------:R-:W-:-:S08]  /*78ba0*/  USEL UR12, URZ, 0x4, !UP1 ;  /* 0x000000043f0c7887 */ /* 0x000fd0000c800000 */
[----:B------:R1:W-:Y:S01]  /*78bb0*/  LDGSTS.E [R0+0x4bc00], desc[UR14][R4.64], P0 ;  /* 0x4bc0000004007fae */ /* 0x0003e2000812184e */
[----:B------:R-:W-:-:S03]  /*78bc0*/  IADD3.X R16, R16, UR8, RZ, P2, !PT ;  /* 0x0000000810107c10 */ /* 0x000fc600097fe4ff */
[----:B------:R-:W-:Y:S01]  /*78bd0*/  STL [R1+0x1c3c], R15 ;  /* 0x001c3c0f01007387 */ /* 0x000fe20000100800 */
[----:B------:R-:W-:Y:S01]  /*78be0*/  USEL UR12, UR12, URZ, !UP0 ;  /* 0x0000003f0c0c7287 */ /* 0x000fe2000c000000 */
[----:B-1----:R-:W-:Y:S01]  /*78bf0*/  IMAD.MOV.U32 R4, RZ, RZ, R15 ;  /* 0x000000ffff047224 */ /* 0x002fe200078e000f */
[----:B------:R-:W-:Y:S01]  /*78c00*/  MOV R5, R16 ;  /* 0x0000001000057202 */ /* 0x000fe20000000f00 */
[----:B------:R-:W-:Y:S04]  /*78c10*/  STL [R1+0x1c30], R16 ;  /* 0x001c301001007387 */ /* 0x000fe80000100800 */
[----:B------:R-:W-:Y:S04]  /*78c20*/  STL [R1+0x1c04], R7 ;  /* 0x001c040701007387 */ /* 0x000fe80000100800 */
[----:B------:R1:W-:Y:S01]  /*78c30*/  LDGSTS.E [R0+0x4bd00], desc[UR14][R4.64], P0 ;  /* 0x4bd0000004007fae */ /* 0x0003e2000812184e */
[----:B------:R-:W-:-:S02]  /*78c40*/  IADD3.X R12, R12, UR8, RZ, P3, !PT ;  /* 0x000000080c0c7c10 */ /* 0x000fc40009ffe4ff */
[----:B------:R-:W-:-:S03]  /*78c50*/  ISETP.NE.U32.AND P1, PT, RZ, UR12, PT ;  /* 0x0000000cff007c0c */ /* 0x000fc6000bf25070 */
[----:B------:R4:W-:Y:S01]  /*78c60*/  STL [R1+0x1bf8], R12 ;  /* 0x001bf80c01007387 */ /* 0x0009e20000100800 */
[----:B-1----:R-:W-:Y:S01]  /*78c70*/  MOV R5, R12 ;  /* 0x0000000c00057202 */ /* 0x002fe20000000f00 */
[----:B------:R-:W-:Y:S02]  /*78c80*/  IMAD.MOV.U32 R4, RZ, RZ, R7 ;  /* 0x000000ffff047224 */ /* 0x000fe400078e0007 */
[----:B----4-:R-:W4:Y:S04]  /*78c90*/  LDL.LU R12, [R1+0x1b70] ;  /* 0x001b7000010c7983 */ /* 0x010f280000300800 */
[----:B------:R-:W4:Y:S01]  /*78ca0*/  LDL.LU R7, [R1+0x1b7c] ;  /* 0x001b7c0001077983 */ /* 0x000f220000300800 */
[----:B------:R-:W-:-:S03]  /*78cb0*/  UISETP.GT.AND UP1, UPT, UR18, 0x66, UPT ;  /* 0x000000661200788c */ /* 0x000fc6000bf24270 */
[----:B------:R1:W-:Y:S01]  /*78cc0*/  LDGSTS.E [R0+0x4c400], desc[UR14][R4.64], P1 ;  /* 0x4c40000004007fae */ /* 0x0003e2000892184e */
[----:B------:R-:W-:Y:S01]  /*78cd0*/  IADD3 R6, P0, R6, UR16, RZ ;  /* 0x0000001006067c10 */ /* 0x000fe2000ff1e0ff */
[----:B------:R-:W-:-:S04]  /*78ce0*/  USEL UR12, URZ, 0x4, !UP1 ;  /* 0x000000043f0c7887 */ /* 0x000fc8000c800000 */
[----:B------:R-:W-:Y:S01]  /*78cf0*/  STL [R1+0x1bfc], R6 ;  /* 0x001bfc0601007387 */ /* 0x000fe20000100800 */
[----:B------:R-:W-:Y:S01]  /*78d00*/  USEL UR12, UR12, URZ, !UP0 ;  /* 0x0000003f0c0c7287 */ /* 0x000fe2000c000000 */
[----:B-1----:R-:W-:Y:S01]  /*78d10*/  IMAD.MOV.U32 R4, RZ, RZ, R6 ;  /* 0x000000ffff047224 */ /* 0x002fe200078e0006 */
[----:B---3--:R-:W-:-:S04]  /*78d20*/  IADD3.X R11, R11, UR8, RZ, P0, !PT ;  /* 0x000000080b0b7c10 */ /* 0x008fc800087fe4ff */
[----:B------:R-:W-:Y:S01]  /*78d30*/  MOV R5, R11 ;  /* 0x0000000b00057202 */ /* 0x000fe20000000f00 */
[----:B------:R1:W-:Y:S01]  /*78d40*/  STL [R1+0x1bf0], R11 ;  /* 0x001bf00b01007387 */ /* 0x0003e20000100800 */
[----:B------:R-:W-:-:S03]  /*78d50*/  ISETP.NE.U32.AND P0, PT, RZ, UR12, PT ;  /* 0x0000000cff007c0c */ /* 0x000fc6000bf05070 */
[----:B------:R3:W-:Y:S04]  /*78d60*/  LDGSTS.E [R0+0x4c500], desc[UR14][R4.64], P1 ;  /* 0x4c50000004007fae */ /* 0x0007e8000892184e */
[----:B-1----:R-:W4:Y:S04]  /*78d70*/  LDL.LU R11, [R1+0x1b38] ;  /* 0x001b3800010b7983 */ /* 0x002f280000300800 */
[----:B------:R-:W4:Y:S01]  /*78d80*/  LDL.LU R6, [R1+0x1b44] ;  /* 0x001b440001067983 */ /* 0x000f220000300800 */
[----:B--2---:R-:W-:-:S05]  /*78d90*/  IADD3 R8, P1, R8, UR16, RZ ;  /* 0x0000001008087c10 */ /* 0x004fca000ff3e0ff */
[----:B------:R-:W-:Y:S01]  /*78da0*/  STL [R1+0x1bc4], R8 ;  /* 0x001bc40801007387 */ /* 0x000fe20000100800 */
[----:B---3--:R-:W-:Y:S01]  /*78db0*/  IMAD.MOV.U32 R4, RZ, RZ, R8 ;  /* 0x000000ffff047224 */ /* 0x008fe200078e0008 */
[----:B------:R-:W-:-:S04]  /*78dc0*/  IADD3.X R10, R10, UR8, RZ, P1, !PT ;  /* 0x000000080a0a7c10 */ /* 0x000fc80008ffe4ff */
[----:B------:R-:W-:Y:S02]  /*78dd0*/  MOV R5, R10 ;  /* 0x0000000a00057202 */ /* 0x000fe40000000f00 */
[----:B------:R-:W-:Y:S02]  /*78de0*/  IADD3 R9, P2, R9, UR16, RZ ;  /* 0x0000001009097c10 */ /* 0x000fe4000ff5e0ff */
[----:B------:R-:W-:Y:S01]  /*78df0*/  IADD3 R3, P3, R3, UR16, RZ ;  /* 0x0000001003037c10 */ /* 0x000fe2000ff7e0ff */
[----:B------:R1:W-:Y:S01]  /*78e00*/  STL [R1+0x1bb8], R10 ;  /* 0x001bb80a01007387 */ /* 0x0003e20000100800 */
[----:B------:R-:W-:-:S03]  /*78e10*/  IADD3.X R13, R13, UR8, RZ, P2, !PT ;  /* 0x000000080d0d7c10 */ /* 0x000fc600097fe4ff */
[----:B------:R2:W-:Y:S01]  /*78e20*/  LDGSTS.E [R0+0x4cc00], desc[UR14][R4.64], P0 ;  /* 0x4cc0000004007fae */ /* 0x0005e2000812184e */
[----:B------:R-:W-:-:S03]  /*78e30*/  IADD3.X R14, R14, UR8, RZ, P3, !PT ;  /* 0x000000080e0e7c10 */ /* 0x000fc60009ffe4ff */
[----:B-1----:R-:W3:Y:S04]  /*78e40*/  LDL.LU R10, [R1+0x1b3c] ;  /* 0x001b3c00010a7983 */ /* 0x002ee80000300800 */
[----:B------:R-:W3:Y:S04]  /*78e50*/  LDL.LU R8, [R1+0x122c] ;  /* 0x00122c0001087983 */ /* 0x000ee80000300800 */
[----:B------:R-:W-:Y:S04]  /*78e60*/  STL [R1+0x1bbc], R9 ;  /* 0x001bbc0901007387 */ /* 0x000fe80000100800 */
[----:B------:R1:W-:Y:S01]  /*78e70*/  STL [R1+0x1bb0], R13 ;  /* 0x001bb00d01007387 */ /* 0x0003e20000100800 */
[----:B--2---:R-:W-:-:S03]  /*78e80*/  MOV R5, R13 ;  /* 0x0000000d00057202 */ /* 0x004fc60000000f00 */
[----:B------:R2:W-:Y:S01]  /*78e90*/  STL [R1+0x1b84], R3 ;  /* 0x001b840301007387 */ /* 0x0005e20000100800 */
[----:B------:R-:W-:Y:S01]  /*78ea0*/  IMAD.MOV.U32 R4, RZ, RZ, R9 ;  /* 0x000000ffff047224 */ /* 0x000fe200078e0009 */
[----:B------:R-:W-:Y:S02]  /*78eb0*/  UISETP.GT.AND UP1, UPT, UR18, 0x6a, UPT ;  /* 0x0000006a1200788c */ /* 0x000fe4000bf24270 */
[----:B-1----:R-:W3:Y:S04]  /*78ec0*/  LDL.LU R13, [R1+0x1b30] ;  /* 0x001b3000010d7983 */ /* 0x002ee80000300800 */
[----:B------:R-:W-:Y:S04]  /*78ed0*/  STL [R1+0x1b78], R14 ;  /* 0x001b780e01007387 */ /* 0x000fe80000100800 */
[----:B------:R-:W3:Y:S01]  /*78ee0*/  LDL.LU R9, [R1+0x1228] ;  /* 0x0012280001097983 */ /* 0x000ee20000300800 */
[----:B------:R-:W-:-:S03]  /*78ef0*/  USEL UR12, URZ, 0x4, !UP1 ;  /* 0x000000043f0c7887 */ /* 0x000fc6000c800000 */
[----:B------:R1:W-:Y:S01]  /*78f00*/  LDGSTS.E [R0+0x4cd00], desc[UR14][R4.64], P0 ;  /* 0x4cd0000004007fae */ /* 0x0003e2000812184e */
[----:B------:R-:W-:-:S06]  /*78f10*/  USEL UR12, UR12, URZ, !UP0 ;  /* 0x0000003f0c0c7287 */ /* 0x000fcc000c000000 */
[----:B------:R-:W-:Y:S01]  /*78f20*/  ISETP.NE.U32.AND P1, PT, RZ, UR12, PT ;  /* 0x0000000cff007c0c */ /* 0x000fe2000bf25070 */
[----:B-1----:R-:W-:Y:S01]  /*78f30*/  IMAD.MOV.U32 R4, RZ, RZ, R3 ;  /* 0x000000ffff047224 */ /* 0x002fe200078e0003 */
[----:B------:R-:W-:Y:S01]  /*78f40*/  MOV R5, R14 ;  /* 0x0000000e00057202 */ /* 0x000fe20000000f00 */
[----:B--2---:R-:W2:Y:S10]  /*78f50*/  LDL.LU R3, [R1+0x1234] ;  /* 0x0012340001037983 */ /* 0x004eb40000300800 */
[----:B------:R1:W-:Y:S01]  /*78f60*/  LDGSTS.E [R0+0x4d400], desc[UR14][R4.64], P1 ;  /* 0x4d40000004007fae */ /* 0x0003e2000892184e */
[----:B----4-:R-:W-:-:S04]  /*78f70*/  IADD3 R7, P0, R7, UR16, RZ ;  /* 0x0000001007077c10 */ /* 0x010fc8000ff1e0ff */
[----:B------:R-:W-:Y:S01]  /*78f80*/  IADD3.X R12, R12, UR8, RZ, P0, !PT ;  /* 0x000000080c0c7c10 */ /* 0x000fe200087fe4ff */
[----:B------:R4:W-:Y:S01]  /*78f90*/  STL [R1+0x1b7c], R7 ;  /* 0x001b7c0701007387 */ /* 0x0009e20000100800 */
[----:B-1----:R-:W-:-:S03]  /*78fa0*/  IMAD.MOV.U32 R4, RZ, RZ, R7 ;  /* 0x000000ffff047224 */ /* 0x002fc600078e0007 */
[----:B------:R1:W-:Y:S01]  /*78fb0*/  STL [R1+0x1b70], R12 ;  /* 0x001b700c01007387 */ /* 0x0003e20000100800 */
[----:B------:R-:W-:-:S03]  /*78fc0*/  MOV R5, R12 ;  /* 0x0000000c00057202 */ /* 0x000fc60000000f00 */
[----:B----4-:R-:W4:Y:S04]  /*78fd0*/  LDL.LU R7, [R1+0x1230] ;  /* 0x0012300001077983 */ /* 0x010f280000300800 */
[----:B------:R1:W-:Y:S01]  /*78fe0*/  LDGSTS.E [R0+0x4d500], desc[UR14][R4.64], P1 ;  /* 0x4d50000004007fae */ /* 0x0003e2000892184e */
[----:B------:R-:W-:-:S04]  /*78ff0*/  UISETP.GT.AND UP1, UPT, UR18, 0x6e, UPT ;  /* 0x0000006e1200788c */ /* 0x000fc8000bf24270 */
[----:B------:R-:W-:-:S04]  /*79000*/  USEL UR12, URZ, 0x4, !UP1 ;  /* 0x000000043f0c7887 */ /* 0x000fc8000c800000 */
[----:B------:R-:W-:-:S06]  /*79010*/  USEL UR12, UR12, URZ, !UP0 ;  /* 0x0000003f0c0c7287 */ /* 0x000fcc000c000000 */
[----:B------:R-:W-:Y:S02]  /*79020*/  ISETP.NE.U32.AND P0, PT, RZ, UR12, PT ;  /* 0x0000000cff007c0c */ /* 0x000fe4000bf05070 */
[----:B------:R-:W-:-:S04]  /*79030*/  IADD3 R6, P1, R6, UR16, RZ ;  /* 0x0000001006067c10 */ /* 0x000fc8000ff3e0ff */
[----:B------:R-:W-:Y:S01]  /*79040*/  IADD3.X R11, R11, UR8, RZ, P1, !PT ;  /* 0x000000080b0b7c10 */ /* 0x000fe20008ffe4ff */
[----:B------:R-:W-:Y:S04]  /*79050*/  STL [R1+0x1b44], R6 ;  /* 0x001b440601007387 */ /* 0x000fe80000100800 */
[----:B------:R1:W-:Y:S04]  /*79060*/  STL [R1+0x1b38], R11 ;  /* 0x001b380b01007387 */ /* 0x0003e80000100800 */
[----:B------:R-:W4:Y:S04]  /*79070*/  LDL.LU R16, [R1+0x1268] ;  /* 0x0012680001107983 */ /* 0x000f280000300800 */
[----:B------:R-:W4:Y:S04]  /*79080*/  LDL.LU R15, [R1+0x126c] ;  /* 0x00126c00010f7983 */ /* 0x000f280000300800 */
[----:B------:R-:W4:Y:S04]  /*79090*/  LDL.LU R14, [R1+0x1270] ;  /* 0x00127000010e7983 */ /* 0x000f280000300800 */
[----:B-1----:R-:W4:Y:S01]  /*790a0*/  LDL.LU R12, [R1+0x1274] ;  /* 0x00127400010c7983 */ /* 0x002f220000300800 */
[----:B------:R-:W-:Y:S01]  /*790b0*/  MOV R5, R11 ;  /* 0x0000000b00057202 */ /* 0x000fe20000000f00 */
[----:B------:R-:W-:-:S02]  /*790c0*/  IMAD.MOV.U32 R4, RZ, RZ, R6 ;  /* 0x000000ffff047224 */ /* 0x000fc400078e0006 */
[----:B------:R-:W4:Y:S04]  /*790d0*/  LDL.LU R11, [R1+0x12a8] ;  /* 0x0012a800010b7983 */ /* 0x000f280000300800 */
[----:B------:R-:W4:Y:S04]  /*790e0*/  LDL.LU R6, [R1+0x12ac] ;  /* 0x0012ac0001067983 */ /* 0x000f280000300800 */
[----:B------:R1:W-:Y:S01]  /*790f0*/  LDGSTS.E [R0+0x4dc00], desc[UR14][R4.64], P0 ;  /* 0x4dc0000004007fae */ /* 0x0003e2000812184e */
[----:B---3--:R-:W-:Y:S02]  /*79100*/  IADD3 R10, P2, R10, UR16, RZ ;  /* 0x000000100a0a7c10 */ /* 0x008fe4000ff5e0ff */
[----:B------:R-:W-:-:S03]  /*79110*/  IADD3 R8, P3, R8, UR16, RZ ;  /* 0x0000001008087c10 */ /* 0x000fc6000ff7e0ff */
[----:B------:R-:W-:Y:S01]  /*79120*/  STL [R1+0x1b3c], R10 ;  /* 0x001b3c0a01007387 */ /* 0x000fe20000100800 */
[----:B------:R-:W-:Y:S02]  /*79130*/  IADD3.X R13, R13, UR8, RZ, P2, !PT ;  /* 0x000000080d0d7c10 */ /* 0x000fe400097fe4ff */
[----:B------:R-:W-:-:S03]  /*79140*/  IADD3.X R9, R9, UR8, RZ, P3, !PT ;  /* 0x0000000809097c10 */ /* 0x000fc60009ffe4ff */
[----:B------:R3:W-:Y:S04]  /*79150*/  STL [R1+0x1b30], R13 ;  /* 0x001b300d01007387 */ /* 0x0007e80000100800 */
[----:B------:R-:W-:Y:S01]  /*79160*/  STL [R1+0x122c], R8 ;  /* 0x00122c0801007387 */ /* 0x000fe20000100800 */
[----:B-1----:R-:W-:-:S03]  /*79170*/  MOV R5, R13 ;  /* 0x0000000d00057202 */ /* 0x002fc60000000f00 */
[----:B------:R1:W-:Y:S01]  /*79180*/  STL [R1+0x1228], R9 ;  /* 0x0012280901007387 */ /* 0x0003e20000100800 */
[----:B------:R-:W-:Y:S01]  /*79190*/  IMAD.MOV.U32 R4, RZ, RZ, R10 ;  /* 0x000000ffff047224 */ /* 0x000fe200078e000a */
[----:B------:R-:W-:Y:S02]  /*791a0*/  UISETP.GT.AND UP1, UPT, UR18, 0x72, UPT ;  /* 0x000000721200788c */ /* 0x000fe4000bf24270 */
[----:B---3--:R-:W3:Y:S04]  /*791b0*/  LDL.LU R13, [R1+0x12b0] ;  /* 0x0012b000010d7983 */ /* 0x008ee80000300800 */
[----:B------:R-:W3:Y:S01]  /*791c0*/  LDL.LU R10, [R1+0x12b4] ;  /* 0x0012b400010a7983 */ /* 0x000ee20000300800 */
[----:B------:R-:W-:-:S03]  /*791d0*/  USEL UR12, URZ, 0x4, !UP1 ;  /* 0x000000043f0c7887 */ /* 0x000fc6000c800000 */
[----:B------:R1:W-:Y:S01]  /*791e0*/  LDGSTS.E [R0+0x4dd00], desc[UR14][R4.64], P0 ;  /* 0x4dd0000004007fae */ /* 0x0003e2000812184e */
[----:B------:R-:W-:Y:S01]  /*791f0*/  USEL UR12, UR12, URZ, !UP0 ;  /* 0x0000003f0c0c7287 */ /* 0x000fe2000c000000 */
[----:B--2---:R-:W-:-:S05]  /*79200*/  IADD3 R3, P0, R3, UR16, RZ ;  /* 0x0000001003037c10 */ /* 0x004fca000ff1e0ff */
[----:B------:R-:W-:Y:S01]  /*79210*/  ISETP.NE.U32.AND P1, PT, RZ, UR12, PT ;  /* 0x0000000cff007c0c */ /* 0x000fe2000bf25070 */
[----:B------:R-:W-:Y:S01]  /*79220*/  STL [R1+0x1234], R3 ;  /* 0x0012340301007387 */ /* 0x000fe20000100800 */
[----:B-1----:R-:W-:Y:S01]  /*79230*/  IMAD.MOV.U32 R4, RZ, RZ, R8 ;  /* 0x000000ffff047224 */ /* 0x002fe200078e0008 */
[----:B------:R-:W-:Y:S01]  /*79240*/  MOV R5, R9 ;  /* 0x0000000900057202 */ /* 0x000fe20000000f00 */
[----:B------:R-:W-:-:S04]  /*79250*/  UISETP.GT.AND UP1, UPT, UR18, 0x76, UPT ;  /* 0x000000761200788c */ /* 0x000fc8000bf24270 */
[----:B------:R-:W-:-:S05]  /*79260*/  USEL UR12, URZ, 0x4, !UP1 ;  /* 0x000000043f0c7887 */ /* 0x000fca000c800000 */
[----:B------:R1:W-:Y:S01]  /*79270*/  LDGSTS.E [R0+0x4e400], desc[UR14][R4.64], P1 ;  /* 0x4e40000004007fae */ /* 0x0003e2000892184e */
[----:B------:R-:W-:Y:S01]  /*79280*/  USEL UR12, UR12, URZ, !UP0 ;  /* 0x0000003f0c0c7287 */ /* 0x000fe2000c000000 */
[----:B----4-:R-:W-:Y:S01]  /*79290*/  IADD3.X R7, R7, UR8, RZ, P0, !PT ;  /* 0x0000000807077c10 */ /* 0x010fe200087fe4ff */
[----:B-1----:R-:W-:-:S04]  /*792a0*/  IMAD.MOV.U32 R4, RZ, RZ, R3 ;  /* 0x000000ffff047224 */ /* 0x002fc800078e0003 */
[----:B------:R1:W-:Y:S04]  /*792b0*/  STL [R1+0x1230], R7 ;  /* 0x0012300701007387 */ /* 0x0003e80000100800 */
[----:B------:R-:W2:Y:S04]  /*792c0*/  LDL.LU R9, [R1+0x12e8] ;  /* 0x0012e80001097983 */ /* 0x000ea80000300800 */
[----:B------:R-:W4:Y:S01]  /*792d0*/  LDL.LU R8, [R1+0x12ec] ;  /* 0x0012ec0001087983 */ /* 0x000f220000300800 */
[----:B------:R-:W-:Y:S02]  /*792e0*/  MOV R5, R7 ;  /* 0x0000000700057202 */ /* 0x000fe40000000f00 */
[----:B------:R-:W-:Y:S01]  /*792f0*/  ISETP.NE.U32.AND P0, PT, RZ, UR12, PT ;  /* 0x0000000cff007c0c */ /* 0x000fe2000bf05070 */
[----:B------:R-:W-:-:S02]  /*79300*/  UISETP.GT.AND UP1, UPT, UR18, 0x7a, UPT ;  /* 0x0000007a1200788c */ /* 0x000fc4000bf24270 */
[----:B------:R1:W-:Y:S04]  /*79310*/  LDGSTS.E [R0+0x4e500], desc[UR14][R4.64], P1 ;  /* 0x4e50000004007fae */ /* 0x0003e8000892184e */
[----:B-1----:R-:W2:Y:S04]  /*79320*/  LDL.LU R7, [R1+0x12f0] ;  /* 0x0012f00001077983 */ /* 0x002ea80000300800 */
[----:B------:R-:W2:Y:S01]  /*79330*/  LDL.LU R3, [R1+0x12f4] ;  /* 0x0012f40001037983 */ /* 0x000ea20000300800 */
[----:B------:R-:W-:-:S04]  /*79340*/  USEL UR12, URZ, 0x4, !UP1 ;  /* 0x000000043f0c7887 */ /* 0x000fc8000c800000 */
[----:B------:R-:W-:Y:S01]  /*79350*/  USEL UR12, UR12, URZ, !UP0 ;  /* 0x0000003f0c0c7287 */ /* 0x000fe2000c000000 */
[----:B------:R-:W-:Y:S02]  /*79360*/  IADD3 R15, P1, R15, UR16, RZ ;  /* 0x000000100f0f7c10 */ /* 0x000fe4000ff3e0ff */
[----:B------:R-:W-:Y:S02]  /*79370*/  IADD3 R12, P2, R12, UR16, RZ ;  /* 0x000000100c0c7c10 */ /* 0x000fe4000ff5e0ff */
[----:B------:R-:W-:Y:S01]  /*79380*/  IADD3.X R16, R16, UR8, RZ, P1, !PT ;  /* 0x0000000810107c10 */ /* 0x000fe20008ffe4ff */
[----:B------:R-:W-:Y:S01]  /*79390*/  IMAD.MOV.U32 R4, RZ, RZ, R15 ;  /* 0x000000ffff047224 */ /* 0x000fe200078e000f */
[----:B------:R-:W-:Y:S02]  /*793a0*/  IADD3.X R14, R14, UR8, RZ, P2, !PT ;  /* 0x000000080e0e7c10 */ /* 0x000fe400097fe4ff */
[----:B------:R-:W-:Y:S02]  /*793b0*/  MOV R5, R16 ;  /* 0x0000001000057202 */ /* 0x000fe40000000f00 */
[----:B------:R-:W-:Y:S01]  /*793c0*/  IADD3 R6, P3, R6, UR16, RZ ;  /* 0x0000001006067c10 */ /* 0x000fe2000ff7e0ff */
[----:B------:R-:W-:Y:S04]  /*793d0*/  STL [R1+0x126c], R15 ;  /* 0x00126c0f01007387 */ /* 0x000fe80000100800 */
[----:B------:R1:W-:Y:S04]  /*793e0*/  LDGSTS.E [R0+0x4ec00], desc[UR14][R4.64], P0 ;  /* 0x4ec0000004007fae */ /* 0x0003e8000812184e */
[----:B------:R-:W-:Y:S01]  /*793f0*/  STL [R1+0x1268], R16 ;  /* 0x0012681001007387 */ /* 0x000fe20000100800 */
[----:B------:R-:W-:-:S02]  /*79400*/  IADD3.X R11, R11, UR8, RZ, P3, !PT ;  /* 0x000000080b0b7c10 */ /* 0x000fc40009ffe4ff */
[----:B------:R-:W-:Y:S01]  /*79410*/  ISETP.NE.U32.AND P1, PT, RZ, UR12, PT ;  /* 0x0000000cff007c0c */ /* 0x000fe2000bf25070 */
[----:B------:R1:W-:Y:S04]  /*79420*/  STL [R1+0x1274], R12 ;  /* 0x0012740c01007387 */ /* 0x0003e80000100800 */
[----:B------:R-:W-:Y:S04]  /*79430*/  STL [R1+0x1270], R14 ;  /* 0x0012700e01007387 */ /* 0x000fe80000100800 */
[----:B------:R-:W-:Y:S04]  /*79440*/  STL [R1+0x12ac], R6 ;  /* 0x0012ac0601007387 */ /* 0x000fe80000100800 */
[----:B------:R1:W-:Y:S02]  /*79450*/  STL [R1+0x12a8], R11 ;  /* 0x0012a80b01007387 */ /* 0x0003e40000100800 */
[----:B-1----:R-:W-:Y:S01]  /*79460*/  IMAD.MOV.U32 R4, RZ, RZ, R12 ;  /* 0x000000ffff047224 */ /* 0x002fe200078e000c */
[----:B------:R-:W-:Y:S01]  /*79470*/  MOV R5, R14 ;  /* 0x0000000e00057202 */ /* 0x000fe20000000f00 */
[----:B------:R-:W2:Y:S04]  /*79480*/  LDL.LU R12, [R1+0x21e8] ;  /* 0x0021e800010c7983 */ /* 0x000ea80000300800 */
[----:B------:R1:W-:Y:S02]  /*79490*/  LDGSTS.E [R0+0x4ed00], desc[UR14][R4.64], P0 ;  /* 0x4ed0000004007fae */ /* 0x0003e4000812184e */
[----:B-1----:R-:W-:-:S02]  /*794a0*/  MOV R5, R11 ;  /* 0x0000000b00057202 */ /* 0x002fc40000000f00 */
[----:B------:R-:W2:Y:S01]  /*794b0*/  LDL.LU R11, [R1+0x21f4] ;  /* 0x0021f400010b7983 */ /* 0x000ea20000300800 */
[----:B------:R-:W-:-:S03]  /*794c0*/  IMAD.MOV.U32 R4, RZ, RZ, R6 ;  /* 0x000000ffff047224 */ /* 0x000fc600078e0006 */
[----:B------:R-:W2:Y:S04]  /*794d0*/  LDL.LU R6, [R1+0x21ec] ;  /* 0x0021ec0001067983 */ /* 0x000ea80000300800 */
[----:B------:R1:W-:Y:S01]  /*794e0*/  LDGSTS.E [R0+0x4f400], desc[UR14][R4.64], P1 ;  /* 0x4f40000004007fae */ /* 0x0003e2000892184e */
[----:B---3--:R-:W-:-:S04]  /*794f0*/  IADD3 R10, P0, R10, UR16, RZ ;  /* 0x000000100a0a7c10 */ /* 0x008fc8000ff1e0ff */
[----:B------:R-:W-:Y:S01]  /*79500*/  IADD3.X R13, R13, UR8, RZ, P0, !PT ;  /* 0x000000080d0d7c10 */ /* 0x000fe200087fe4ff */
[----:B------:R3:W-:Y:S01]  /*79510*/  STL [R1+0x12b4], R10 ;  /* 0x0012b40a01007387 */ /* 0x0007e20000100800 */
[----:B-1----:R-:W-:-:S03]  /*79520*/  IMAD.MOV.U32 R4, RZ, RZ, R10 ;  /* 0x000000ffff047224 */ /* 0x002fc600078e000a */
[----:B------:R-:W-:Y:S04]  /*79530*/  STL [R1+0x12b0], R13 ;  /* 0x0012b00d01007387 */ /* 0x000fe80000100800 */
[----:B---3--:R-:W3:Y:S01]  /*79540*/  LDL.LU R10, [R1+0x21e0] ;  /* 0x0021e000010a7983 */ /* 0x008ee20000300800 */
[----:B------:R-:W-:Y:S01]  /*79550*/  UISETP.GT.AND UP1, UPT, UR18, 0x7e, UPT ;  /* 0x0000007e1200788c */ /* 0x000fe2000bf24270 */
[----:B------:R-:W-:-:S03]  /*79560*/  MOV R5, R13 ;  /* 0x0000000d00057202 */ /* 0x000fc60000000f00 */
[----:B------:R-:W-:Y:S02]  /*79570*/  USEL UR12, URZ, 0x4, !UP1 ;  /* 0x000000043f0c7887 */ /* 0x000fe4000c800000 */
[----:B------:R1:W-:Y:S02]  /*79580*/  LDGSTS.E [R0+0x4f500], desc[UR14][R4.64], P1 ;  /* 0x4f50000004007fae */ /* 0x0003e4000892184e */
[----:B------:R-:W-:-:S06]  /*79590*/  USEL UR12, UR12, URZ, !UP0 ;  /* 0x0000003f0c0c7287 */ /* 0x000fcc000c000000 */
[----:B------:R-:W-:Y:S02]  /*795a0*/  ISETP.NE.U32.AND P0, PT, RZ, UR12, PT ;  /* 0x0000000cff007c0c */ /* 0x000fe4000bf05070 */
[----:B----4-:R-:W-:-:S04]  /*795b0*/  IADD3 R8, P1, R8, UR16, RZ ;  /* 0x0000001008087c10 */ /* 0x010fc8000ff3e0ff */
[----:B--2---:R-:W-:Y:S02]  /*795c0*/  IADD3.X R9, R9, UR8, RZ, P1, !PT ;  /* 0x0000000809097c10 */ /* 0x004fe40008ffe4ff */
[----:B------:R-:W-:Y:S01]  /*795d0*/  IADD3 R3, P2, R3, UR16, RZ ;  /* 0x0000001003037c10 */ /* 0x000fe2000ff5e0ff */
[----:B------:R2:W-:Y:S04]  /*795e0*/  STL [R1+0x12ec], R8 ;  /* 0x0012ec0801007387 */ /* 0x0005e80000100800 */
[----:B------:R4:W-:Y:S01]  /*795f0*/  STL [R1+0x12e8], R9 ;  /* 0x0012e80901007387 */ /* 0x0009e20000100800 */
[----:B------:R-:W-:Y:S01]  /*79600*/  IADD3.X R7, R7, UR8, RZ, P2, !PT ;  /* 0x0000000807077c10 */ /* 0x000fe200097fe4ff */
[----:B-1----:R-:W-:Y:S02]  /*79610*/  IMAD.MOV.U32 R4, RZ, RZ, R8 ;  /* 0x000000ffff047224 */ /* 0x002fe400078e0008 */
[----:B------:R-:W-:Y:S01]  /*79620*/  STL [R1+0x12f4], R3 ;  /* 0x0012f40301007387 */ /* 0x000fe20000100800 */
[----:B------:R-:W-:-:S03]  /*79630*/  MOV R5, R9 ;  /* 0x0000000900057202 */ /* 0x000fc60000000f00 */
[----:B--2---:R-:W2:Y:S04]  /*79640*/  LDL.LU R8, [R1+0x21b4] ;  /* 0x0021b40001087983 */ /* 0x004ea80000300800 */
[----:B------:R1:W-:Y:S04]  /*79650*/  STL [R1+0x12f0], R7 ;  /* 0x0012f00701007387 */ /* 0x0003e80000100800 */
[----:B------:R-:W2:Y:S04]  /*79660*/  LDL.LU R14, [R1+0x21a8] ;  /* 0x0021a800010e7983 */ /* 0x000ea80000300800 */
[----:B------:R-:W2:Y:S04]  /*79670*/  LDL.LU R13, [R1+0x21a0] ;  /* 0x0021a000010d7983 */ /* 0x000ea80000300800 */
[----:B----4-:R-:W4:Y:S04]  /*79680*/  LDL.LU R9, [R1+0x21ac] ;  /* 0x0021ac0001097983 */ /* 0x010f280000300800 */
[----:B------:R1:W-:Y:S01]  /*79690*/  LDGSTS.E [R0+0x4fc00], desc[UR14][R4.64], P0 ;  /* 0x4fc0000004007fae */ /* 0x0003e2000812184e */
[----:B------:R-:W-:Y:S01]  /*796a0*/  UISETP.GT.AND UP1, UPT, UR18, 0x3, UPT ;  /* 0x000000031200788c */ /* 0x000fe2000bf24270 */
[----:B-1----:R-:W-:Y:S01]  /*796b0*/  MOV R5, R7 ;  /* 0x0000000700057202 */ /* 0x002fe20000000f00 */
[----:B------:R-:W-:Y:S01]  /*796c0*/  IMAD.MOV.U32 R4, RZ, RZ, R3 ;  /* 0x000000ffff047224 */ /* 0x000fe200078e0003 */
[----:B------:R-:W4:Y:S04]  /*796d0*/  LDL.LU R7, [R1+0x2168] ;  /* 0x0021680001077983 */ /* 0x000f280000300800 */
[----:B------:R-:W4:Y:S01]  /*796e0*/  LDL.LU R3, [R1+0x2174] ;  /* 0x0021740001037983 */ /* 0x000f220000300800 */
[----:B------:R-:W-:-:S03]  /*796f0*/  USEL UR12, URZ, 0x4, !UP1 ;  /* 0x000000043f0c7887 */ /* 0x000fc6000c800000 */
[----:B------:R1:W-:Y:S01]  /*79700*/  LDGSTS.E [R0+0x4fd00], desc[UR14][R4.64], P0 ;  /* 0x4fd0000004007fae */ /* 0x0003e2000812184e */
[----:B------:R-:W-:-:S06]  /*79710*/  USEL UR12, UR12, URZ, !UP0 ;  /* 0x0000003f0c0c7287 */ /* 0x000fcc000c000000 */
[----:B------:R-:W-:Y:S02]  /*79720*/  ISETP.NE.U32.AND P0, PT, RZ, UR12, PT ;  /* 0x0000000cff007c0c */ /* 0x000fe4000bf05070 */
[----:B-1----:R-:W-:-:S05]  /*79730*/  LOP3.LUT R0, R183, 0x60, RZ, 0x3c, !PT ;  /* 0x00000060b7007812 */ /* 0x002fca00078e3cff */
[----:B------:R-:W-:Y:S01]  /*79740*/  VIADD R0, R0, UR13 ;  /* 0x0000000d00007c36 */ /* 0x000fe20008000000 */
[----:B------:R-:W-:-:S04]  /*79750*/  IADD3 R11, P1, R11, UR16, RZ ;  /* 0x000000100b0b7c10 */ /* 0x000fc8000ff3e0ff */
[----:B------:R-:W-:Y:S02]  /*79760*/  IADD3.X R12, R12, UR8, RZ, P1, !PT ;  /* 0x000000080c0c7c10 */ /* 0x000fe40008ffe4ff */
[----:B------:R-:W-:Y:S01]  /*79770*/  IADD3 R6, P1, R6, UR16, RZ ;  /* 0x0000001006067c10 */ /* 0x000fe2000ff3e0ff */
[----:B------:R1:W-:Y:S04]  /*79780*/  STL [R1+0x21f4], R11 ;  /* 0x0021f40b01007387 */ /* 0x0003e80000100800 */
[----:B------:R3:W-:Y:S01]  /*79790*/  STL [R1+0x21e8], R12 ;  /* 0x0021e80c01007387 */ /* 0x0007e20000100800 */
[----:B------:R-:W-:Y:S01]  /*797a0*/  MOV R4, R11 ;  /* 0x0000000b00047202 */ /* 0x000fe20000000f00 */
[----:B------:R-:W-:-:S05]  /*797b0*/  IMAD.MOV.U32 R5, RZ, RZ, R12 ;  /* 0x000000ffff057224 */ /* 0x000fca00078e000c */
[----:B------:R3:W-:Y:S04]  /*797c0*/  LDGSTS.E [R0+0x40600], desc[UR14][R4.64], P0 ;  /* 0x4060000004007fae */ /* 0x0007e8000812184e */
[----:B-1----:R-:W4:Y:S04]  /*797d0*/  LDL.LU R11, [R1+0x216c] ;  /* 0x00216c00010b7983 */ /* 0x002f280000300800 */
[----:B------:R-:W-:Y:S01]  /*797e0*/  STL [R1+0x21ec], R6 ;  /* 0x0021ec0601007387 */ /* 0x000fe20000100800 */
[----:B---3--:R-:W-:Y:S02]  /*797f0*/  MOV R4, R6 ;  /* 0x0000000600047202 */ /* 0x008fe40000000f00 */
[----:B------:R-:W-:-:S05]  /*79800*/  IADD3.X R10, R10, UR8, RZ, P1, !PT ;  /* 0x000000080a0a7c10 */ /* 0x000fca0008ffe4ff */
[----:B------:R1:W-:Y:S04]  /*79810*/  STL [R1+0x21e0], R10 ;  /* 0x0021e00a01007387 */ /* 0x0003e80000100800 */
[----:B------:R-:W3:Y:S01]  /*79820*/  LDL.LU R12, [R1+0x2160] ;  /* 0x00216000010c7983 */ /* 0x000ee20000300800 */
[----:B------:R-:W-:Y:S01]  /*79830*/  IMAD.MOV.U32 R5, RZ, RZ, R10 ;  /* 0x000000ffff057224 */ /* 0x000fe200078e000a */
[----:B------:R-:W-:Y:S02]  /*79840*/  UISETP.GT.AND UP1, UPT, UR18, 0x7, UPT ;  /* 0x000000071200788c */ /* 0x000fe4000bf24270 */
[----:B-1----:R-:W3:Y:S04]  /*79850*/  LDL.LU R10, [R1+0x2128] ;  /* 0x00212800010a7983 */ /* 0x002ee80000300800 */
[----:B------:R-:W3:Y:S01]  /*79860*/  LDL.LU R6, [R1+0x2134] ;  /* 0x0021340001067983 */ /* 0x000ee20000300800 */
[----:B------:R-:W-:-:S03]  /*79870*/  USEL UR12, URZ, 0x4, !UP1 ;  /* 0x000000043f0c7887 */ /* 0x000fc6000c800000 */
[----:B------:R1:W-:Y:S01]  /*79880*/  LDGSTS.E [R0+0x40700], desc[UR14][R4.64], P0 ;  /* 0x4070000004007fae */ /* 0x0003e2000812184e */
[----:B------:R-:W-:-:S06]  /*79890*/  USEL UR12, UR12, URZ, !UP0 ;  /* 0x0000003f0c0c7287 */ /* 0x000fcc000c000000 */
[----:B------:R-:W-:Y:S01]  /*798a0*/  ISETP.NE.U32.AND P0, PT, RZ, UR12, PT ;  /* 0x0000000cff007c0c */ /* 0x000fe2000bf05070 */
[----:B------:R-:W-:Y:S01]  /*798b0*/  UISETP.GT.AND UP1, UPT, UR18, 0xb, UPT ;  /* 0x0000000b1200788c */ /* 0x000fe2000bf24270 */
[----:B--2---:R-:W-:-:S04]  /*798c0*/  IADD3 R8, P1, R8, UR16, RZ ;  /* 0x0000001008087c10 */ /* 0x004fc8000ff3e0ff */
[----:B------:R-:W-:Y:S02]  /*798d0*/  IADD3.X R14, R14, UR8, RZ, P1, !PT ;  /* 0x000000080e0e7c10 */ /* 0x000fe40008ffe4ff */
[----:B----4-:R-:W-:Y:S01]  /*798e0*/  IADD3 R9, P2, R9, UR16, RZ ;  /* 0x0000001009097c10 */ /* 0x010fe2000ff5e0ff */
[----:B------:R2:W-:Y:S04]  /*798f0*/  STL [R1+0x21b4], R8 ;  /* 0x0021b40801007387 */ /* 0x0005e80000100800 */
[----:B------:R-:W-:Y:S01]  /*79900*/  STL [R1+0x21a8], R14 ;  /* 0x0021a80e01007387 */ /* 0x000fe20000100800 */
[----:B-1----:R-:W-:Y:S02]  /*79910*/  MOV R4, R8 ;  /* 0x0000000800047202 */ /* 0x002fe40000000f00 */
[----:B------:R-:W-:Y:S01]  /*79920*/  IADD3.X R13, R13, UR8, RZ, P2, !PT ;  /* 0x000000080d0d7c10 */ /* 0x000fe200097fe4ff */
[----:B------:R-:W4:Y:S01]  /*79930*/  LDL.LU R15, [R1+0x212c] ;  /* 0x00212c00010f7983 */ /* 0x000f220000300800 */
[----:B------:R-:W-:-:S03]  /*79940*/  IMAD.MOV.U32 R5, RZ, RZ, R14 ;  /* 0x000000ffff057224 */ /* 0x000fc600078e000e */
[----:B--2---:R-:W2:Y:S04]  /*79950*/  LDL.LU R8, [R1+0x20f4] ;  /* 0x0020f40001087983 */ /* 0x004ea80000300800 */
[----:B------:R1:W-:Y:S01]  /*79960*/  STL [R1+0x21ac], R9 ;  /* 0x0021ac0901007387 */ /* 0x0003e20000100800 */
[----:B------:R-:W-:-:S03]  /*79970*/  IADD3 R3, P3, R3, UR16, RZ ;  /* 0x0000001003037c10 */ /* 0x000fc6000ff7e0ff */
[----:B------:R-:W-:Y:S04]  /*79980*/  STL [R1+0x21a0], R13 ;  /* 0x0021a00d01007387 */ /* 0x000fe80000100800 */
[----:B------:R1:W-:Y:S04]  /*79990*/  LDGSTS.E [R0+0x40e00], desc[UR14][R4.64], P0 ;  /* 0x40e0000004007fae */ /* 0x0003e8000812184e */
[----:B------:R-:W-:Y:S04]  /*799a0*/  STL [R1+0x2174], R3 ;  /* 0x0021740301007387 */ /* 0x000fe80000100800 */
[----:B------:R-:W2:Y:S01]  /*799b0*/  LDL.LU R16, [R1+0x2120] ;  /* 0x0021200001107983 */ /* 0x000ea20000300800 */
[----:B------:R-:W-:Y:S01]  /*799c0*/  USEL UR12, URZ, 0x4, !UP1 ;  /* 0x000000043f0c7887 */ /* 0x000fe2000c800000 */
[----:B------:R-:W-:-:S03]  /*799d0*/  IADD3.X R7, R7, UR8, RZ, P3, !PT ;  /* 0x0000000807077c10 */ /* 0x000fc60009ffe4ff */
[----:B------:R-:W-:Y:S01]  /*799e0*/  USEL UR12, UR12, URZ, !UP0 ;  /* 0x0000003f0c0c7287 */ /* 0x000fe2000c000000 */
[----:B-1----:R-:W-:Y:S01]  /*799f0*/  MOV R4, R9 ;  /* 0x0000000900047202 */ /* 0x002fe20000000f00 */
[----:B------:R-:W-:Y:S01]  /*79a00*/  IMAD.MOV.U32 R5, RZ, RZ, R13 ;  /* 0x000000ffff057224 */ /* 0x000fe200078e000d */
[----:B------:R1:W-:Y:S04]  /*79a10*/  STL [R1+0x2168], R7 ;  /* 0x0021680701007387 */ /* 0x0003e80000100800 */
[----:B------:R-:W2:Y:S04]  /*79a20*/  LDL.LU R9, [R1+0x20e8] ;  /* 0x0020e80001097983 */ /* 0x000ea80000300800 */
[----:B------:R1:W-:Y:S01]  /*79a30*/  LDGSTS.E [R0+0x40f00], desc[UR14][R4.64], P0 ;  /* 0x40f0000004007fae */ /* 0x0003e2000812184e */
[----:B------:R-:W-:Y:S01]  /*79a40*/  ISETP.NE.U32.AND P1, PT, RZ, UR12, PT ;  /* 0x0000000cff007c0c */ /* 0x000fe2000bf25070 */
[----:B-1----:R-:W-:Y:S01]  /*79a50*/  IMAD.MOV.U32 R5, RZ, RZ, R7 ;  /* 0x000000ffff057224 */ /* 0x002fe200078e0007 */
[----:B------:R-:W-:Y:S01]  /*79a60*/  MOV R4, R3 ;  /* 0x0000000300047202 */ /* 0x000fe20000000f00 */
[----:B------:R-:W2:Y:S04]  /*79a70*/  LDL.LU R7, [R1+0x20e0] ;  /* 0x0020e00001077983 */ /* 0x000ea80000300800 */
[----:B------:R-:W2:Y:S06]  /*79a80*/  LDL.LU R3, [R1+0x20ec] ;  /* 0x0020ec0001037983 */ /* 0x000eac0000300800 */
[----:B------:R1:W-:Y:S01]  /*79a90*/  LDGSTS.E [R0+0x41600], desc[UR14][R4.64], P1 ;  /* 0x4160000004007fae */ /* 0x0003e2000892184e */
[----:B------:R-:W-:-:S04]  /*79aa0*/  IADD3 R11, P0, R11, UR16, RZ ;  /* 0x000000100b0b7c10 */ /* 0x000fc8000ff1e0ff */
[----:B-1----:R-:W-:Y:S01]  /*79ab0*/  MOV R4, R11 ;  /* 0x0000000b00047202 */ /* 0x002fe20000000f00 */
[----:B------:R1:W-:Y:S01]  /*79ac0*/  STL [R1+0x216c], R11 ;  /* 0x00216c0b01007387 */ /* 0x0003e20000100800 */
[----:B---3--:R-:W-:-:S05]  /*79ad0*/  IADD3.X R12, R12, UR8, RZ, P0, !PT ;  /* 0x000000080c0c7c10 */ /* 0x008fca00087fe4ff */
[----:B------:R-:W-:-:S05]  /*79ae0*/  IMAD.MOV.U32 R5, RZ, RZ, R12 ;  /* 0x000000ffff057224 */ /* 0x000fca00078e000c */
[----:B------:R3:W-:Y:S01]  /*79af0*/  LDGSTS.E [R0+0x41700], desc[UR14][R4.64], P1 ;  /* 0x4170000004007fae */ /* 0x0007e2000892184e */
[----:B------:R-:W-:-:S03]  /*79b00*/  IADD3 R6, P1, R6, UR16, RZ ;  /* 0x0000001006067c10 */ /* 0x000fc6000ff3e0ff */
[----:B------:R3:W-:Y:S04]  /*79b10*/  STL [R1+0x2160], R12 ;  /* 0x0021600c01007387 */ /* 0x0007e80000100800 */
[----:B-1----:R-:W2:Y:S01]  /*79b20*/  LDL.LU R11, [R1+0x20b4] ;  /* 0x0020b400010b7983 */ /* 0x002ea20000300800 */
[----:B------:R-:W-:-:S03]  /*79b30*/  IADD3.X R10, R10, UR8, RZ, P1, !PT ;  /* 0x000000080a0a7c10 */ /* 0x000fc60008ffe4ff */
[----:B------:R-:W-:Y:S04]  /*79b40*/  STL [R1+0x2134], R6 ;  /* 0x0021340601007387 */ /* 0x000fe80000100800 */
[----:B------:R1:W-:Y:S04]  /*79b50*/  STL [R1+0x2128], R10 ;  /* 0x0021280a01007387 */ /* 0x0003e80000100800 */
[----:B------:R-:W2:Y:S04]  /*79b60*/  LDL.LU R14, [R1+0x20a8] ;  /* 0x0020a800010e7983 */ /* 0x000ea80000300800 */
[----:B------:R-:W2:Y:S04]  /*79b70*/  LDL.LU R13, [R1+0x20a0] ;  /* 0x0020a000010d7983 */ /* 0x000ea80000300800 */
[----:B---3--:R-:W3:Y:S01]  /*79b80*/  LDL.LU R12, [R1+0x20ac] ;  /* 0x0020ac00010c7983 */ /* 0x008ee20000300800 */
[----:B------:R-:W-:Y:S01]  /*79b90*/  IMAD.MOV.U32 R5, RZ, RZ, R10 ;  /* 0x000000ffff057224 */ /* 0x000fe200078e000a */
[----:B------:R-:W-:-:S02]  /*79ba0*/  MOV R4, R6 ;  /* 0x0000000600047202 */ /* 0x000fc40000000f00 */
[----:B-1----:R-:W3:Y:S04]  /*79bb0*/  LDL.LU R10, [R1+0x2068] ;  /* 0x00206800010a7983 */ /* 0x002ee80000300800 */
[----:B------:R-:W3:Y:S01]  /*79bc0*/  LDL.LU R6, [R1+0x2074] ;  /* 0x0020740001067983 */ /* 0x000ee20000300800 */
[----:B------:R-:W-:-:S04]  /*79bd0*/  UISETP.GT.AND UP1, UPT, UR18, 0xf, UPT ;  /* 0x0000000f1200788c */ /* 0x000fc8000bf24270 */
[----:B------:R-:W-:-:S04]  /*79be0*/  USEL UR12, URZ, 0x4, !UP1 ;  /* 0x000000043f0c7887 */ /* 0x000fc8000c800000 */
[----:B------:R-:W-:-:S06]  /*79bf0*/  USEL UR12, UR12, URZ, !UP0 ;  /* 0x0000003f0c0c7287 */ /* 0x000fcc000c000000 */
[----:B------:R-:W-:Y:S01]  /*79c00*/  ISETP.NE.U32.AND P0, PT, RZ, UR12, PT ;  /* 0x0000000cff007c0c */ /* 0x000fe2000bf05070 */
[----:B------:R-:W-:Y:S01]  /*79c10*/  UISETP.GT.AND UP1, UPT, UR18, 0x13, UPT ;  /* 0x000000131200788c */ /* 0x000fe2000bf24270 */
[----:B----4-:R-:W-:-:S03]  /*79c20*/  IADD3 R15, P2, R15, UR16, RZ ;  /* 0x000000100f0f7c10 */ /* 0x010fc6000ff5e0ff */
[----:B------:R-:W-:-:S08]  /*79c30*/  USEL UR12, URZ, 0x4, !UP1 ;  /* 0x000000043f0c7887 */ /* 0x000fd0000c800000 */
[----:B------:R1:W-:Y:S01]  /*79c40*/  LDGSTS.E [R0+0x41e00], desc[UR14][R4.64], P0 ;  /* 0x41e0000004007fae */ /* 0x0003e2000812184e */
[----:B--2---:R-:W-:Y:S02]  /*79c50*/  IADD3 R8, P3, R8, UR16, RZ ;  /* 0x0000001008087c10 */ /* 0x004fe4000ff7e0ff */
[----:B------:R-:W-:Y:S02]  /*79c60*/  IADD3.X R16, R16, UR8, RZ, P2, !PT ;  /* 0x0000000810107c10 */ /* 0x000fe400097fe4ff */
[----:B-1----:R-:W-:-:S03]  /*79c70*/  MOV R4, R15 ;  /* 0x0000000f00047202 */ /* 0x002fc60000000f00 */
[----:B------:R-:W-:Y:S01]  /*79c80*/  IMAD.MOV.U32 R5, RZ, RZ, R16 ;  /* 0x000000ffff057224 */ /* 0x000fe200078e0010 */
[----:B------:R-:W-:Y:S01]  /*79c90*/  USEL UR12, UR12, URZ, !UP0 ;  /* 0x0000003f0c0c7287 */ /* 0x000fe2000c000000 */
[----:B------:R-:W-:Y:S04]  /*79ca0*/  STL [R1+0x212c], R15 ;  /* 0x00212c0f01007387 */ /* 0x000fe80000100800 */
[----:B------:R1:W-:Y:S04]  /*79cb0*/  LDGSTS.E [R0+0x41f00], desc[UR14][R4.64], P0 ;  /* 0x41f0000004007fae */ /* 0x0003e8000812184e */
[----:B------:R-:W-:Y:S01]  /*79cc0*/  STL [R1+0x2120], R16 ;  /* 0x0021201001007387 */ /* 0x000fe20000100800 */
[----:B------:R-:W-:-:S03]  /*79cd0*/  IADD3.X R9, R9, UR8, RZ, P3, !PT ;  /* 0x0000000809097c10 */ /* 0x000fc60009ffe4ff */
[----:B------:R2:W-:Y:S01]  /*79ce0*/  STL [R1+0x20f4], R8 ;  /* 0x0020f40801007387 */ /* 0x0005e20000100800 */
[----:B------:R-:W-:-:S03]  /*79cf0*/  ISETP.NE.U32.AND P1, PT, RZ, UR12, PT ;  /* 0x0000000cff007c0c */ /* 0x000fc6000bf25070 */
[----:B------:R4:W-:Y:S01]  /*79d00*/  STL [R1+0x20e8], R9 ;  /* 0x0020e80901007387 */ /* 0x0009e20000100800 */
[----:B-1----:R-:W-:Y:S01]  /*79d10*/  MOV R4, R8 ;  /* 0x0000000800047202 */ /* 0x002fe20000000f00 */
[----:B------:R-:W-:Y:S02]  /*79d20*/  IMAD.MOV.U32 R5, RZ, RZ, R9 ;  /* 0x000000ffff057224 */ /* 0x000fe400078e0009 */
[----:B--2---:R-:W2:Y:S01]  /*79d30*/  LDL.LU R8, [R1+0x206c] ;  /* 0x00206c0001087983 */ /* 0x004ea20000300800 */
[----:B------:R-:W-:-:S05]  /*79d40*/  UISETP.GT.AND UP1, UPT, UR18, 0x17, UPT ;  /* 0x000000171200788c */ /* 0x000fca000bf24270 */
[----:B------:R1:W-:Y:S01]  /*79d50*/  LDGSTS.E [R0+0x42600], desc[UR14][R4.64], P1 ;  /* 0x4260000004007fae */ /* 0x0003e2000892184e */
[----:B------:R-:W-:-:S04]  /*79d60*/  IADD3 R3, P0, R3, UR16, RZ ;  /* 0x0000001003037c10 */ /* 0x000fc8000ff1e0ff */
[----:B------:R-:W-:Y:S01]  /*79d70*/  IADD3.X R7, R7, UR8, RZ, P0, !PT ;  /* 0x0000000807077c10 */ /* 0x000fe200087fe4ff */
[----:B------:R-:W-:Y:S04]  /*79d80*/  STL [R1+0x20ec], R3 ;  /* 0x0020ec0301007387 */ /* 0x000fe80000100800 */
[----:B------:R1:W-:Y:S04]  /*79d90*/  STL [R1+0x20e0], R7 ;  /* 0x0020e00701007387 */ /* 0x0003e80000100800 */
[----:B----4-:R-:W4:Y:S01]  /*79da0*/  LDL.LU R9, [R1+0x2060] ;  /* 0x0020600001097983 */ /* 0x010f220000300800 */
[----:B-1----:R-:W-:Y:S01]  /*79db0*/  IMAD.MOV.U32 R5, RZ, RZ, R7 ;  /* 0x000000ffff057224 */ /* 0x002fe200078e0007 */
[----:B------:R-:W-:Y:S01]  /*79dc0*/  MOV R4, R3 ;  /* 0x0000000300047202 */ /* 0x000fe20000000f00 */
[----:B------:R-:W-:Y:S01]  /*79dd0*/  USEL UR12, URZ, 0x4, !UP1 ;  /* 0x000000043f0c7887 */ /* 0x000fe2000c800000 */
[----:B------:R-:W4:Y:S04]  /*79de0*/  LDL.LU R7, [R1+0x2028] ;  /* 0x0020280001077983 */ /* 0x000f280000300800 */
[----:B------:R-:W4:Y:S01]  /*79df0*/  LDL.LU R3, [R1+0x2034] ;  /* 0x0020340001037983 */ /* 0x000f220000300800 */
[----:B------:R-:W-:-:S03]  /*79e00*/  USEL UR12, UR12, URZ, !UP0 ;  /* 0x0000003f0c0c7287 */ /* 0x000fc6000c000000 */
[----:B------:R1:W-:Y:S03]  /*79e10*/  LDGSTS.E [R0+0x42700], desc[UR14][R4.64], P1 ;  /* 0x4270000004007fae */ /* 0x0003e6000892184e */
[----:B------:R-:W-:Y:S02]  /*79e20*/  ISETP.NE.U32.AND P0, PT, RZ, UR12, PT ;  /* 0x0000000cff007c0c */ /* 0x000fe4000bf05070 */
[----:B------:R-:W-:-:S04]  /*79e30*/  IADD3 R11, P1, R11, UR16, RZ ;  /* 0x000000100b0b7c10 */ /* 0x000fc8000ff3e0ff */
[----:B------:R-:W-:Y:S02]  /*79e40*/  IADD3.X R14, R14, UR8, RZ, P1, !PT ;  /* 0x000000080e0e7c10 */ /* 0x000fe40008ffe4ff */
[----:B---3--:R-:W-:Y:S01]  /*79e50*/  IADD3 R12, P2, R12, UR16, RZ ;  /* 0x000000100c0c7c10 */ /* 0x008fe2000ff5e0ff */
[----:B------:R3:W-:Y:S04]  /*79e60*/  STL [R1+0x20b4], R11 ;  /* 0x0020b40b01007387 */ /* 0x0007e80000100800 */
[----:B------:R-:W-:Y:S01]  /*79e70*/  STL [R1+0x20a8], R14 ;  /* 0x0020a80e01007387 */ /* 0x000fe20000100800 */
[----:B-1----:R-:W-:Y:S02]  /*79e80*/  MOV R4, R11 ;  /* 0x0000000b00047202 */ /* 0x002fe40000000f00 */
[----:B------:R-:W-:Y:S01]  /*79e90*/  IADD3.X R13, R13, UR8, RZ, P2, !PT ;  /* 0x000000080d0d7c10 */ /* 0x000fe200097fe4ff */
[----:B------:R-:W4:Y:S01]  /*79ea0*/  LDL.LU R15, [R1+0x202c] ;  /* 0x00202c00010f7983 */ /* 0x000f220000300800 */
[----:B------:R-:W-:Y:S01]  /*79eb0*/  IADD3 R6, P3, R6, UR16, RZ ;  /* 0x0000001006067c10 */ /* 0x000fe2000ff7e0ff */
[----:B------:R-:W-:-:S02]  /*79ec0*/  IMAD.MOV.U32 R5, RZ, RZ, R14 ;  /* 0x000000ffff057224 */ /* 0x000fc400078e000e */
[----:B---3--:R-:W3:Y:S04]  /*79ed0*/  LDL.LU R11, [R1+0x1ff4] ;  /* 0x001ff400010b7983 */ /* 0x008ee80000300800 */
[----:B------:R1:W-:Y:S04]  /*79ee0*/  STL [R1+0x20ac], R12 ;  /* 0x0020ac0c01007387 */ /* 0x0003e80000100800 */
[----:B------:R-:W-:Y:S04]  /*79ef0*/  STL [R1+0x20a0], R13 ;  /* 0x0020a00d01007387 */ /* 0x000fe80000100800 */
[----:B------:R-:W-:Y:S04]  /*79f00*/  STL [R1+0x2074], R6 ;  /* 0x0020740601007387 */ /* 0x000fe80000100800 */
[----:B------:R-:W3:Y:S04]  /*79f10*/  LDL.LU R16, [R1+0x2020] ;  /* 0x0020200001107983 */ /* 0x000ee80000300800 */
[----:B------:R1:W-:Y:S01]  /*79f20*/  LDGSTS.E [R0+0x42e00], desc[UR14][R4.64], P0 ;  /* 0x42e0000004007fae */ /* 0x0003e2000812184e */
[----:B------:R-:W-:-:S05]  /*79f30*/  IADD3.X R10, R10, UR8, RZ, P3, !PT ;  /* 0x000000080a0a7c10 */ /* 0x000fca0009ffe4ff */
[----:B------:R1:W-:Y:S02]  /*79f40*/  STL [R1+0x2068], R10 ;  /* 0x0020680a01007387 */ /* 0x0003e40000100800 */
[----:B-1----:R-:W-:Y:S01]  /*79f50*/  MOV R4, R12 ;  /* 0x0000000c00047202 */ /* 0x002fe20000000f00 */
[----:B------:R-:W-:Y:S01]  /*79f60*/  IMAD.MOV.U32 R5, RZ, RZ, R13 ;  /* 0x000000ffff057224 */ /* 0x000fe200078e000d */
[----:B------:R-:W3:Y:S04]  /*79f70*/  LDL.LU R12, [R1+0x1fe8] ;  /* 0x001fe800010c7983 */ /* 0x000ee80000300800 */
[----:B------:R1:W-:Y:S02]  /*79f80*/  LDGSTS.E [R0+0x42f00], desc[UR14][R4.64], P0 ;  /* 0x42f0000004007fae */ /* 0x0003e4000812184e */
[----:B-1----:R-:W-:Y:S01]  /*79f90*/  IMAD.MOV.U32 R5, RZ, RZ, R10 ;  /* 0x000000ffff057224 */ /* 0x002fe200078e000a */
[----:B------:R-:W-:Y:S01]  /*79fa0*/  MOV R4, R6 ;  /* 0x0000000600047202 */ /* 0x000fe20000000f00 */
[----:B------:R-:W3:Y:S04]  /*79fb0*/  LDL.LU R10, [R1+0x1fe0] ;  /* 0x001fe000010a7983 */ /* 0x000ee80000300800 */
[----:B------:R-:W3:Y:S01]  /*79fc0*/  LDL.LU R6, [R1+0x1fec] ;  /* 0x001fec0001067983 */ /* 0x000ee20000300800 */
[----:B------:R-:W-:-:S04]  /*79fd0*/  UISETP.GT.AND UP1, UPT, UR18, 0x1b, UPT ;  /* 0x0000001b1200788c */ /* 0x000fc8000bf24270 */
[----:B------:R-:W-:-:S04]  /*79fe0*/  USEL UR12, URZ, 0x4, !UP1 ;  /* 0x000000043f0c7887 */ /* 0x000fc8000c800000 */
[----:B------:R-:W-:-:S06]  /*79ff0*/  USEL UR12, UR12, URZ, !UP0 ;  /* 0x0000003f0c0c7287 */ /* 0x000fcc000c000000 */
[----:B------:R-:W-:Y:S02]  /*7a000*/  ISETP.NE.U32.AND P1, PT, RZ, UR12, PT ;  /* 0x0000000cff007c0c */ /* 0x000fe4000bf25070 */
[----:B--2---:R-:W-:Y:S01]  /*7a010*/  IADD3 R8, P0, R8, UR16, RZ ;  /* 0x0000001008087c10 */ /* 0x004fe2000ff1e0ff */
[----:B------:R-:W-:-:S10]  /*7a020*/  UISETP.GT.AND UP1, UPT, UR18, 0x1f, UPT ;  /* 0x0000001f1200788c */ /* 0x000fd4000bf24270 */
[----:B------:R1:W-:Y:S01]  /*7a030*/  LDGSTS.E [R0+0x43600], desc[UR14][R4.64], P1 ;  /* 0x4360000004007fae */ /* 0x0003e2000892184e */
[----:B----4-:R-:W-:Y:S02]  /*7a040*/  IADD3.X R9, R9, UR8, RZ, P0, !PT ;  /* 0x0000000809097c10 */ /* 0x010fe400087fe4ff */
[----:B-1----:R-:W-:-:S03]  /*7a050*/  MOV R4, R8 ;  /* 0x0000000800047202 */ /* 0x002fc60000000f00 */
[----:B------:R-:W-:-:S05]  /*7a060*/  IMAD.MOV.U32 R5, RZ, RZ, R9 ;  /* 0x000000ffff057224 */ /* 0x000fca00078e0009 */
[----:B------:R1:W-:Y:S01]  /*7a070*/  LDGSTS.E [R0+0x43700], desc[UR14][R4.64], P1 ;  /* 0x4370000004007fae */ /* 0x0003e2000892184e */
[----:B------:R-:W-:Y:S01]  /*7a080*/  IADD3 R3, P1, R3, UR16, RZ ;  /* 0x0000001003037c10 */ /* 0x000fe2000ff3e0ff */
[----:B------:R-:W-:Y:S02]  /*7a090*/  USEL UR12, URZ, 0x4, !UP1 ;  /* 0x000000043f0c7887 */ /* 0x000fe4000c800000 */
[----:B------:R2:W-:Y:S01]  /*7a0a0*/  STL [R1+0x206c], R8 ;  /* 0x00206c0801007387 */ /* 0x0005e20000100800 */
[----:B------:R-:W-:-:S03]  /*7a0b0*/  IADD3.X R7, R7, UR8, RZ, P1, !PT ;  /* 0x0000000807077c10 */ /* 0x000fc60008ffe4ff */
[----:B------:R4:W-:Y:S01]  /*7a0c0*/  STL [R1+0x2060], R9 ;  /* 0x0020600901007387 */ /* 0x0009e20000100800 */
[----:B------:R-:W-:-:S03]  /*7a0d0*/  USEL UR12, UR12, URZ, !UP0 ;  /* 0x0000003f0c0c7287 */ /* 0x000fc6000c000000 */
[----:B--2---:R-:W2:Y:S04]  /*7a0e0*/  LDL.LU R8, [R1+0x1fb4] ;  /* 0x001fb40001087983 */ /* 0x004ea80000300800 */
[----:B------:R-:W-:Y:S04]  /*7a0f0*/  STL [R1+0x2034], R3 ;  /* 0x0020340301007387 */ /* 0x000fe80000100800 */
[----:B------:R1:W-:Y:S04]  /*7a100*/  STL [R1+0x2028], R7 ;  /* 0x0020280701007387 */ /* 0x0003e80000100800 */
[----:B------:R-:W2:Y:S04]  /*7a110*/  LDL.LU R14, [R1+0x1fa8] ;  /* 0x001fa800010e7983 */ /* 0x000ea80000300800 */
[----:B------:R-:W2:Y:S04]  /*7a120*/  LDL.LU R13, [R1+0x1fa0] ;  /* 0x001fa000010d7983 */ /* 0x000ea80000300800 */
[----:B----4-:R-:W4:Y:S01]  /*7a130*/  LDL.LU R9, [R1+0x1fac] ;  /* 0x001fac0001097983 */ /* 0x010f220000300800 */
[----:B------:R-:W-:Y:S01]  /*7a140*/  ISETP.NE.U32.AND P0, PT, RZ, UR12, PT ;  /* 0x0000000cff007c0c */ /* 0x000fe2000bf05070 */
[----:B-1----:R-:W-:Y:S01]  /*7a150*/  IMAD.MOV.U32 R5, RZ, RZ, R7 ;  /* 0x000000ffff057224 */ /* 0x002fe200078e0007 */
[----:B------:R-:W-:Y:S01]  /*7a160*/  MOV R4, R3 ;  /* 0x0000000300047202 */ /* 0x000fe20000000f00 */
[----:B------:R-:W4:Y:S04]  /*7a170*/  LDL.LU R7, [R1+0x1f68] ;  /* 0x001f680001077983 */ /* 0x000f280000300800 */
[----:B------:R-:W4:Y:S01]  /*7a180*/  LDL.LU R3, [R1+0x1f74] ;  /* 0x001f740001037983 */ /* 0x000f220000300800 */
[----:B------:R-:W-:-:S05]  /*7a190*/  UISETP.GT.AND UP1, UPT, UR18, 0x23, UPT ;  /* 0x000000231200788c */ /* 0x000fca000bf24270 */
[----:B------:R1:W-:Y:S01]  /*7a1a0*/  LDGSTS.E [R0+0x43e00], desc[UR14][R4.64], P0 ;  /* 0x43e0000004007fae */ /* 0x0003e2000812184e */
[----:B------:R-:W-:-:S04]  /*7a1b0*/  USEL UR12, URZ, 0x4, !UP1 ;  /* 0x000000043f0c7887 */ /* 0x000fc8000c800000 */
[----:B------:R-:W-:-:S06]  /*7a1c0*/  USEL UR12, UR12, URZ, !UP0 ;  /* 0x0000003f0c0c7287 */ /* 0x000fcc000c000000 */
[----:B------:R-:W-:Y:S02]  /*7a1d0*/  ISETP.NE.U32.AND P1, PT, RZ, UR12, PT ;  /* 0x0000000cff007c0c */ /* 0x000fe4000bf25070 */
[----:B------:R-:W-:-:S04]  /*7a1e0*/  IADD3 R15, P2, R15, UR16, RZ ;  /* 0x000000100f0f7c10 */ /* 0x000fc8000ff5e0ff */
[----:B-1----:R-:W-:Y:S02]  /*7a1f0*/  MOV R4, R15 ;  /* 0x0000000f00047202 */ /* 0x002fe40000000f00 */
[----:B---3--:R-:W-:Y:S02]  /*7a200*/  IADD3.X R16, R16, UR8, RZ, P2, !PT ;  /* 0x0000000810107c10 */ /* 0x008fe400097fe4ff */
[----:B------:R-:W-:-:S03]  /*7a210*/  IADD3 R11, P3, R11, UR16, RZ ;  /* 0x000000100b0b7c10 */ /* 0x000fc6000ff7e0ff */
[----:B------:R-:W-:Y:S01]  /*7a220*/  IMAD.MOV.U32 R5, RZ, RZ, R16 ;  /* 0x000000ffff057224 */ /* 0x000fe200078e0010 */
[----:B------:R-:W-:Y:S04]  /*7a230*/  STL [R1+0x202c], R15 ;  /* 0x00202c0f01007387 */ /* 0x000fe80000100800 */
[----:B------:R1:W-:Y:S04]  /*7a240*/  LDGSTS.E [R0+0x43f00], desc[UR14][R4.64], P0 ;  /* 0x43f0000004007fae */ /* 0x0003e8000812184e */
[----:B------:R-:W-:Y:S01]  /*7a250*/  STL [R1+0x2020], R16 ;  /* 0x0020201001007387 */ /* 0x000fe20000100800 */
[----:B------:R-:W-:-:S03]  /*7a260*/  IADD3.X R12, R12, UR8, RZ, P3, !PT ;  /* 0x000000080c0c7c10 */ /* 0x000fc60009ffe4ff */
[----:B------:R3:W-:Y:S04]  /*7a270*/  STL [R1+0x1ff4], R11 ;  /* 0x001ff40b01007387 */ /* 0x0007e80000100800 */
[----:B------:R3:W-:Y:S01]  /*7a280*/  STL [R1+0x1fe8], R12 ;  /* 0x001fe80c01007387 */ /* 0x0007e20000100800 */
[----:B-1----:R-:W-:Y:S01]  /*7a290*/  MOV R4, R11 ;  /* 0x0000000b00047202 */ /* 0x002fe20000000f00 */
[----:B------:R-:W-:Y:S02]  /*7a2a0*/  IMAD.MOV.U32 R5, RZ, RZ, R12 ;  /* 0x000000ffff057224 */ /* 0x000fe400078e000c */
[----:B---3--:R-:W3:Y:S04]  /*7a2b0*/  LDL.LU R11, [R1+0x1f6c] ;  /* 0x001f6c00010b7983 */ /* 0x008ee80000300800 */
[----:B------:R1:W-:Y:S01]  /*7a2c0*/  LDGSTS.E [R0+0x44600], desc[UR14][R4.64], P1 ;  /* 0x4460000004007fae */ /* 0x0003e2000892184e */
[----:B------:R-:W-:-:S04]  /*7a2d0*/  IADD3 R6, P0, R6, UR16, RZ ;  /* 0x0000001006067c10 */ /* 0x000fc8000ff1e0ff */
[----:B------:R-:W-:Y:S01]  /*7a2e0*/  IADD3.X R10, R10, UR8, RZ, P0, !PT ;  /* 0x000000080a0a7c10 */ /* 0x000fe200087fe4ff */
[----:B------:R-:W-:Y:S04]  /*7a2f0*/  STL [R1+0x1fec], R6 ;  /* 0x001fec0601007387 */ /* 0x000fe80000100800 */
[----:B------:R1:W-:Y:S04]  /*7a300*/  STL [R1+0x1fe0], R10 ;  /* 0x001fe00a01007387 */ /* 0x0003e80000100800 */
[----:B------:R-:W3:Y:S01]  /*7a310*/  LDL.LU R12, [R1+0x1f60] ;  /* 0x001f6000010c7983 */ /* 0x000ee20000300800 */
[----:B-1----:R-:W-:Y:S01]  /*7a320*/  IMAD.MOV.U32 R5, RZ, RZ, R10 ;  /* 0x000000ffff057224 */ /* 0x002fe200078e000a */
[----:B------:R-:W-:Y:S01]  /*7a330*/  MOV R4, R6 ;  /* 0x0000000600047202 */ /* 0x000fe20000000f00 */
[----:B------:R-:W-:Y:S01]  /*7a340*/  UISETP.GT.AND UP1, UPT, UR18, 0x27, UPT ;  /* 0x000000271200788c */ /* 0x000fe2000bf24270 */
[----:B------:R-:W3:Y:S04]  /*7a350*/  LDL.LU R10, [R1+0x1f28] ;  /* 0x001f2800010a7983 */ /* 0x000ee80000300800 */
[----:B------:R-:W3:Y:S01]  /*7a360*/  LDL.LU R6, [R1+0x1f34] ;  /* 0x001f340001067983 */ /* 0x000ee20000300800 */
[----:B------:R-:W-:-:S03]  /*7a370*/  USEL UR12, URZ, 0x4, !UP1 ;  /* 0x000000043f0c7887 */ /* 0x000fc6000c800000 */
[----:B------:R1:W-:Y:S01]  /*7a380*/  LDGSTS.E [R0+0x44700], desc[UR14][R4.64], P1 ;  /* 0x4470000004007fae */ /* 0x0003e2000892184e */
[----:B------:R-:W-:-:S06]  /*7a390*/  USEL UR12, UR12, URZ, !UP0 ;  /* 0x0000003f0c0c7287 */ /* 0x000fcc000c000000 */
[----:B------:R-:W-:Y:S01]  /*7a3a0*/  ISETP.NE.U32.AND P0, PT, RZ, UR12, PT ;  /* 0x0000000cff007c0c */ /* 0x000fe2000bf05070 */
[----:B------:R-:W-:-:S04]  /*7a3b0*/  UISETP.GT.AND UP1, UPT, UR18, 0x2b, UPT ;  /* 0x0000002b1200788c */ /* 0x000fc8000bf24270 */
[----:B------:R-:W-:Y:S01]  /*7a3c0*/  USEL UR12, URZ, 0x4, !UP1 ;  /* 0x000000043f0c7887 */ /* 0x000fe2000c800000 */
        /* <DEDUP_REMOVED lines=8> */
[----:B------:R-:W-:Y:S01]  /*7a450*/  IADD3 R3, P3, R3, UR16, RZ ;  /* 0x0000001003037c10 */ /* 0x000fe2000ff7e0ff */
[----:B------:R-:W-:-:S02]  /*7a460*/  IMAD.MOV.U32 R5, RZ, RZ, R14 ;  /* 0x000000ffff057224 */ /* 0x000fc400078e000e */
[----:B--2---:R-:W2:Y:S04]  /*7a470*/  LDL.LU R8, [R1+0x1ef4] ;  /* 0x001ef40001087983 */ /* 0x004ea80000300800 */
[----:B------:R1:W-:Y:S04]  /*7a480*/  STL [R1+0x1fac], R9 ;  /* 0x001fac0901007387 */ /* 0x0003e80000100800 */
[----:B------:R-:W-:Y:S04]  /*7a490*/  STL [R1+0x1fa0], R13 ;  /* 0x001fa00d01007387 */ /* 0x000fe80000100800 */
[----:B------:R-:W-:Y:S04]  /*7a4a0*/  STL [R1+0x1f74], R3 ;  /* 0x001f740301007387 */ /* 0x000fe80000100800 */
[----:B------:R-:W2:Y:S04]  /*7a4b0*/  LDL.LU R16, [R1+0x1f20] ;  /* 0x001f200001107983 */ /* 0x000ea80000300800 */
[----:B------:R1:W-:Y:S01]  /*7a4c0*/  LDGSTS.E [R0+0x44e00], desc[UR14][R4.64], P0 ;  /* 0x44e0000004007fae */ /* 0x0003e2000812184e */
[----:B------:R-:W-:Y:S01]  /*7a4d0*/  IADD3.X R7, R7, UR8, RZ, P3, !PT ;  /* 0x0000000807077c10 */ /* 0x000fe20009ffe4ff */
[----:B------:R-:W-:-:S04]  /*7a4e0*/  USEL UR12, UR12, URZ, !UP0 ;  /* 0x0000003f0c0c7287 */ /* 0x000fc8000c000000 */
[----:B------:R1:W-:Y:S02]  /*7a4f0*/  STL [R1+0x1f68], R7 ;  /* 0x001f680701007387 */ /* 0x0003e40000100800 */
[----:B-1----:R-:W-:Y:S01]  /*7a500*/  MOV R4, R9 ;  /* 0x0000000900047202 */ /* 0x002fe20000000f00 */
[----:B------:R-:W-:Y:S01]  /*7a510*/  IMAD.MOV.U32 R5, RZ, RZ, R13 ;  /* 0x000000ffff057224 */ /* 0x000fe200078e000d */
        /* <DEDUP_REMOVED lines=8> */
[----:B---3--:R-:W-:-:S04]  /*7a5a0*/  IADD3 R11, P0, R11, UR16, RZ ;  /* 0x000000100b0b7c10 */ /* 0x008fc8000ff1e0ff */
[----:B-1----:R-:W-:Y:S02]  /*7a5b0*/  MOV R4, R11 ;  /* 0x0000000b00047202 */ /* 0x002fe40000000f00 */
[----:B------:R-:W-:-:S05]  /*7a5c0*/  IADD3.X R12, R12, UR8, RZ, P0, !PT ;  /* 0x000000080c0c7c10 */ /* 0x000fca00087fe4ff */
[----:B------:R-:W-:-:S05]  /*7a5d0*/  IMAD.MOV.U32 R5, RZ, RZ, R12 ;  /* 0x000000ffff057224 */ /* 0x000fca00078e000c */
[----:B------:R1:W-:Y:S01]  /*7a5e0*/  LDGSTS.E [R0+0x45700], desc[UR14][R4.64], P1 ;  /* 0x4570000004007fae */ /* 0x0003e2000892184e */
[----:B------:R-:W-:-:S03]  /*7a5f0*/  IADD3 R6, P1, R6, UR16, RZ ;  /* 0x0000001006067c10 */ /* 0x000fc6000ff3e0ff */
[----:B------:R3:W-:Y:S04]  /*7a600*/  STL [R1+0x1f6c], R11 ;  /* 0x001f6c0b01007387 */ /* 0x0007e80000100800 */
[----:B------:R1:W-:Y:S01]  /*7a610*/  STL [R1+0x1f60], R12 ;  /* 0x001f600c01007387 */ /* 0x0003e20000100800 */
[----:B------:R-:W-:-:S03]  /*7a620*/  IADD3.X R10, R10, UR8, RZ, P1, !PT ;  /* 0x000000080a0a7c10 */ /* 0x000fc60008ffe4ff */
[----:B---3--:R-:W3:Y:S04]  /*7a630*/  LDL.LU R11, [R1+0x1eb4] ;  /* 0x001eb400010b7983 */ /* 0x008ee80000300800 */
[----:B------:R-:W-:Y:S04]  /*7a640*/  STL [R1+0x1f34], R6 ;  /* 0x001f340601007387 */ /* 0x000fe80000100800 */
[----:B------:R1:W-:Y:S04]  /*7a650*/  STL [R1+0x1f28], R10 ;  /* 0x001f280a01007387 */ /* 0x0003e80000100800 */
[----:B------:R-:W3:Y:S04]  /*7a660*/  LDL.LU R14, [R1+0x1ea8] ;  /* 0x001ea800010e7983 */ /* 0x000ee80000300800 */
[----:B------:R-:W3:Y:S04]  /*7a670*/  LDL.LU R13, [R1+0x1ea0] ;  /* 0x001ea000010d7983 */ /* 0x000ee80000300800 */
[----:B-1----:R-:W3:Y:S01]  /*7a680*/  LDL.LU R12, [R1+0x1eac] ;  /* 0x001eac00010c7983 */ /* 0x002ee20000300800 */
[----:B------:R-:W-:Y:S01]  /*7a690*/  IMAD.MOV.U32 R5, RZ, RZ, R10 ;  /* 0x000000ffff057224 */ /* 0x000fe200078e000a */
[----:B------:R-:W-:-:S02]  /*7a6a0*/  MOV R4, R6 ;  /* 0x0000000600047202 */ /* 0x000fc40000000f00 */
[----:B------:R-:W3:Y:S04]  /*7a6b0*/  LDL.LU R10, [R1+0x1e68] ;  /* 0x001e6800010a7983 */ /* 0x000ee80000300800 */
        /* <DEDUP_REMOVED lines=9> */
[----:B--2---:R-:W-:Y:S02]  /*7a750*/  IADD3.X R16, R16, UR8, RZ, P2, !PT ;  /* 0x0000000810107c10 */ /* 0x004fe400097fe4ff */
[----:B------:R-:W-:Y:S02]  /*7a760*/  IADD3 R8, P3, R8, UR16, RZ ;  /* 0x0000001008087c10 */ /* 0x000fe4000ff7e0ff */
[----:B-1----:R-:W-:Y:S01]  /*7a770*/  MOV R4, R15 ;  /* 0x0000000f00047202 */ /* 0x002fe20000000f00 */
        /* <DEDUP_REMOVED lines=27> */
[----:B---3--:R-:W-:-:S04]  /*7a930*/  IADD3 R11, P1, R11, UR16, RZ ;  /* 0x000000100b0b7c10 */ /* 0x008fc8000ff3e0ff */
[----:B------:R-:W-:Y:S02]  /*7a940*/  IADD3.X R14, R14, UR8, RZ, P1, !PT ;  /* 0x000000080e0e7c10 */ /* 0x000fe40008ffe4ff */
[----:B------:R-:W-:Y:S01]  /*7a950*/  IADD3 R12, P2, R12, UR16, RZ ;  /* 0x000000100c0c7c10 */ /* 0x000fe2000ff5e0ff */
        /* <DEDUP_REMOVED lines=122> */
[----:B------:R-:W-:Y:S04]  /*7b100*/  STL [R1+0x1d6c], R11 ;  /* 0x001d6c0b01007387 */ /* 0x000fe80000100800 */
[----:B------:R3:W-:Y:S04]  /*7b110*/  STL [R1+0x1d60], R12 ;  /* 0x001d600c01007387 */ /* 0x0007e80000100800 */
[----:B------:R-:W2:Y:S01]  /*7b120*/  LDL.LU R13, [R1+0x1cb4] ;  /* 0x001cb400010d7983 */ /* 0x000ea20000300800 */
[----:B------:R-:W-:-:S03]  /*7b130*/  IADD3.X R10, R10, UR8, RZ, P1, !PT ;  /* 0x000000080a0a7c10 */ /* 0x000fc60008ffe4ff */
[----:B------:R-:W-:Y:S04]  /*7b140*/  STL [R1+0x1d34], R6 ;  /* 0x001d340601007387 */ /* 0x000fe80000100800 */
[----:B------:R1:W-:Y:S04]  /*7b150*/  STL [R1+0x1d28], R10 ;  /* 0x001d280a01007387 */ /* 0x0003e80000100800 */
[----:B------:R-:W2:Y:S04]  /*7b160*/  LDL.LU R14, [R1+0x1ca8] ;  /* 0x001ca800010e7983 */ /* 0x000ea80000300800 */
[----:B---3--:R-:W3:Y:S04]  /*7b170*/  LDL.LU R12, [R1+0x1ca0] ;  /* 0x001ca000010c7983 */ /* 0x008ee80000300800 */
[----:B------:R-:W3:Y:S01]  /*7b180*/  LDL.LU R11, [R1+0x1cac] ;  /* 0x001cac00010b7983 */ /* 0x000ee20000300800 */
[----:B-1----:R-:W-:Y:S01]  /*7b190*/  IMAD.MOV.U32 R5, RZ, RZ, R10 ;  /* 0x000000ffff057224 */ /* 0x002fe200078e000a */
        /* <DEDUP_REMOVED lines=10> */
[----:B------:R-:W-:Y:S01]  /*7b240*/  USEL UR12, URZ, 0x4, !UP1 ;  /* 0x000000043f0c7887 */ /* 0x000fe2000c800000 */
[----:B--2---:R-:W-:Y:S02]  /*7b250*/  IADD3.X R16, R16, UR8, RZ, P2, !PT ;  /* 0x0000000810107c10 */ /* 0x004fe400097fe4ff */
[----:B------:R-:W-:Y:S02]  /*7b260*/  IADD3 R8, P3, R8, UR16, RZ ;  /* 0x0000001008087c10 */ /* 0x000fe4000ff7e0ff */
[----:B-1----:R-:W-:Y:S01]  /*7b270*/  MOV R4, R15 ;  /* 0x0000000f00047202 */ /* 0x002fe20000000f00 */
[----:B------:R-:W-:Y:S01]  /*7b280*/  IMAD.MOV.U32 R5, RZ, RZ, R16 ;  /* 0x000000ffff057224 */ /* 0x000fe200078e0010 */
[----:B------:R-:W-:Y:S01]  /*7b290*/  USEL UR12, UR12, URZ, !UP0 ;  /* 0x0000003f0c0c7287 */ /* 0x000fe2000c000000 */
[----:B------:R-:W-:Y:S04]  /*7b2a0*/  STL [R1+0x1d2c], R15 ;  /* 0x001d2c0f01007387 */ /* 0x000fe80000100800 */
[----:B------:R1:W-:Y:S04]  /*7b2b0*/  LDGSTS.E [R0+0x49f00], desc[UR14][R4.64], P0 ;  /* 0x49f0000004007fae */ /* 0x0003e8000812184e */
[----:B------:R-:W-:Y:S04]  /*7b2c0*/  STL [R1+0x1d20], R16 ;  /* 0x001d201001007387 */ /* 0x000fe80000100800 */
[----:B------:R2:W-:Y:S01]  /*7b2d0*/  STL [R1+0x1cf4], R8 ;  /* 0x001cf40801007387 */ /* 0x0005e20000100800 */
[----:B------:R-:W-:-:S02]  /*7b2e0*/  IADD3.X R9, R9, UR8, RZ, P3, !PT ;  /* 0x0000000809097c10 */ /* 0x000fc40009ffe4ff */
[----:B------:R-:W-:-:S03]  /*7b2f0*/  ISETP.NE.U32.AND P1, PT, RZ, UR12, PT ;  /* 0x0000000cff007c0c */ /* 0x000fc6000bf25070 */
[----:B------:R4:W-:Y:S01]  /*7b300*/  STL [R1+0x1ce8], R9 ;  /* 0x001ce80901007387 */ /* 0x0009e20000100800 */
[----:B-1----:R-:W-:-:S03]  /*7b310*/  MOV R4, R8 ;  /* 0x0000000800047202 */ /* 0x002fc60000000f00 */
[----:B--2---:R-:W2:Y:S01]  /*7b320*/  LDL.LU R8, [R1+0x1c6c] ;  /* 0x001c6c0001087983 */ /* 0x004ea20000300800 */
[----:B------:R-:W-:Y:S01]  /*7b330*/  IMAD.MOV.U32 R5, RZ, RZ, R9 ;  /* 0x000000ffff057224 */ /* 0x000fe200078e0009 */
[----:B------:R-:W-:-:S04]  /*7b340*/  UISETP.GT.AND UP1, UPT, UR18, 0x57, UPT ;  /* 0x000000571200788c */ /* 0x000fc8000bf24270 */
        /* <DEDUP_REMOVED lines=18> */
[----:B------:R3:W-:Y:S01]  /*7b470*/  STL [R1+0x1ca8], R14 ;  /* 0x001ca80e01007387 */ /* 0x0007e20000100800 */
        /* <DEDUP_REMOVED lines=8> */
[----:B------:R1:W-:Y:S04]  /*7b500*/  STL [R1+0x1c74], R6 ;  /* 0x001c740601007387 */ /* 0x0003e80000100800 */
[----:B------:R-:W3:Y:S04]  /*7b510*/  LDL.LU R16, [R1+0x1c20] ;  /* 0x001c200001107983 */ /* 0x000ee80000300800 */
[----:B------:R1:W-:Y:S01]  /*7b520*/  LDGSTS.E [R0+0x4ae00], desc[UR14][R4.64], P0 ;  /* 0x4ae0000004007fae */ /* 0x0003e2000812184e */
[----:B------:R-:W-:-:S05]  /*7b530*/  IADD3.X R10, R10, UR8, RZ, P3, !PT ;  /* 0x000000080a0a7c10 */ /* 0x000fca0009ffe4ff */
[----:B------:R-:W-:Y:S04]  /*7b540*/  STL [R1+0x1c68], R10 ;  /* 0x001c680a01007387 */ /* 0x000fe80000100800 */
[----:B------:R-:W3:Y:S01]  /*7b550*/  LDL.LU R14, [R1+0x1be8] ;  /* 0x001be800010e7983 */ /* 0x000ee20000300800 */
[----:B-1----:R-:W-:Y:S01]  /*7b560*/  MOV R4, R11 ;  /* 0x0000000b00047202 */ /* 0x002fe20000000f00 */
[----:B------:R-:W-:Y:S02]  /*7b570*/  IMAD.MOV.U32 R5, RZ, RZ, R12 ;  /* 0x000000ffff057224 */ /* 0x000fe400078e000c */
[----:B------:R-:W3:Y:S04]  /*7b580*/  LDL.LU R11, [R1+0x1be0] ;  /* 0x001be000010b7983 */ /* 0x000ee80000300800 */
[----:B------:R1:W-:Y:S02]  /*7b590*/  LDGSTS.E [R0+0x4af00], desc[UR14][R4.64], P0 ;  /* 0x4af0000004007fae */ /* 0x0003e4000812184e */
[----:B-1----:R-:W-:-:S02]  /*7b5a0*/  MOV R4, R6 ;  /* 0x0000000600047202 */ /* 0x002fc40000000f00 */
[----:B------:R-:W3:Y:S01]  /*7b5b0*/  LDL.LU R6, [R1+0x1bec] ;  /* 0x001bec0001067983 */ /* 0x000ee20000300800 */
[----:B------:R-:W-:-:S04]  /*7b5c0*/  UISETP.GT.AND UP1, UPT, UR18, 0x5b, UPT ;  /* 0x0000005b1200788c */ /* 0x000fc8000bf24270 */
[----:B------:R-:W-:-:S04]  /*7b5d0*/  USEL UR12, URZ, 0x4, !UP1 ;  /* 0x000000043f0c7887 */ /* 0x000fc8000c800000 */
[----:B------:R-:W-:-:S06]  /*7b5e0*/  USEL UR12, UR12, URZ, !UP0 ;  /* 0x0000003f0c0c7287 */ /* 0x000fcc000c000000 */
[----:B------:R-:W-:Y:S01]  /*7b5f0*/  ISETP.NE.U32.AND P1, PT, RZ, UR12, PT ;  /* 0x0000000cff007c0c */ /* 0x000fe2000bf25070 */
[----:B------:R-:W-:Y:S01]  /*7b600*/  IMAD.MOV.U32 R5, RZ, RZ, R10 ;  /* 0x000000ffff057224 */ /* 0x000fe200078e000a */
[----:B--2---:R-:W-:-:S11]  /*7b610*/  IADD3 R8, P0, R8, UR16, RZ ;  /* 0x0000001008087c10 */ /* 0x004fd6000ff1e0ff */
[----:B------:R1:W-:Y:S01]  /*7b620*/  LDGSTS.E [R0+0x4b600], desc[UR14][R4.64], P1 ;  /* 0x4b60000004007fae */ /* 0x0003e2000892184e */
[----:B------:R-:W-:Y:S01]  /*7b630*/  UISETP.GT.AND UP1, UPT, UR18, 0x5f, UPT ;  /* 0x0000005f1200788c */ /* 0x000fe2000bf24270 */
        /* <DEDUP_REMOVED lines=31> */
[----:B------:R-:W-:Y:S01]  /*7b830*/  STL [R1+0x1c2c], R15 ;  /* 0x001c2c0f01007387 */ /* 0x000fe20000100800 */
[----:B------:R-:W-:-:S03]  /*7b840*/  IADD3.X R14, R14, UR8, RZ, P3, !PT ;  /* 0x000000080e0e7c10 */ /* 0x000fc60009ffe4ff */
[----:B------:R1:W-:Y:S04]  /*7b850*/  LDGSTS.E [R0+0x4bf00], desc[UR14][R4.64], P0 ;  /* 0x4bf0000004007fae */ /* 0x0003e8000812184e */
[----:B------:R-:W-:Y:S04]  /*7b860*/  STL [R1+0x1c20], R16 ;  /* 0x001c201001007387 */ /* 0x000fe80000100800 */
[----:B------:R3:W-:Y:S04]  /*7b870*/  STL [R1+0x1bf4], R13 ;  /* 0x001bf40d01007387 */ /* 0x0007e80000100800 */
[----:B------:R3:W-:Y:S01]  /*7b880*/  STL [R1+0x1be8], R14 ;  /* 0x001be80e01007387 */ /* 0x0007e20000100800 */
[----:B-1----:R-:W-:-:S03]  /*7b890*/  MOV R4, R13 ;  /* 0x0000000d00047202 */ /* 0x002fc60000000f00 */
[----:B---3--:R-:W3:Y:S01]  /*7b8a0*/  LDL.LU R13, [R1+0x1b6c] ;  /* 0x001b6c00010d7983 */ /* 0x008ee20000300800 */
[----:B------:R-:W-:-:S04]  /*7b8b0*/  IADD3 R6, P0, R6, UR16, RZ ;  /* 0x0000001006067c10 */ /* 0x000fc8000ff1e0ff */
[----:B------:R-:W-:Y:S01]  /*7b8c0*/  IADD3.X R11, R11, UR8, RZ, P0, !PT ;  /* 0x000000080b0b7c10 */ /* 0x000fe200087fe4ff */
[----:B------:R-:W-:Y:S01]  /*7b8d0*/  STL [R1+0x1bec], R6 ;  /* 0x001bec0601007387 */ /* 0x000fe20000100800 */
[----:B------:R-:W-:-:S03]  /*7b8e0*/  IMAD.MOV.U32 R5, RZ, RZ, R14 ;  /* 0x000000ffff057224 */ /* 0x000fc600078e000e */
[----:B------:R1:W-:Y:S04]  /*7b8f0*/  STL [R1+0x1be0], R11 ;  /* 0x001be00b01007387 */ /* 0x0003e80000100800 */
[----:B------:R-:W3:Y:S04]  /*7b900*/  LDL.LU R14, [R1+0x1b60] ;  /* 0x001b6000010e7983 */ /* 0x000ee80000300800 */
[----:B------:R1:W-:Y:S02]  /*7b910*/  LDGSTS.E [R0+0x4c600], desc[UR14][R4.64], P1 ;  /* 0x4c60000004007fae */ /* 0x0003e4000892184e */
[----:B-1----:R-:W-:Y:S01]  /*7b920*/  IMAD.MOV.U32 R5, RZ, RZ, R11 ;  /* 0x000000ffff057224 */ /* 0x002fe200078e000b */
[----:B------:R-:W-:Y:S01]  /*7b930*/  MOV R4, R6 ;  /* 0x0000000600047202 */ /* 0x000fe20000000f00 */
[----:B------:R-:W3:Y:S04]  /*7b940*/  LDL.LU R11, [R1+0x1b28] ;  /* 0x001b2800010b7983 */ /* 0x000ee80000300800 */
[----:B------:R-:W3:Y:S01]  /*7b950*/  LDL.LU R6, [R1+0x1b34] ;  /* 0x001b340001067983 */ /* 0x000ee20000300800 */
[----:B------:R-:W-:-:S03]  /*7b960*/  UISETP.GT.AND UP1, UPT, UR18, 0x67, UPT ;  /* 0x000000671200788c */ /* 0x000fc6000bf24270 */
[----:B------:R1:W-:Y:S01]  /*7b970*/  LDGSTS.E [R0+0x4c700], desc[UR14][R4.64], P1 ;  /* 0x4c70000004007fae */ /* 0x0003e2000892184e */
[----:B------:R-:W-:-:S04]  /*7b980*/  USEL UR12, URZ, 0x4, !UP1 ;  /* 0x000000043f0c7887 */ /* 0x000fc8000c800000 */
[----:B------:R-:W-:-:S06]  /*7b990*/  USEL UR12, UR12, URZ, !UP0 ;  /* 0x0000003f0c0c7287 */ /* 0x000fcc000c000000 */
[----:B------:R-:W-:Y:S01]  /*7b9a0*/  ISETP.NE.U32.AND P0, PT, RZ, UR12, PT ;  /* 0x0000000cff007c0c */ /* 0x000fe2000bf05070 */
[----:B------:R-:W-:-:S04]  /*7b9b0*/  UISETP.GT.AND UP1, UPT, UR18, 0x6b, UPT ;  /* 0x0000006b1200788c */ /* 0x000fc8000bf24270 */
[----:B------:R-:W-:Y:S01]  /*7b9c0*/  USEL UR12, URZ, 0x4, !UP1 ;  /* 0x000000043f0c7887 */ /* 0x000fe2000c800000 */
[----:B--2---:R-:W-:-:S04]  /*7b9d0*/  IADD3 R8, P1, R8, UR16, RZ ;  /* 0x0000001008087c10 */ /* 0x004fc8000ff3e0ff */
[----:B------:R-:W-:Y:S02]  /*7b9e0*/  IADD3.X R10, R10, UR8, RZ, P1, !PT ;  /* 0x000000080a0a7c10 */ /* 0x000fe40008ffe4ff */
[----:B----4-:R-:W-:Y:S01]  /*7b9f0*/  IADD3 R9, P2, R9, UR16, RZ ;  /* 0x0000001009097c10 */ /* 0x010fe2000ff5e0ff */
[----:B------:R-:W-:Y:S01]  /*7ba00*/  STL [R1+0x1bb4], R8 ;  /* 0x001bb40801007387 */ /* 0x000fe20000100800 */
[----:B-1----:R-:W-:-:S03]  /*7ba10*/  MOV R4, R8 ;  /* 0x0000000800047202 */ /* 0x002fc60000000f00 */
[----:B------:R1:W-:Y:S01]  /*7ba20*/  STL [R1+0x1ba8], R10 ;  /* 0x001ba80a01007387 */ /* 0x0003e20000100800 */
[----:B------:R-:W-:Y:S01]  /*7ba30*/  IMAD.MOV.U32 R5, RZ, RZ, R10 ;  /* 0x000000ffff057224 */ /* 0x000fe200078e000a */
[----:B------:R-:W-:Y:S02]  /*7ba40*/  IADD3.X R12, R12, UR8, RZ, P2, !PT ;  /* 0x000000080c0c7c10 */ /* 0x000fe400097fe4ff */
[----:B------:R-:W-:Y:S02]  /*7ba50*/  IADD3 R3, P3, R3, UR16, RZ ;  /* 0x0000001003037c10 */ /* 0x000fe4000ff7e0ff */
[----:B------:R2:W-:Y:S04]  /*7ba60*/  LDGSTS.E [R0+0x4ce00], desc[UR14][R4.64], P0 ;  /* 0x4ce0000004007fae */ /* 0x0005e8000812184e */
[----:B-1----:R-:W4:Y:S04]  /*7ba70*/  LDL.LU R10, [R1+0x1b2c] ;  /* 0x001b2c00010a7983 */ /* 0x002f280000300800 */
[----:B------:R-:W4:Y:S04]  /*7ba80*/  LDL.LU R8, [R1+0x123c] ;  /* 0x00123c0001087983 */ /* 0x000f280000300800 */
[----:B------:R-:W-:Y:S04]  /*7ba90*/  STL [R1+0x1bac], R9 ;  /* 0x001bac0901007387 */ /* 0x000fe80000100800 */
[----:B------:R1:W-:Y:S04]  /*7baa0*/  STL [R1+0x1ba0], R12 ;  /* 0x001ba00c01007387 */ /* 0x0003e80000100800 */
[----:B------:R-:W-:Y:S01]  /*7bab0*/  STL [R1+0x1b74], R3 ;  /* 0x001b740301007387 */ /* 0x000fe20000100800 */
[----:B--2---:R-:W-:Y:S01]  /*7bac0*/  IMAD.MOV.U32 R5, RZ, RZ, R12 ;  /* 0x000000ffff057224 */ /* 0x004fe200078e000c */
[----:B------:R-:W-:-:S02]  /*7bad0*/  IADD3.X R7, R7, UR8, RZ, P3, !PT ;  /* 0x0000000807077c10 */ /* 0x000fc40009ffe4ff */
[----:B------:R-:W-:Y:S01]  /*7bae0*/  MOV R4, R9 ;  /* 0x0000000900047202 */ /* 0x000fe20000000f00 */
[----:B-1----:R-:W2:Y:S01]  /*7baf0*/  LDL.LU R12, [R1+0x1b20] ;  /* 0x001b2000010c7983 */ /* 0x002ea20000300800 */
[----:B------:R-:W-:-:S03]  /*7bb00*/  USEL UR12, UR12, URZ, !UP0 ;  /* 0x0000003f0c0c7287 */ /* 0x000fc6000c000000 */
[----:B------:R1:W-:Y:S04]  /*7bb10*/  STL [R1+0x1b68], R7 ;  /* 0x001b680701007387 */ /* 0x0003e80000100800 */
[----:B------:R1:W-:Y:S04]  /*7bb20*/  LDGSTS.E [R0+0x4cf00], desc[UR14][R4.64], P0 ;  /* 0x4cf0000004007fae */ /* 0x0003e8000812184e */
[----:B------:R-:W2:Y:S01]  /*7bb30*/  LDL.LU R9, [R1+0x1238] ;  /* 0x0012380001097983 */ /* 0x000ea20000300800 */
        /* <DEDUP_REMOVED lines=12> */
[----:B------:R-:W-:Y:S01]  /*7bc00*/  STL [R1+0x1b6c], R13 ;  /* 0x001b6c0d01007387 */ /* 0x000fe20000100800 */
[----:B------:R-:W-:-:S03]  /*7bc10*/  IADD3.X R11, R11, UR8, RZ, P1, !PT ;  /* 0x000000080b0b7c10 */ /* 0x000fc60008ffe4ff */
[----:B------:R3:W-:Y:S04]  /*7bc20*/  STL [R1+0x1b60], R14 ;  /* 0x001b600e01007387 */ /* 0x0007e80000100800 */
[----:B------:R-:W-:Y:S04]  /*7bc30*/  STL [R1+0x1b34], R6 ;  /* 0x001b340601007387 */ /* 0x000fe80000100800 */
[----:B------:R1:W-:Y:S04]  /*7bc40*/  STL [R1+0x1b28], R11 ;  /* 0x001b280b01007387 */ /* 0x0003e80000100800 */
[----:B------:R-:W2:Y:S04]  /*7bc50*/  LDL.LU R16, [R1+0x1278] ;  /* 0x0012780001107983 */ /* 0x000ea80000300800 */
        /* <DEDUP_REMOVED lines=11> */
[----:B------:R-:W-:-:S04]  /*7bd10*/  UISETP.GT.AND UP1, UPT, UR18, 0x73, UPT ;  /* 0x000000731200788c */ /* 0x000fc8000bf24270 */
[----:B------:R-:W-:-:S08]  /*7bd20*/  USEL UR12, URZ, 0x4, !UP1 ;  /* 0x000000043f0c7887 */ /* 0x000fd0000c800000 */
[----:B------:R1:W-:Y:S01]  /*7bd30*/  LDGSTS.E [R0+0x4de00], desc[UR14][R4.64], P0 ;  /* 0x4de0000004007fae */ /* 0x0003e2000812184e */
[----:B----4-:R-:W-:Y:S02]  /*7bd40*/  IADD3 R10, P2, R10, UR16, RZ ;  /* 0x000000100a0a7c10 */ /* 0x010fe4000ff5e0ff */
[----:B------:R-:W-:Y:S02]  /*7bd50*/  IADD3 R8, P3, R8, UR16, RZ ;  /* 0x0000001008087c10 */ /* 0x000fe4000ff7e0ff */
[----:B-1----:R-:W-:Y:S02]  /*7bd60*/  MOV R4, R10 ;  /* 0x0000000a00047202 */ /* 0x002fe40000000f00 */
[----:B--2---:R-:W-:-:S05]  /*7bd70*/  IADD3.X R12, R12, UR8, RZ, P2, !PT ;  /* 0x000000080c0c7c10 */ /* 0x004fca00097fe4ff */
[----:B------:R-:W-:Y:S01]  /*7bd80*/  IMAD.MOV.U32 R5, RZ, RZ, R12 ;  /* 0x000000ffff057224 */ /* 0x000fe200078e000c */
[----:B------:R-:W-:Y:S01]  /*7bd90*/  IADD3.X R9, R9, UR8, RZ, P3, !PT ;  /* 0x0000000809097c10 */ /* 0x000fe20009ffe4ff */
[----:B------:R1:W-:Y:S04]  /*7bda0*/  STL [R1+0x1b2c], R10 ;  /* 0x001b2c0a01007387 */ /* 0x0003e80000100800 */
[----:B------:R2:W-:Y:S04]  /*7bdb0*/  LDGSTS.E [R0+0x4df00], desc[UR14][R4.64], P0 ;  /* 0x4df0000004007fae */ /* 0x0005e8000812184e */
[----:B------:R4:W-:Y:S04]  /*7bdc0*/  STL [R1+0x1b20], R12 ;  /* 0x001b200c01007387 */ /* 0x0009e80000100800 */
[----:B------:R-:W-:Y:S01]  /*7bdd0*/  STL [R1+0x123c], R8 ;  /* 0x00123c0801007387 */ /* 0x000fe20000100800 */
[----:B------:R-:W-:-:S03]  /*7bde0*/  USEL UR12, UR12, URZ, !UP0 ;  /* 0x0000003f0c0c7287 */ /* 0x000fc6000c000000 */
[----:B------:R2:W-:Y:S04]  /*7bdf0*/  STL [R1+0x1238], R9 ;  /* 0x0012380901007387 */ /* 0x0005e80000100800 */
[----:B-1----:R-:W3:Y:S01]  /*7be00*/  LDL.LU R10, [R1+0x12c4] ;  /* 0x0012c400010a7983 */ /* 0x002ee20000300800 */
[----:B------:R-:W-:-:S04]  /*7be10*/  IADD3 R3, P0, R3, UR16, RZ ;  /* 0x0000001003037c10 */ /* 0x000fc8000ff1e0ff */
[----:B------:R-:W-:Y:S01]  /*7be20*/  IADD3.X R7, R7, UR8, RZ, P0, !PT ;  /* 0x0000000807077c10 */ /* 0x000fe200087fe4ff */
[----:B------:R-:W-:Y:S01]  /*7be30*/  STL [R1+0x1244], R3 ;  /* 0x0012440301007387 */ /* 0x000fe20000100800 */
[----:B------:R-:W-:-:S03]  /*7be40*/  ISETP.NE.U32.AND P1, PT, RZ, UR12, PT ;  /* 0x0000000cff007c0c */ /* 0x000fc6000bf25070 */
[----:B------:R1:W-:Y:S04]  /*7be50*/  STL [R1+0x1240], R7 ;  /* 0x0012400701007387 */ /* 0x0003e80000100800 */
[----:B----4-:R-:W4:Y:S01]  /*7be60*/  LDL.LU R12, [R1+0x12c0] ;  /* 0x0012c000010c7983 */ /* 0x010f220000300800 */
[----:B--2---:R-:W-:Y:S01]  /*7be70*/  MOV R4, R8 ;  /* 0x0000000800047202 */ /* 0x004fe20000000f00 */
[----:B------:R-:W-:Y:S01]  /*7be80*/  IMAD.MOV.U32 R5, RZ, RZ, R9 ;  /* 0x000000ffff057224 */ /* 0x000fe200078e0009 */
[----:B------:R-:W-:Y:S01]  /*7be90*/  UISETP.GT.AND UP1, UPT, UR18, 0x77, UPT ;  /* 0x000000771200788c */ /* 0x000fe2000bf24270 */
[----:B------:R-:W2:Y:S04]  /*7bea0*/  LDL.LU R9, [R1+0x12f8] ;  /* 0x0012f80001097983 */ /* 0x000ea80000300800 */
[----:B------:R-:W2:Y:S01]  /*7beb0*/  LDL.LU R8, [R1+0x12fc] ;  /* 0x0012fc0001087983 */ /* 0x000ea20000300800 */
[----:B------:R-:W-:-:S03]  /*7bec0*/  USEL UR12, URZ, 0x4, !UP1 ;  /* 0x000000043f0c7887 */ /* 0x000fc6000c800000 */
[----:B------:R1:W-:Y:S01]  /*7bed0*/  LDGSTS.E [R0+0x4e600], desc[UR14][R4.64], P1 ;  /* 0x4e60000004007fae */ /* 0x0003e2000892184e */
[----:B------:R-:W-:Y:S01]  /*7bee0*/  USEL UR12, UR12, URZ, !UP0 ;  /* 0x0000003f0c0c7287 */ /* 0x000fe2000c000000 */
[----:B-1----:R-:W-:Y:S01]  /*7bef0*/  IMAD.MOV.U32 R5, RZ, RZ, R7 ;  /* 0x000000ffff057224 */ /* 0x002fe200078e0007 */
[----:B------:R-:W-:Y:S01]  /*7bf00*/  MOV R4, R3 ;  /* 0x0000000300047202 */ /* 0x000fe20000000f00 */
[----:B------:R-:W2:Y:S04]  /*7bf10*/  LDL.LU R7, [R1+0x1300] ;  /* 0x0013000001077983 */ /* 0x000ea80000300800 */
[----:B------:R-:W2:Y:S01]  /*7bf20*/  LDL.LU R3, [R1+0x1304] ;  /* 0x0013040001037983 */ /* 0x000ea20000300800 */
[----:B------:R-:W-:-:S03]  /*7bf30*/  ISETP.NE.U32.AND P0, PT, RZ, UR12, PT ;  /* 0x0000000cff007c0c */ /* 0x000fc6000bf05070 */
[----:B------:R1:W-:Y:S01]  /*7bf40*/  LDGSTS.E [R0+0x4e700], desc[UR14][R4.64], P1 ;  /* 0x4e70000004007fae */ /* 0x0003e2000892184e */
[----:B------:R-:W-:-:S04]  /*7bf50*/  IADD3 R15, P1, R15, UR16, RZ ;  /* 0x000000100f0f7c10 */ /* 0x000fc8000ff3e0ff */
[----:B------:R-:W-:Y:S02]  /*7bf60*/  IADD3.X R16, R16, UR8, RZ, P1, !PT ;  /* 0x0000000810107c10 */ /* 0x000fe40008ffe4ff */
[----:B---3--:R-:W-:Y:S02]  /*7bf70*/  IADD3 R13, P2, R13, UR16, RZ ;  /* 0x000000100d0d7c10 */ /* 0x008fe4000ff5e0ff */
[----:B-1----:R-:W-:Y:S01]  /*7bf80*/  MOV R4, R15 ;  /* 0x0000000f00047202 */ /* 0x002fe20000000f00 */
[----:B------:R-:W-:Y:S01]  /*7bf90*/  IMAD.MOV.U32 R5, RZ, RZ, R16 ;  /* 0x000000ffff057224 */ /* 0x000fe200078e0010 */
[----:B------:R-:W-:Y:S02]  /*7bfa0*/  IADD3.X R14, R14, UR8, RZ, P2, !PT ;  /* 0x000000080e0e7c10 */ /* 0x000fe400097fe4ff */
[----:B------:R-:W-:Y:S01]  /*7bfb0*/  IADD3 R6, P3, R6, UR16, RZ ;  /* 0x0000001006067c10 */ /* 0x000fe2000ff7e0ff */
[----:B------:R1:W-:Y:S04]  /*7bfc0*/  STL [R1+0x127c], R15 ;  /* 0x00127c0f01007387 */ /* 0x0003e80000100800 */
[----:B------:R3:W-:Y:S04]  /*7bfd0*/  LDGSTS.E [R0+0x4ee00], desc[UR14][R4.64], P0 ;  /* 0x4ee0000004007fae */ /* 0x0007e8000812184e */
[----:B------:R-:W-:Y:S01]  /*7bfe0*/  STL [R1+0x1278], R16 ;  /* 0x0012781001007387 */ /* 0x000fe20000100800 */
[----:B------:R-:W-:-:S03]  /*7bff0*/  IADD3.X R11, R11, UR8, RZ, P3, !PT ;  /* 0x000000080b0b7c10 */ /* 0x000fc60009ffe4ff */
[----:B------:R-:W-:Y:S04]  /*7c000*/  STL [R1+0x1284], R13 ;  /* 0x0012840d01007387 */ /* 0x000fe80000100800 */
[----:B------:R-:W-:Y:S04]  /*7c010*/  STL [R1+0x1280], R14 ;  /* 0x0012800e01007387 */ /* 0x000fe80000100800 */
[----:B------:R3:W-:Y:S04]  /*7c020*/  STL [R1+0x12bc], R6 ;  /* 0x0012bc0601007387 */ /* 0x0007e80000100800 */
[----:B------:R3:W-:Y:S04]  /*7c030*/  STL [R1+0x12b8], R11 ;  /* 0x0012b80b01007387 */ /* 0x0007e80000100800 */
[----:B-1----:R-:W2:Y:S01]  /*7c040*/  LDL.LU R15, [R1+0x1308] ;  /* 0x00130800010f7983 */ /* 0x002ea20000300800 */
[----:B---3--:R-:W-:Y:S01]  /*7c050*/  MOV R4, R13 ;  /* 0x0000000d00047202 */ /* 0x008fe20000000f00 */
[----:B------:R-:W-:-:S05]  /*7c060*/  IMAD.MOV.U32 R5, RZ, RZ, R14 ;  /* 0x000000ffff057224 */ /* 0x000fca00078e000e */
[----:B------:R1:W-:Y:S02]  /*7c070*/  LDGSTS.E [R0+0x4ef00], desc[UR14][R4.64], P0 ;  /* 0x4ef0000004007fae */ /* 0x0003e4000812184e */
[----:B-1----:R-:W-:Y:S01]  /*7c080*/  MOV R4, R6 ;  /* 0x0000000600047202 */ /* 0x002fe20000000f00 */
[----:B------:R-:W-:Y:S01]  /*7c090*/  IMAD.MOV.U32 R5, RZ, RZ, R11 ;  /* 0x000000ffff057224 */ /* 0x000fe200078e000b */
[----:B------:R-:W3:Y:S04]  /*7c0a0*/  LDL.LU R6, [R1+0x130c] ;  /* 0x00130c0001067983 */ /* 0x000ee80000300800 */
[----:B------:R-:W3:Y:S04]  /*7c0b0*/  LDL.LU R16, [R1+0x1310] ;  /* 0x0013100001107983 */ /* 0x000ee80000300800 */
[----:B------:R-:W3:Y:S01]  /*7c0c0*/  LDL.LU R11, [R1+0x1314] ;  /* 0x00131400010b7983 */ /* 0x000ee20000300800 */
[----:B------:R-:W-:-:S04]  /*7c0d0*/  UISETP.GT.AND UP1, UPT, UR18, 0x7b, UPT ;  /* 0x0000007b1200788c */ /* 0x000fc8000bf24270 */
[----:B------:R-:W-:-:S04]  /*7c0e0*/  USEL UR12, URZ, 0x4, !UP1 ;  /* 0x000000043f0c7887 */ /* 0x000fc8000c800000 */
[----:B------:R-:W-:-:S06]  /*7c0f0*/  USEL UR12, UR12, URZ, !UP0 ;  /* 0x0000003f0c0c7287 */ /* 0x000fcc000c000000 */
[----:B------:R-:W-:Y:S01]  /*7c100*/  ISETP.NE.U32.AND P1, PT, RZ, UR12, PT ;  /* 0x0000000cff007c0c */ /* 0x000fe2000bf25070 */
[----:B------:R-:W-:-:S04]  /*7c110*/  UISETP.GT.AND UP1, UPT, UR18, 0x7f, UPT ;  /* 0x0000007f1200788c */ /* 0x000fc8000bf24270 */
[----:B------:R-:W-:Y:S01]  /*7c120*/  USEL UR12, URZ, 0x4, !UP1 ;  /* 0x000000043f0c7887 */ /* 0x000fe2000c800000 */
[----:B------:R-:W-:-:S07]  /*7c130*/  IADD3 R10, P0, R10, UR16, RZ ;  /* 0x000000100a0a7c10 */ /* 0x000fce000ff1e0ff */
[----:B------:R1:W-:Y:S01]  /*7c140*/  LDGSTS.E [R0+0x4f600], desc[UR14][R4.64], P1 ;  /* 0x4f60000004007fae */ /* 0x0003e2000892184e */
[----:B------:R-:W-:Y:S01]  /*7c150*/  USEL UR12, UR12, URZ, !UP0 ;  /* 0x0000003f0c0c7287 */ /* 0x000fe2000c000000 */
[----:B----4-:R-:W-:Y:S02]  /*7c160*/  IADD3.X R12, R12, UR8, RZ, P0, !PT ;  /* 0x000000080c0c7c10 */ /* 0x010fe400087fe4ff */
[----:B-1----:R-:W-:-:S03]  /*7c170*/  MOV R4, R10 ;  /* 0x0000000a00047202 */ /* 0x002fc60000000f00 */
[----:B------:R-:W-:Y:S01]  /*7c180*/  IMAD.MOV.U32 R5, RZ, RZ, R12 ;  /* 0x000000ffff057224 */ /* 0x000fe200078e000c */
[----:B------:R-:W-:-:S04]  /*7c190*/  ISETP.NE.U32.AND P0, PT, RZ, UR12, PT ;  /* 0x0000000cff007c0c */ /* 0x000fc8000bf05070 */
[----:B------:R1:W-:Y:S01]  /*7c1a0*/  LDGSTS.E [R0+0x4f700], desc[UR14][R4.64], P1 ;  /* 0x4f70000004007fae */ /* 0x0003e2000892184e */
[----:B--2---:R-:W-:-:S04]  /*7c1b0*/  IADD3 R8, P1, R8, UR16, RZ ;  /* 0x0000001008087c10 */ /* 0x004fc8000ff3e0ff */
[----:B------:R-:W-:Y:S02]  /*7c1c0*/  IADD3.X R9, R9, UR8, RZ, P1, !PT ;  /* 0x0000000809097c10 */ /* 0x000fe40008ffe4ff */
[----:B------:R-:W-:Y:S02]  /*7c1d0*/  IADD3 R3, P2, R3, UR16, RZ ;  /* 0x0000001003037c10 */ /* 0x000fe4000ff5e0ff */
[----:B-1----:R-:W-:Y:S01]  /*7c1e0*/  MOV R4, R8 ;  /* 0x0000000800047202 */ /* 0x002fe20000000f00 */
[----:B------:R-:W-:Y:S01]  /*7c1f0*/  IMAD.MOV.U32 R5, RZ, RZ, R9 ;  /* 0x000000ffff057224 */ /* 0x000fe200078e0009 */
[----:B------:R-:W-:-:S04]  /*7c200*/  IADD3.X R7, R7, UR8, RZ, P2, !PT ;  /* 0x0000000807077c10 */ /* 0x000fc800097fe4ff */
[----:B------:R1:W-:Y:S04]  /*7c210*/  LDGSTS.E [R0+0x4fe00], desc[UR14][R4.64], P0 ;  /* 0x4fe0000004007fae */ /* 0x0003e8000812184e */
[----:B------:R-:W-:Y:S04]  /*7c220*/  STL [R1+0x12c4], R10 ;  /* 0x0012c40a01007387 */ /* 0x000fe80000100800 */
[----:B------:R-:W-:Y:S01]  /*7c230*/  STL [R1+0x12c0], R12 ;  /* 0x0012c00c01007387 */ /* 0x000fe20000100800 */
[----:B-1----:R-:W-:Y:S01]  /*7c240*/  MOV R4, R3 ;  /* 0x0000000300047202 */ /* 0x002fe20000000f00 */
[----:B------:R-:W-:-:S05]  /*7c250*/  IMAD.MOV.U32 R5, RZ, RZ, R7 ;  /* 0x000000ffff057224 */ /* 0x000fca00078e0007 */
[----:B------:R1:W-:Y:S01]  /*7c260*/  LDGSTS.E [R0+0x4ff00], desc[UR14][R4.64], P0 ;  /* 0x4ff0000004007fae */ /* 0x0003e2000812184e */
[----:B------:R-:W-:-:S03]  /*7c270*/  ISETP.GE.AND P0, PT, R208, UR18, PT ;  /* 0x00000012d0007c0c */ /* 0x000fc6000bf06270 */
[----:B------:R-:W-:Y:S04]  /*7c280*/  STL [R1+0x12fc], R8 ;  /* 0x0012fc0801007387 */ /* 0x000fe80000100800 */
[----:B------:R-:W-:Y:S04]  /*7c290*/  STL [R1+0x12f8], R9 ;  /* 0x0012f80901007387 */ /* 0x000fe80000100800 */
[----:B------:R2:W-:Y:S01]  /*7c2a0*/  STL [R1+0x1304], R3 ;  /* 0x0013040301007387 */ /* 0x0005e20000100800 */
[----:B-1----:R-:W-:-:S04]  /*7c2b0*/  LOP3.LUT R0, R208, 0x40, RZ, 0xfc, !PT ;  /* 0x00000040d0007812 */ /* 0x002fc800078efcff */
[----:B------:R-:W-:Y:S02]  /*7c2c0*/  ISETP.GE.AND P1, PT, R0, UR18, PT ;  /* 0x0000001200007c0c */ /* 0x000fe4000bf26270 */
[----:B------:R-:W-:Y:S02]  /*7c2d0*/  PLOP3.LUT P2, PT, PT, PT, UP0, 0x80, 0x0 ;  /* 0x000000000000781c */ /* 0x000fe40003f4f008 */
[----:B------:R-:W-:Y:S02]  /*7c2e0*/  SEL R0, RZ, 0x4, P0 ;  /* 0x00000004ff007807 */ /* 0x000fe40000000000 */
[----:B--2---:R-:W-:Y:S02]  /*7c2f0*/  SEL R3, RZ, 0x4, P1 ;  /* 0x00000004ff037807 */ /* 0x004fe40000800000 */
[----:B------:R-:W-:Y:S02]  /*7c300*/  SEL R0, R0, RZ, !P2 ;  /* 0x000000ff00007207 */ /* 0x000fe40005000000 */
[----:B------:R-:W-:Y:S01]  /*7c310*/  SEL R3, R3, RZ, !P2 ;  /* 0x000000ff03037207 */ /* 0x000fe20005000000 */
[----:B------:R1:W-:Y:S01]  /*7c320*/  STL [R1+0x1300], R7 ;  /* 0x0013000701007387 */ /* 0x0003e20000100800 */
[C---:B------:R-:W-:Y:S06]  /*7c330*/  HMMA.1688.F32.TF32 R132, R204.reuse, R134, R248 ;  /* 0x00000086cc84723c */ /* 0x040fec00000810f8 */
[----:B------:R-:W-:Y:S01]  /*7c340*/  HMMA.1688.F32.TF32 R152, R204, R154, R236 ;  /* 0x0000009acc98723c */ /* 0x000fe200000810ec */
[----:B------:R-:W-:Y:S01]  /*7c350*/  ULEA UR12, UR7, UR5, 0x11 ;  /* 0x00000005070c7291 */ /* 0x000fe2000f8e883f */
[----:B------:R-:W-:-:S02]  /*7c360*/  ISETP.NE.U32.AND P1, PT, R0, RZ, PT ;  /* 0x000000ff0000720c */ /* 0x000fc40003f25070 */
[----:B------:R-:W-:-:S03]  /*7c370*/  ISETP.NE.U32.AND P0, PT, R3, RZ, PT ;  /* 0x000000ff0300720c */ /* 0x000fc60003f05070 */
[----:B------:R-:W-:Y:S02]  /*7c380*/  IADD3 R0, R183, UR12, RZ ;  /* 0x0000000cb7007c10 */ /* 0x000fe4000fffe0ff */
[----:B---3--:R-:W-:Y:S02]  /*7c390*/  IADD3 R6, P2, R6, UR17, RZ ;  /* 0x0000001106067c10 */ /* 0x008fe4000ff5e0ff */
[----:B------:R-:W-:Y:S02]  /*7c3a0*/  IADD3 R11, P3, R11, UR17, RZ ;  /* 0x000000110b0b7c10 */ /* 0x000fe4000ff7e0ff */
[----:B------:R-:W-:Y:S02]  /*7c3b0*/  IADD3.X R15, R15, UR9, RZ, P2, !PT ;  /* 0x000000090f0f7c10 */ /* 0x000fe400097fe4ff */
[----:B------:R-:W-:Y:S01]  /*7c3c0*/  IADD3.X R16, R16, UR9, RZ, P3, !PT ;  /* 0x0000000910107c10 */ /* 0x000fe20009ffe4ff */
[----:B------:R-:W-:Y:S04]  /*7c3d0*/  STL [R1+0x130c], R6 ;  /* 0x00130c0601007387 */ /* 0x000fe80000100800 */
[----:B------:R2:W-:Y:S04]  /*7c3e0*/  STL [R1+0x1308], R15 ;  /* 0x0013080f01007387 */ /* 0x0005e80000100800 */
[----:B------:R-:W-:Y:S04]  /*7c3f0*/  STL [R1+0x1314], R11 ;  /* 0x0013140b01007387 */ /* 0x000fe80000100800 */
[----:B------:R3:W-:Y:S04]  /*7c400*/  STL [R1+0x1310], R16 ;  /* 0x0013101001007387 */ /* 0x0007e80000100800 */
[----:B------:R-:W4:Y:S04]  /*7c410*/  LDL.LU R12, [R1+0x1388] ;  /* 0x00138800010c7983 */ /* 0x000f280000300800 */
[----:B-1----:R-:W4:Y:S04]  /*7c420*/  LDL.LU R7, [R1+0x138c] ;  /* 0x00138c0001077983 */ /* 0x002f280000300800 */
        /* <DEDUP_REMOVED lines=8> */
[----:B------:R-:W-:Y:S04]  /*7c4b0*/  STL.64 [R1+0x2a40], R28 ;  /* 0x002a401c01007387 */ /* 0x000fe80000100a00 */
[----:B------:R-:W-:Y:S04]  /*7c4c0*/  STL.64 [R1+0x2a38], R26 ;  /* 0x002a381a01007387 */ /* 0x000fe80000100a00 */
[----:B------:R-:W-:Y:S04]  /*7c4d0*/  STL.64 [R1+0x2a30], R24 ;  /* 0x002a301801007387 */ /* 0x000fe80000100a00 */
[----:B------:R-:W-:Y:S04]  /*7c4e0*/  STL.64 [R1+0x2a28], R22 ;  /* 0x002a281601007387 */ /* 0x000fe80000100a00 */
[----:B------:R-:W-:Y:S04]  /*7c4f0*/  STL.64 [R1+0x2a20], R20 ;  /* 0x002a201401007387 */ /* 0x000fe80000100a00 */
[----:B--2---:R-:W2:Y:S04]  /*7c500*/  LDL.LU R15, [R1+0x148c] ;  /* 0x00148c00010f7983 */ /* 0x004ea80000300800 */
[----:B------:R-:W0:Y:S04]  /*7c510*/  LDGDEPBAR ;  /* 0x00000000000079af */ /* 0x000e280000000000 */
[----:B------:R1:W-:Y:S04]  /*7c520*/  LDGSTS.E [R0], desc[UR14][R4.64], P1 ;  /* 0x0000000004007fae */ /* 0x0003e8000892184e */
[----:B------:R-:W2:Y:S01]  /*7c530*/  LDL.LU R6, [R1+0x1494] ;  /* 0x0014940001067983 */ /* 0x000ea20000300800 */
[----:B-1----:R-:W-:-:S03]  /*7c540*/  MOV R5, R16 ;  /* 0x0000001000057202 */ /* 0x002fc60000000f00 */
[----:B---3--:R-:W3:Y:S01]  /*7c550*/  LDL.LU R16, [R1+0x1488] ;  /* 0x0014880001107983 */ /* 0x008ee20000300800 */
[----:B------:R-:W-:-:S03]  /*7c560*/  IMAD.MOV.U32 R4, RZ, RZ, R11 ;  /* 0x000000ffff047224 */ /* 0x000fc600078e000b */
[----:B------:R-:W3:Y:S04]  /*7c570*/  LDL.LU R11, [R1+0x1490] ;  /* 0x00149000010b7983 */ /* 0x000ee80000300800 */
[----:B------:R1:W-:Y:S01]  /*7c580*/  LDGSTS.E [R0+0x100], desc[UR14][R4.64], P0 ;  /* 0x0010000004007fae */ /* 0x0003e2000812184e */
[----:B----4-:R-:W-:-:S04]  /*7c590*/  IADD3 R7, P2, R7, UR17, RZ ;  /* 0x0000001107077c10 */ /* 0x010fc8000ff5e0ff */
[----:B------:R-:W-:Y:S02]  /*7c5a0*/  IADD3.X R12, R12, UR9, RZ, P2, !PT ;  /* 0x000000090c0c7c10 */ /* 0x000fe400097fe4ff */
[----:B------:R-:W-:Y:S01]  /*7c5b0*/  IADD3 R8, P3, R8, UR17, RZ ;  /* 0x0000001108087c10 */ /* 0x000fe2000ff7e0ff */
[----:B------:R4:W-:Y:S01]  /*7c5c0*/  STL [R1+0x138c], R7 ;  /* 0x00138c0701007387 */ /* 0x0009e20000100800 */
[----:B-1----:R-:W-:Y:S02]  /*7c5d0*/  IMAD.MOV.U32 R4, RZ, RZ, R7 ;  /* 0x000000ffff047224 */ /* 0x002fe400078e0007 */
[----:B------:R-:W-:Y:S01]  /*7c5e0*/  IADD3.X R9, R9, UR9, RZ, P3, !PT ;  /* 0x0000000909097c10 */ /* 0x000fe20009ffe4ff */
[----:B------:R1:W-:Y:S04]  /*7c5f0*/  STL [R1+0x1388], R12 ;  /* 0x0013880c01007387 */ /* 0x0003e80000100800 */
[----:B------:R1:W-:Y:S01]  /*7c600*/  STL [R1+0x1394], R8 ;  /* 0x0013940801007387 */ /* 0x0003e20000100800 */
[----:B------:R-:W-:-:S03]  /*7c610*/  MOV R5, R12 ;  /* 0x0000000c00057202 */ /* 0x000fc60000000f00 */
[----:B----4-:R-:W4:Y:S04]  /*7c620*/  LDL.LU R7, [R1+0x150c] ;  /* 0x00150c0001077983 */ /* 0x010f280000300800 */
[----:B------:R2:W-:Y:S04]  /*7c630*/  STL [R1+0x1390], R9 ;  /* 0x0013900901007387 */ /* 0x0005e80000100800 */
[----:B------:R-:W4:Y:S04]  /*7c640*/  LDL.LU R17, [R1+0x1514] ;  /* 0x0015140001117983 */ /* 0x000f280000300800 */
[----:B-1----:R-:W4:Y:S04]  /*7c650*/  LDL.LU R12, [R1+0x1508] ;  /* 0x00150800010c7983 */ /* 0x002f280000300800 */
[----:B------:R-:W4:Y:S01]  /*7c660*/  LDL.LU R18, [R1+0x1510] ;  /* 0x0015100001127983 */ /* 0x000f220000300800 */
[----:B------:R-:W-:-:S03]  /*7c670*/  IADD3 R13, P2, R13, UR17, RZ ;  /* 0x000000110d0d7c10 */ /* 0x000fc6000ff5e0ff */
[----:B------:R1:W-:Y:S01]  /*7c680*/  LDGSTS.E [R0+0x1000], desc[UR14][R4.64], P1 ;  /* 0x0100000004007fae */ /* 0x0003e2000892184e */
[----:B------:R-:W-:Y:S02]  /*7c690*/  IADD3.X R14, R14, UR9, RZ, P2, !PT ;  /* 0x000000090e0e7c10 */ /* 0x000fe400097fe4ff */
[----:B------:R-:W-:-:S04]  /*7c6a0*/  IADD3 R10, P3, R10, UR17, RZ ;  /* 0x000000110a0a7c10 */ /* 0x000fc8000ff7e0ff */
[----:B------:R-:W-:Y:S01]  /*7c6b0*/  IADD3.X R19, R19, UR9, RZ, P3, !PT ;  /* 0x0000000913137c10 */ /* 0x000fe20009ffe4ff */
[----:B-1----:R-:W-:Y:S01]  /*7c6c0*/  IMAD.MOV.U32 R4, RZ, RZ, R8 ;  /* 0x000000ffff047224 */ /* 0x002fe200078e0008 */
[----:B------:R-:W-:Y:S01]  /*7c6d0*/  MOV R5, R9 ;  /* 0x0000000900057202 */ /* 0x000fe20000000f00 */
[----:B------:R-:W4:Y:S04]  /*7c6e0*/  LDL.LU R8, [R1+0x158c] ;  /* 0x00158c0001087983 */ /* 0x000f280000300800 */
[----:B--2---:R-:W2:Y:S04]  /*7c6f0*/  LDL.LU R9, [R1+0x1594] ;  /* 0x0015940001097983 */ /* 0x004ea80000300800 */
[----:B------:R1:W-:Y:S04]  /*7c700*/  STL [R1+0x140c], R13 ;  /* 0x00140c0d01007387 */ /* 0x0003e80000100800 */
[----:B------:R1:W-:Y:S04]  /*7c710*/  LDGSTS.E [R0+0x1100], desc[UR14][R4.64], P0 ;  /* 0x0110000004007fae */ /* 0x0003e8000812184e */
[----:B------:R3:W-:Y:S04]  /*7c720*/  STL [R1+0x1408], R14 ;  /* 0x0014080e01007387 */ /* 0x0007e80000100800 */
[----:B------:R3:W-:Y:S01]  /*7c730*/  STL [R1+0x1414], R10 ;  /* 0x0014140a01007387 */ /* 0x0007e20000100800 */
[----:B-1----:R-:W-:-:S03]  /*7c740*/  IMAD.MOV.U32 R4, RZ, RZ, R13 ;  /* 0x000000ffff047224 */ /* 0x002fc600078e000d */
[----:B------:R-:W2:Y:S01]  /*7c750*/  LDL.LU R13, [R1+0x1588] ;  /* 0x00158800010d7983 */ /* 0x000ea20000300800 */
[----:B------:R-:W-:-:S03]  /*7c760*/  MOV R5, R14 ;  /* 0x0000000e00057202 */ /* 0x000fc60000000f00 */
[----:B------:R-:W-:Y:S04]  /*7c770*/  STL [R1+0x1410], R19 ;  /* 0x0014101301007387 */ /* 0x000fe80000100800 */
[----:B---3--:R-:W3:Y:S01]  /*7c780*/  LDL.LU R14, [R1+0x1590] ;  /* 0x00159000010e7983 */ /* 0x008ee20000300800 */
[----:B------:R-:W-:-:S03]  /*7c790*/  IADD3 R15, P2, R15, UR17, RZ ;  /* 0x000000110f0f7c10 */ /* 0x000fc6000ff5e0ff */
[----:B------:R1:W-:Y:S01]  /*7c7a0*/  LDGSTS.E [R0+0x2000], desc[UR14][R4.64], P1 ;  /* 0x0200000004007fae */ /* 0x0003e2000892184e */
[----:B------:R-:W-:Y:S02]  /*7c7b0*/  IADD3.X R16, R16, UR9, RZ, P2, !PT ;  /* 0x0000000910107c10 */ /* 0x000fe400097fe4ff */
[----:B------:R-:W-:Y:S01]  /*7c7c0*/  IADD3 R6, P3, R6, UR17, RZ ;  /* 0x0000001106067c10 */ /* 0x000fe2000ff7e0ff */
[----:B------:R-:W3:Y:S03]  /*7c7d0*/  LDL.LU R3, [R1+0x160c] ;  /* 0x00160c0001037983 */ /* 0x000ee60000300800 */
[----:B------:R-:W-:Y:S01]  /*7c7e0*/  IADD3.X R11, R11, UR9, RZ, P3, !PT ;  /* 0x000000090b0b7c10 */ /* 0x000fe20009ffe4ff */
[----:B-1----:R-:W-:Y:S01]  /*7c7f0*/  IMAD.MOV.U32 R4, RZ, RZ, R10 ;  /* 0x000000ffff047224 */ /* 0x002fe200078e000a */
[----:B------:R-:W-:Y:S01]  /*7c800*/  MOV R5, R19 ;  /* 0x0000001300057202 */ /* 0x000fe20000000f00 */
[----:B------:R-:W3:Y:S04]  /*7c810*/  LDL.LU R10, [R1+0x1614] ;  /* 0x00161400010a7983 */ /* 0x000ee80000300800 */
[----:B------:R1:W-:Y:S04]  /*7c820*/  STL [R1+0x148c], R15 ;  /* 0x00148c0f01007387 */ /* 0x0003e80000100800 */
[----:B------:R1:W-:Y:S04]  /*7c830*/  LDGSTS.E [R0+0x2100], desc[UR14][R4.64], P0 ;  /* 0x0210000004007fae */ /* 0x0003e8000812184e */
[----:B------:R1:W-:Y:S04]  /*7c840*/  STL [R1+0x1488], R16 ;  /* 0x0014881001007387 */ /* 0x0003e80000100800 */
[----:B------:R-:W-:Y:S01]  /*7c850*/  STL [R1+0x1494], R6 ;  /* 0x0014940601007387 */ /* 0x000fe20000100800 */
[----:B-1----:R-:W-:-:S03]  /*7c860*/  IMAD.MOV.U32 R4, RZ, RZ, R15 ;  /* 0x000000ffff047224 */ /* 0x002fc600078e000f */
[----:B------:R-:W3:Y:S01]  /*7c870*/  LDL.LU R15, [R1+0x1608] ;  /* 0x00160800010f7983 */ /* 0x000ee20000300800 */
[----:B------:R-:W-:-:S03]  /*7c880*/  MOV R5, R16 ;  /* 0x0000001000057202 */ /* 0x000fc60000000f00 */
[----:B------:R1:W-:Y:S04]  /*7c890*/  STL [R1+0x1490], R11 ;  /* 0x0014900b01007387 */ /* 0x0003e80000100800 */
[----:B------:R-:W3:Y:S04]  /*7c8a0*/  LDL.LU R16, [R1+0x1610] ;  /* 0x0016100001107983 */ /* 0x000ee80000300800 */
[----:B------:R1:W-:Y:S02]  /*7c8b0*/  LDGSTS.E [R0+0x3000], desc[UR14][R4.64], P1 ;  /* 0x0300000004007fae */ /* 0x0003e4000892184e */
[----:B-1----:R-:W-:Y:S01]  /*7c8c0*/  IMAD.MOV.U32 R4, RZ, RZ, R6 ;  /* 0x000000ffff047224 */ /* 0x002fe200078e0006 */
[----:B------:R-:W-:-:S02]  /*7c8d0*/  MOV R5, R11 ;  /* 0x0000000b00057202 */ /* 0x000fc40000000f00 */
[----:B------:R-:W3:Y:S04]  /*7c8e0*/  LDL.LU R11, [R1+0x168c] ;  /* 0x00168c00010b7983 */ /* 0x000ee80000300800 */
[----:B------:R-:W3:Y:S04]  /*7c8f0*/  LDL.LU R6, [R1+0x1694] ;  /* 0x0016940001067983 */ /* 0x000ee80000300800 */
[----:B------:R1:W-:Y:S01]  /*7c900*/  LDGSTS.E [R0+0x3100], desc[UR14][R4.64], P0 ;  /* 0x0310000004007fae */ /* 0x0003e2000812184e */
[----:B----4-:R-:W-:-:S05]  /*7c910*/  IADD3 R7, P2, R7, UR17, RZ ;  /* 0x0000001107077c10 */ /* 0x010fca000ff5e0ff */
[----:B------:R-:W-:Y:S01]  /*7c920*/  STL [R1+0x150c], R7 ;  /* 0x00150c0701007387 */ /* 0x000fe20000100800 */
[----:B------:R-:W-:Y:S02]  /*7c930*/  IADD3 R17, P3, R17, UR17, RZ ;  /* 0x0000001111117c10 */ /* 0x000fe4000ff7e0ff */
[----:B------:R-:W-:Y:S02]  /*7c940*/  IADD3.X R12, R12, UR9, RZ, P2, !PT ;  /* 0x000000090c0c7c10 */ /* 0x000fe400097fe4ff */
[----:B------:R-:W-:-:S03]  /*7c950*/  IADD3.X R18, R18, UR9, RZ, P3, !PT ;  /* 0x0000000912127c10 */ /* 0x000fc60009ffe4ff */
[----:B------:R4:W-:Y:S01]  /*7c960*/  STL [R1+0x1508], R12 ;  /* 0x0015080c01007387 */ /* 0x0009e20000100800 */
[----:B-1----:R-:W-:-:S03]  /*7c970*/  MOV R5, R12 ;  /* 0x0000000c00057202 */ /* 0x002fc60000000f00 */
[----:B------:R-:W-:Y:S01]  /*7c980*/  STL [R1+0x1514], R17 ;  /* 0x0015141101007387 */ /* 0x000fe20000100800 */
[----:B------:R-:W-:-:S03]  /*7c990*/  IMAD.MOV.U32 R4, RZ, RZ, R7 ;  /* 0x000000ffff047224 */ /* 0x000fc600078e0007 */
[----:B----4-:R-:W4:Y:S04]  /*7c9a0*/  LDL.LU R12, [R1+0x1688] ;  /* 0x00168800010c7983 */ /* 0x010f280000300800 */
[----:B------:R-:W-:Y:S04]  /*7c9b0*/  STL [R1+0x1510], R18 ;  /* 0x0015101201007387 */ /* 0x000fe80000100800 */
[----:B------:R-:W4:Y:S01]  /*7c9c0*/  LDL.LU R7, [R1+0x1690] ;  /* 0x0016900001077983 */ /* 0x000f220000300800 */
[----:B------:R-:W-:-:S03]  /*7c9d0*/  IADD3 R8, P2, R8, UR17, RZ ;  /* 0x0000001108087c10 */ /* 0x000fc6000ff5e0ff */
[----:B------:R1:W-:Y:S01]  /*7c9e0*/  LDGSTS.E [R0+0x4000], desc[UR14][R4.64], P1 ;  /* 0x0400000004007fae */ /* 0x0003e2000892184e */
[----:B--2---:R-:W-:-:S03]  /*7c9f0*/  IADD3 R9, P3, R9, UR17, RZ ;  /* 0x0000001109097c10 */ /* 0x004fc6000ff7e0ff */
[----:B------:R2:W-:Y:S01]  /*7ca00*/  STL [R1+0x158c], R8 ;  /* 0x00158c0801007387 */ /* 0x0005e20000100800 */
[----:B-1----:R-:W-:Y:S01]  /*7ca10*/  IMAD.MOV.U32 R4, RZ, RZ, R17 ;  /* 0x000000ffff047224 */ /* 0x002fe200078e0011 */
[----:B------:R-:W-:-:S05]  /*7ca20*/  MOV R5, R18 ;  /* 0x0000001200057202 */ /* 0x000fca0000000f00 */
[----:B------:R1:W-:Y:S01]  /*7ca30*/  LDGSTS.E [R0+0x4100], desc[UR14][R4.64], P0 ;  /* 0x0410000004007fae */ /* 0x0003e2000812184e */
[----:B------:R-:W-:-:S05]  /*7ca40*/  IADD3.X R13, R13, UR9, RZ, P2, !PT ;  /* 0x000000090d0d7c10 */ /* 0x000fca00097fe4ff */
[----:B------:R2:W-:Y:S01]  /*7ca50*/  STL [R1+0x1588], R13 ;  /* 0x0015880d01007387 */ /* 0x0005e20000100800 */
[----:B---3--:R-:W-:Y:S01]  /*7ca60*/  IADD3.X R14, R14, UR9, RZ, P3, !PT ;  /* 0x000000090e0e7c10 */ /* 0x008fe20009ffe4ff */
[----:B-1----:R-:W-:Y:S01]  /*7ca70*/  IMAD.MOV.U32 R4, RZ, RZ, R8 ;  /* 0x000000ffff047224 */ /* 0x002fe200078e0008 */
[----:B------:R-:W-:Y:S01]  /*7ca80*/  MOV R5, R13 ;  /* 0x0000000d00057202 */ /* 0x000fe20000000f00 */
[----:B------:R1:W-:Y:S04]  /*7ca90*/  STL [R1+0x1594], R9 ;  /* 0x0015940901007387 */ /* 0x0003e80000100800 */
[----:B--2---:R-:W2:Y:S04]  /*7caa0*/  LDL.LU R8, [R1+0x170c] ;  /* 0x00170c0001087983 */ /* 0x004ea80000300800 */
[----:B------:R3:W-:Y:S04]  /*7cab0*/  STL [R1+0x1590], R14 ;  /* 0x0015900e01007387 */ /* 0x0007e80000100800 */
[----:B------:R1:W-:Y:S04]  /*7cac0*/  LDGSTS.E [R0+0x5000], desc[UR14][R4.64], P1 ;  /* 0x0500000004007fae */ /* 0x0003e8000892184e */
[----:B------:R-:W2:Y:S01]  /*7cad0*/  LDL.LU R13, [R1+0x1714] ;  /* 0x00171400010d7983 */ /* 0x000ea20000300800 */
[----:B------:R-:W-:Y:S01]  /*7cae0*/  IADD3 R3, P2, R3, UR17, RZ ;  /* 0x0000001103037c10 */ /* 0x000fe2000ff5e0ff */
[----:B-1----:R-:W-:-:S02]  /*7caf0*/  IMAD.MOV.U32 R4, RZ, RZ, R9 ;  /* 0x000000ffff047224 */ /* 0x002fc400078e0009 */
[----:B------:R-:W2:Y:S01]  /*7cb00*/  LDL.LU R9, [R1+0x1708] ;  /* 0x0017080001097983 */ /* 0x000ea20000300800 */
[----:B------:R-:W-:-:S03]  /*7cb10*/  MOV R5, R14 ;  /* 0x0000000e00057202 */ /* 0x000fc60000000f00 */
[----:B---3--:R-:W3:Y:S01]  /*7cb20*/  LDL.LU R14, [R1+0x1710] ;  /* 0x00171000010e7983 */ /* 0x008ee20000300800 */
[----:B------:R-:W-:-:S03]  /*7cb30*/  IADD3 R10, P3, R10, UR17, RZ ;  /* 0x000000110a0a7c10 */ /* 0x000fc6000ff7e0ff */
[----:B------:R1:W-:Y:S01]  /*7cb40*/  LDGSTS.E [R0+0x5100], desc[UR14][R4.64], P0 ;  /* 0x0510000004007fae */ /* 0x0003e2000812184e */
[----:B------:R-:W-:-:S03]  /*7cb50*/  IADD3.X R15, R15, UR9, RZ, P2, !PT ;  /* 0x000000090f0f7c10 */ /* 0x000fc600097fe4ff */
[----:B------:R-:W-:Y:S04]  /*7cb60*/  STL [R1+0x160c], R3 ;  /* 0x00160c0301007387 */ /* 0x000fe80000100800 */
[----:B------:R1:W-:Y:S01]  /*7cb70*/  STL [R1+0x1608], R15 ;  /* 0x0016080f01007387 */ /* 0x0003e20000100800 */
[----:B------:R-:W-:Y:S01]  /*7cb80*/  IADD3.X R16, R16, UR9, RZ, P3, !PT ;  /* 0x0000000910107c10 */ /* 0x000fe20009ffe4ff */
[----:B-1----:R-:W-:Y:S01]  /*7cb90*/  IMAD.MOV.U32 R4, RZ, RZ, R3 ;  /* 0x000000ffff047224 */ /* 0x002fe200078e0003 */
[----:B------:R-:W-:Y:S01]  /*7cba0*/  MOV R5, R15 ;  /* 0x0000000f00057202 */ /* 0x000fe20000000f00 */
[----:B------:R-:W-:Y:S04]  /*7cbb0*/  STL [R1+0x1614], R10 ;  /* 0x0016140a01007387 */ /* 0x000fe80000100800 */
[----:B------:R-:W3:Y:S04]  /*7cbc0*/  LDL.LU R15, [R1+0x178c] ;  /* 0x00178c00010f7983 */ /* 0x000ee80000300800 */
[----:B------:R1:W-:Y:S04]  /*7cbd0*/  STL [R1+0x1610], R16 ;  /* 0x0016101001007387 */ /* 0x0003e80000100800 */
[----:B------:R1:W-:Y:S04]  /*7cbe0*/  LDGSTS.E [R0+0x6000], desc[UR14][R4.64], P1 ;  /* 0x0600000004007fae */ /* 0x0003e8000892184e */
[----:B------:R-:W3:Y:S01]  /*7cbf0*/  LDL.LU R3, [R1+0x1794] ;  /* 0x0017940001037983 */ /* 0x000ee20000300800 */
[----:B------:R-:W-:-:S02]  /*7cc00*/  IADD3 R11, P2, R11, UR17, RZ ;  /* 0x000000110b0b7c10 */ /* 0x000fc4000ff5e0ff */
[----:B-1----:R-:W-:Y:S02]  /*7cc10*/  MOV R5, R16 ;  /* 0x0000001000057202 */ /* 0x002fe40000000f00 */
[----:B------:R-:W3:Y:S01]  /*7cc20*/  LDL.LU R16, [R1+0x1788] ;  /* 0x0017880001107983 */ /* 0x000ee20000300800 */
[----:B------:R-:W-:-:S03]  /*7cc30*/  IMAD.MOV.U32 R4, RZ, RZ, R10 ;  /* 0x000000ffff047224 */ /* 0x000fc600078e000a */
[----:B------:R-:W3:Y:S01]  /*7cc40*/  LDL.LU R10, [R1+0x1790] ;  /* 0x00179000010a7983 */ /* 0x000ee20000300800 */
[----:B------:R-:W-:-:S03]  /*7cc50*/  IADD3 R6, P3, R6, UR17, RZ ;  /* 0x0000001106067c10 */ /* 0x000fc6000ff7e0ff */
[----:B------:R1:W-:Y:S04]  /*7cc60*/  STL [R1+0x168c], R11 ;  /* 0x00168c0b01007387 */ /* 0x0003e80000100800 */
[----:B------:R1:W-:Y:S02]  /*7cc70*/  LDGSTS.E [R0+0x6100], desc[UR14][R4.64], P0 ;  /* 0x0610000004007fae */ /* 0x0003e4000812184e */
[----:B-1----:R-:W-:Y:S01]  /*7cc80*/  IMAD.MOV.U32 R4, RZ, RZ, R11 ;  /* 0x000000ffff047224 */ /* 0x002fe200078e000b */
[----:B----4-:R-:W-:-:S05]  /*7cc90*/  IADD3.X R12, R12, UR9, RZ, P2, !PT ;  /* 0x000000090c0c7c10 */ /* 0x010fca00097fe4ff */
[----:B------:R1:W-:Y:S01]  /*7cca0*/  STL [R1+0x1688], R12 ;  /* 0x0016880c01007387 */ /* 0x0003e20000100800 */
[----:B------:R-:W-:-:S03]  /*7ccb0*/  IADD3.X R7, R7, UR9, RZ, P3, !PT ;  /* 0x0000000907077c10 */ /* 0x000fc60009ffe4ff */
[----:B------:R4:W-:Y:S01]  /*7ccc0*/  STL [R1+0x1694], R6 ;  /* 0x0016940601007387 */ /* 0x0009e20000100800 */
[----:B------:R-:W-:-:S03]  /*7ccd0*/  MOV R5, R12 ;  /* 0x0000000c00057202 */ /* 0x000fc60000000f00 */
[----:B------:R-:W3:Y:S04]  /*7cce0*/  LDL.LU R11, [R1+0x180c] ;  /* 0x00180c00010b7983 */ /* 0x000ee80000300800 */
[----:B------:R4:W-:Y:S04]  /*7ccf0*/  STL [R1+0x1690], R7 ;  /* 0x0016900701007387 */ /* 0x0009e80000100800 */
[----:B------:R-:W3:Y:S04]  /*7cd00*/  LDL.LU R17, [R1+0x1814] ;  /* 0x0018140001117983 */ /* 0x000ee80000300800 */
[----:B-1----:R-:W3:Y:S04]  /*7cd10*/  LDL.LU R12, [R1+0x1808] ;  /* 0x00180800010c7983 */ /* 0x002ee80000300800 */
[----:B------:R-:W3:Y:S04]  /*7cd20*/  LDL.LU R18, [R1+0x1810] ;  /* 0x0018100001127983 */ /* 0x000ee80000300800 */
[----:B------:R1:W-:Y:S01]  /*7cd30*/  LDGSTS.E [R0+0x7000], desc[UR14][R4.64], P1 ;  /* 0x0700000004007fae */ /* 0x0003e2000892184e */
[----:B--2---:R-:W-:Y:S01]  /*7cd40*/  IADD3 R8, P2, R8, UR17, RZ ;  /* 0x0000001108087c10 */ /* 0x004fe2000ff5e0ff */
[----:B-1----:R-:W-:Y:S01]  /*7cd50*/  IMAD.MOV.U32 R4, RZ, RZ, R6 ;  /* 0x000000ffff047224 */ /* 0x002fe200078e0006 */
[----:B------:R-:W-:Y:S01]  /*7cd60*/  MOV R5, R7 ;  /* 0x0000000700057202 */ /* 0x000fe20000000f00 */
[----:B----4-:R-:W2:Y:S04]  /*7cd70*/  LDL.LU R6, [R1+0x188c] ;  /* 0x00188c0001067983 */ /* 0x010ea80000300800 */
[----:B------:R-:W4:Y:S01]  /*7cd80*/  LDL.LU R7, [R1+0x1894] ;  /* 0x0018940001077983 */ /* 0x000f220000300800 */
[----:B------:R-:W-:-:S03]  /*7cd90*/  IADD3 R13, P3, R13, UR17, RZ ;  /* 0x000000110d0d7c10 */ /* 0x000fc6000ff7e0ff */
[----:B------:R1:W-:Y:S04]  /*7cda0*/  STL [R1+0x170c], R8 ;  /* 0x00170c0801007387 */ /* 0x0003e80000100800 */
[----:B------:R1:W-:Y:S01]  /*7cdb0*/  LDGSTS.E [R0+0x7100], desc[UR14][R4.64], P0 ;  /* 0x0710000004007fae */ /* 0x0003e2000812184e */
[----:B------:R-:W-:Y:S02]  /*7cdc0*/  IADD3.X R9, R9, UR9, RZ, P2, !PT ;  /* 0x0000000909097c10 */ /* 0x000fe400097fe4ff */
[----:B---3--:R-:W-:-:S03]  /*7cdd0*/  IADD3.X R14, R14, UR9, RZ, P3, !PT ;  /* 0x000000090e0e7c10 */ /* 0x008fc60009ffe4ff */
[----:B------:R3:W-:Y:S01]  /*7cde0*/  STL [R1+0x1708], R9 ;  /* 0x0017080901007387 */ /* 0x0007e20000100800 */
[----:B-1----:R-:W-:-:S03]  /*7cdf0*/  IMAD.MOV.U32 R4, RZ, RZ, R8 ;  /* 0x000000ffff047224 */ /* 0x002fc600078e0008 */
[----:B------:R-:W-:Y:S01]  /*7ce00*/  STL [R1+0x1714], R13 ;  /* 0x0017140d01007387 */ /* 0x000fe20000100800 */
[----:B------:R-:W-:-:S03]  /*7ce10*/  MOV R5, R9 ;  /* 0x0000000900057202 */ /* 0x000fc60000000f00 */
[----:B------:R-:W4:Y:S04]  /*7ce20*/  LDL.LU R8, [R1+0x1888] ;  /* 0x0018880001087983 */ /* 0x000f280000300800 */
[----:B------:R1:W-:Y:S04]  /*7ce30*/  STL [R1+0x1710], R14 ;  /* 0x0017100e01007387 */ /* 0x0003e80000100800 */
[----:B---3--:R-:W3:Y:S04]  /*7ce40*/  LDL.LU R9, [R1+0x1890] ;  /* 0x0018900001097983 */ /* 0x008ee80000300800 */
[----:B------:R1:W-:Y:S01]  /*7ce50*/  LDGSTS.E [R0+0x8000], desc[UR14][R4.64], P1 ;  /* 0x0800000004007fae */ /* 0x0003e2000892184e */
[----:B------:R-:W-:Y:S01]  /*7ce60*/  IADD3 R15, P2, R15, UR17, RZ ;  /* 0x000000110f0f7c10 */ /* 0x000fe2000ff5e0ff */
[----:B-1----:R-:W-:Y:S01]  /*7ce70*/  IMAD.MOV.U32 R4, RZ, RZ, R13 ;  /* 0x000000ffff047224 */ /* 0x002fe200078e000d */
[----:B------:R-:W-:-:S02]  /*7ce80*/  MOV R5, R14 ;  /* 0x0000000e00057202 */ /* 0x000fc40000000f00 */
[----:B------:R-:W-:Y:S01]  /*7ce90*/  IADD3 R3, P3, R3, UR17, RZ ;  /* 0x0000001103037c10 */ /* 0x000fe2000ff7e0ff */
[----:B------:R-:W3:Y:S04]  /*7cea0*/  LDL.LU R14, [R1+0x190c] ;  /* 0x00190c00010e7983 */ /* 0x000ee80000300800 */
[----:B------:R-:W3:Y:S01]  /*7ceb0*/  LDL.LU R13, [R1+0x1914] ;  /* 0x00191400010d7983 */ /* 0x000ee20000300800 */
[----:B------:R-:W-:-:S03]  /*7cec0*/  IADD3.X R16, R16, UR9, RZ, P2, !PT ;  /* 0x0000000910107c10 */ /* 0x000fc600097fe4ff */
[----:B------:R-:W-:Y:S01]  /*7ced0*/  STL [R1+0x178c], R15 ;  /* 0x00178c0f01007387 */ /* 0x000fe20000100800 */
[----:B------:R-:W-:-:S03]  /*7cee0*/  IADD3.X R10, R10, UR9, RZ, P3, !PT ;  /* 0x000000090a0a7c10 */ /* 0x000fc60009ffe4ff */
[----:B------:R1:W-:Y:S04]  /*7cef0*/  LDGSTS.E [R0+0x8100], desc[UR14][R4.64], P0 ;  /* 0x0810000004007fae */ /* 0x0003e8000812184e */
[----:B------:R1:W-:Y:S04]  /*7cf00*/  STL [R1+0x1788], R16 ;  /* 0x0017881001007387 */ /* 0x0003e80000100800 */
[----:B------:R1:W-:Y:S02]  /*7cf10*/  STL [R1+0x1794], R3 ;  /* 0x0017940301007387 */ /* 0x0003e40000100800 */
[----:B-1----:R-:W-:-:S02]  /*7cf20*/  MOV R5, R16 ;  /* 0x0000001000057202 */ /* 0x002fc40000000f00 */
[----:B------:R-:W3:Y:S01]  /*7cf30*/  LDL.LU R16, [R1+0x1908] ;  /* 0x0019080001107983 */ /* 0x000ee20000300800 */
[----:B------:R-:W-:-:S03]  /*7cf40*/  IMAD.MOV.U32 R4, RZ, RZ, R15 ;  /* 0x000000ffff047224 */ /* 0x000fc600078e000f */
[----:B------:R1:W-:Y:S04]  /*7cf50*/  STL [R1+0x1790], R10 ;  /* 0x0017900a01007387 */ /* 0x0003e80000100800 */
[----:B------:R-:W3:Y:S04]  /*7cf60*/  LDL.LU R15, [R1+0x1910] ;  /* 0x00191000010f7983 */ /* 0x000ee80000300800 */
[----:B------:R1:W-:Y:S02]  /*7cf70*/  LDGSTS.E [R0+0x9000], desc[UR14][R4.64], P1 ;  /* 0x0900000004007fae */ /* 0x0003e4000892184e */
[----:B-1----:R-:W-:Y:S01]  /*7cf80*/  IMAD.MOV.U32 R4, RZ, RZ, R3 ;  /* 0x000000ffff047224 */ /* 0x002fe200078e0003 */
[----:B------:R-:W-:Y:S01]  /*7cf90*/  MOV R5, R10 ;  /* 0x0000000a00057202 */ /* 0x000fe20000000f00 */
[----:B------:R-:W3:Y:S04]  /*7cfa0*/  LDL.LU R3, [R1+0x198c] ;  /* 0x00198c0001037983 */ /* 0x000ee80000300800 */
[----:B------:R-:W3:Y:S04]  /*7cfb0*/  LDL.LU R10, [R1+0x1994] ;  /* 0x00199400010a7983 */ /* 0x000ee80000300800 */
[----:B------:R1:W-:Y:S01]  /*7cfc0*/  LDGSTS.E [R0+0x9100], desc[UR14][R4.64], P0 ;  /* 0x0910000004007fae */ /* 0x0003e2000812184e */
[----:B------:R-:W-:-:S02]  /*7cfd0*/  IADD3 R11, P2, R11, UR17, RZ ;  /* 0x000000110b0b7c10 */ /* 0x000fc4000ff5e0ff */
[----:B------:R-:W-:Y:S02]  /*7cfe0*/  IADD3 R17, P3, R17, UR17, RZ ;  /* 0x0000001111117c10 */ /* 0x000fe4000ff7e0ff */
[----:B------:R-:W-:Y:S01]  /*7cff0*/  IADD3.X R12, R12, UR9, RZ, P2, !PT ;  /* 0x000000090c0c7c10 */ /* 0x000fe200097fe4ff */
[----:B------:R-:W-:Y:S01]  /*7d000*/  STL [R1+0x180c], R11 ;  /* 0x00180c0b01007387 */ /* 0x000fe20000100800 */
[----:B------:R-:W-:-:S03]  /*7d010*/  IADD3.X R18, R18, UR9, RZ, P3, !PT ;  /* 0x0000000912127c10 */ /* 0x000fc60009ffe4ff */
[----:B------:R1:W-:Y:S02]  /*7d020*/  STL [R1+0x1808], R12 ;  /* 0x0018080c01007387 */ /* 0x0003e40000100800 */
[----:B-1----:R-:W-:Y:S02]  /*7d030*/  MOV R5, R12 ;  /* 0x0000000c00057202 */ /* 0x002fe40000000f00 */
[----:B------:R-:W-:Y:S01]  /*7d040*/  STL [R1+0x1814], R17 ;  /* 0x0018141101007387 */ /* 0x000fe20000100800 */
[----:B------:R-:W-:-:S03]  /*7d050*/  IMAD.MOV.U32 R4, RZ, RZ, R11 ;  /* 0x000000ffff047224 */ /* 0x000fc600078e000b */
[----:B------:R-:W3:Y:S04]  /*7d060*/  LDL.LU R12, [R1+0x1988] ;  /* 0x00198800010c7983 */ /* 0x000ee80000300800 */
[----:B------:R-:W-:Y:S04]  /*7d070*/  STL [R1+0x1810], R18 ;  /* 0x0018101201007387 */ /* 0x000fe80000100800 */
[----:B------:R-:W3:Y:S01]  /*7d080*/  LDL.LU R11, [R1+0x1990] ;  /* 0x00199000010b7983 */ /* 0x000ee20000300800 */
[----:B--2---:R-:W-:-:S03]  /*7d090*/  IADD3 R6, P2, R6, UR17, RZ ;  /* 0x0000001106067c10 */ /* 0x004fc6000ff5e0ff */
[----:B------:R1:W-:Y:S01]  /*7d0a0*/  LDGSTS.E [R0+0xa000], desc[UR14][R4.64], P1 ;  /* 0x0a00000004007fae */ /* 0x0003e2000892184e */
[----:B----4-:R-:W-:-:S03]  /*7d0b0*/  IADD3 R7, P3, R7, UR17, RZ ;  /* 0x0000001107077c10 */ /* 0x010fc6000ff7e0ff */
[----:B------:R2:W-:Y:S01]  /*7d0c0*/  STL [R1+0x188c], R6 ;  /* 0x00188c0601007387 */ /* 0x0005e20000100800 */
[----:B-1----:R-:W-:Y:S01]  /*7d0d0*/  IMAD.MOV.U32 R4, RZ, RZ, R17 ;  /* 0x000000ffff047224 */ /* 0x002fe200078e0011 */
[----:B------:R-:W-:-:S05]  /*7d0e0*/  MOV R5, R18 ;  /* 0x0000001200057202 */ /* 0x000fca0000000f00 */
[----:B------:R1:W-:Y:S01]  /*7d0f0*/  LDGSTS.E [R0+0xa100], desc[UR14][R4.64], P0 ;  /* 0x0a10000004007fae */ /* 0x0003e2000812184e */
[----:B------:R-:W-:Y:S01]  /*7d100*/  IADD3.X R8, R8, UR9, RZ, P2, !PT ;  /* 0x0000000908087c10 */ /* 0x000fe200097fe4ff */
[----:B-1----:R-:W-:-:S03]  /*7d110*/  IMAD.MOV.U32 R4, RZ, RZ, R6 ;  /* 0x000000ffff047224 */ /* 0x002fc600078e0006 */
[----:B------:R-:W-:Y:S01]  /*7d120*/  MOV R5, R8 ;  /* 0x0000000800057202 */ /* 0x000fe20000000f00 */
[----:B------:R1:W-:Y:S01]  /*7d130*/  STL [R1+0x1888], R8 ;  /* 0x0018880801007387 */ /* 0x0003e20000100800 */
[----:B---3--:R-:W-:-:S03]  /*7d140*/  IADD3.X R9, R9, UR9, RZ, P3, !PT ;  /* 0x0000000909097c10 */ /* 0x008fc60009ffe4ff */
[----:B------:R3:W-:Y:S04]  /*7d150*/  STL [R1+0x1894], R7 ;  /* 0x0018940701007387 */ /* 0x0007e80000100800 */
[----:B--2---:R-:W2:Y:S04]  /*7d160*/  LDL.LU R6, [R1+0x1a0c] ;  /* 0x001a0c0001067983 */ /* 0x004ea80000300800 */
[----:B------:R4:W-:Y:S04]  /*7d170*/  STL [R1+0x1890], R9 ;  /* 0x0018900901007387 */ /* 0x0009e80000100800 */
[----:B------:R4:W-:Y:S04]  /*7d180*/  LDGSTS.E [R0+0xb000], desc[UR14][R4.64], P1 ;  /* 0x0b00000004007fae */ /* 0x0009e8000892184e */
[----:B-1----:R-:W2:Y:S01]  /*7d190*/  LDL.LU R8, [R1+0x1a14] ;  /* 0x001a140001087983 */ /* 0x002ea20000300800 */
[----:B----4-:R-:W-:-:S03]  /*7d1a0*/  IMAD.MOV.U32 R4, RZ, RZ, R7 ;  /* 0x000000ffff047224 */ /* 0x010fc600078e0007 */
[----:B---3--:R-:W3:Y:S01]  /*7d1b0*/  LDL.LU R7, [R1+0x1a08] ;  /* 0x001a080001077983 */ /* 0x008ee20000300800 */
[----:B------:R-:W-:Y:S02]  /*7d1c0*/  MOV R5, R9 ;  /* 0x0000000900057202 */ /* 0x000fe40000000f00 */
[----:B------:R-:W-:Y:S01]  /*7d1d0*/  IADD3 R14, P2, R14, UR17, RZ ;  /* 0x000000110e0e7c10 */ /* 0x000fe2000ff5e0ff */
[----:B------:R-:W4:Y:S01]  /*7d1e0*/  LDL.LU R9, [R1+0x1a10] ;  /* 0x001a100001097983 */ /* 0x000f220000300800 */
[----:B------:R-:W-:-:S03]  /*7d1f0*/  IADD3 R13, P3, R13, UR17, RZ ;  /* 0x000000110d0d7c10 */ /* 0x000fc6000ff7e0ff */
[----:B------:R1:W-:Y:S04]  /*7d200*/  LDGSTS.E [R0+0xb100], desc[UR14][R4.64], P0 ;  /* 0x0b10000004007fae */ /* 0x0003e8000812184e */
[----:B------:R1:W-:Y:S01]  /*7d210*/  STL [R1+0x190c], R14 ;  /* 0x00190c0e01007387 */ /* 0x0003e20000100800 */
[----:B------:R-:W-:Y:S01]  /*7d220*/  IADD3.X R16, R16, UR9, RZ, P2, !PT ;  /* 0x0000000910107c10 */ /* 0x000fe200097fe4ff */
[----:B-1----:R-:W-:-:S03]  /*7d230*/  IMAD.MOV.U32 R4, RZ, RZ, R14 ;  /* 0x000000ffff047224 */ /* 0x002fc600078e000e */
[----:B------:R-:W-:Y:S01]  /*7d240*/  MOV R5, R16 ;  /* 0x0000001000057202 */ /* 0x000fe20000000f00 */
[----:B------:R-:W-:Y:S01]  /*7d250*/  STL [R1+0x1908], R16 ;  /* 0x0019081001007387 */ /* 0x000fe20000100800 */
[----:B------:R-:W-:-:S03]  /*7d260*/  IADD3.X R15, R15, UR9, RZ, P3, !PT ;  /* 0x000000090f0f7c10 */ /* 0x000fc60009ffe4ff */
[----:B------:R-:W-:Y:S04]  /*7d270*/  STL [R1+0x1914], R13 ;  /* 0x0019140d01007387 */ /* 0x000fe80000100800 */
[----:B------:R-:W4:Y:S04]  /*7d280*/  LDL.LU R14, [R1+0x1a8c] ;  /* 0x001a8c00010e7983 */ /* 0x000f280000300800 */
[----:B------:R1:W-:Y:S04]  /*7d290*/  STL [R1+0x1910], R15 ;  /* 0x0019100f01007387 */ /* 0x0003e80000100800 */
[----:B------:R1:W-:Y:S04]  /*7d2a0*/  LDGSTS.E [R0+0xc000], desc[UR14][R4.64], P1 ;  /* 0x0c00000004007fae */ /* 0x0003e8000892184e */
[----:B------:R-:W4:Y:S01]  /*7d2b0*/  LDL.LU R18, [R1+0x1a94] ;  /* 0x001a940001127983 */ /* 0x000f220000300800 */
[----:B------:R-:W-:-:S02]  /*7d2c0*/  IADD3 R3, P2, R3, UR17, RZ ;  /* 0x0000001103037c10 */ /* 0x000fc4000ff5e0ff */
[----:B-1----:R-:W-:Y:S02]  /*7d2d0*/  MOV R5, R15 ;  /* 0x0000000f00057202 */ /* 0x002fe40000000f00 */
[----:B------:R-:W4:Y:S01]  /*7d2e0*/  LDL.LU R15, [R1+0x1a88] ;  /* 0x001a8800010f7983 */ /* 0x000f220000300800 */
[----:B------:R-:W-:-:S03]  /*7d2f0*/  IADD3 R10, P3, R10, UR17, RZ ;  /* 0x000000110a0a7c10 */ /* 0x000fc6000ff7e0ff */
[----:B------:R-:W4:Y:S01]  /*7d300*/  LDL.LU R19, [R1+0x1a90] ;  /* 0x001a900001137983 */ /* 0x000f220000300800 */
[----:B------:R-:W-:-:S03]  /*7d310*/  IMAD.MOV.U32 R4, RZ, RZ, R13 ;  /* 0x000000ffff047224 */ /* 0x000fc600078e000d */
[----:B------:R1:W-:Y:S04]  /*7d320*/  STL [R1+0x198c], R3 ;  /* 0x00198c0301007387 */ /* 0x0003e80000100800 */
[----:B------:R1:W-:Y:S02]  /*7d330*/  LDGSTS.E [R0+0xc100], desc[UR14][R4.64], P0 ;  /* 0x0c10000004007fae */ /* 0x0003e4000812184e */
[----:B-1----:R-:W-:Y:S01]  /*7d340*/  IMAD.MOV.U32 R4, RZ, RZ, R3 ;  /* 0x000000ffff047224 */ /* 0x002fe200078e0003 */
[----:B------:R-:W-:-:S05]  /*7d350*/  IADD3.X R12, R12, UR9, RZ, P2, !PT ;  /* 0x000000090c0c7c10 */ /* 0x000fca00097fe4ff */
[----:B------:R-:W-:Y:S01]  /*7d360*/  STL [R1+0x1988], R12 ;  /* 0x0019880c01007387 */ /* 0x000fe20000100800 */
[----:B------:R-:W-:-:S03]  /*7d370*/  IADD3.X R11, R11, UR9, RZ, P3, !PT ;  /* 0x000000090b0b7c10 */ /* 0x000fc60009ffe4ff */
[----:B------:R-:W-:Y:S04]  /*7d380*/  STL [R1+0x1994], R10 ;  /* 0x0019940a01007387 */ /* 0x000fe80000100800 */
[----:B------:R-:W4:Y:S04]  /*7d390*/  LDL.LU R23, [R1+0x1b0c] ;  /* 0x001b0c0001177983 */ /* 0x000f280000300800 */
[----:B------:R-:W-:Y:S04]  /*7d3a0*/  STL [R1+0x1990], R11 ;  /* 0x0019900b01007387 */ /* 0x000fe80000100800 */
[----:B------:R-:W4:Y:S04]  /*7d3b0*/  LDL.LU R3, [R1+0x1b14] ;  /* 0x001b140001037983 */ /* 0x000f280000300800 */
[----:B------:R-:W4:Y:S04]  /*7d3c0*/  LDL.LU R24, [R1+0x1b08] ;  /* 0x001b080001187983 */ /* 0x000f280000300800 */
[----:B------:R-:W4:Y:S04]  /*7d3d0*/  LDL.LU R22, [R1+0x1b10] ;  /* 0x001b100001167983 */ /* 0x000f280000300800 */
[----:B------:R-:W4:Y:S01]  /*7d3e0*/  LDL.LU.64 R20, [R1+0x1198] ;  /* 0x0011980001147983 */ /* 0x000f220000300a00 */
[----:B------:R-:W-:-:S05]  /*7d3f0*/  MOV R5, R12 ;  /* 0x0000000c00057202 */ /* 0x000fca0000000f00 */
[----:B------:R1:W-:Y:S02]  /*7d400*/  LDGSTS.E [R0+0xd000], desc[UR14][R4.64], P1 ;  /* 0x0d00000004007fae */ /* 0x0003e4000892184e */
[----:B-1----:R-:W-:Y:S01]  /*7d410*/  IMAD.MOV.U32 R4, RZ, RZ, R10 ;  /* 0x000000ffff047224 */ /* 0x002fe200078e000a */
[----:B------:R-:W-:Y:S02]  /*7d420*/  MOV R5, R11 ;  /* 0x0000000b00057202 */ /* 0x000fe40000000f00 */
[----:B--2---:R-:W-:-:S03]  /*7d430*/  IADD3 R6, P2, R6, UR17, RZ ;  /* 0x0000001106067c10 */ /* 0x004fc6000ff5e0ff */
[----:B------:R1:W-:Y:S04]  /*7d440*/  LDGSTS.E [R0+0xd100], desc[UR14][R4.64], P0 ;  /* 0x0d10000004007fae */ /* 0x0003e8000812184e */
[----:B------:R-:W-:Y:S01]  /*7d450*/  STL [R1+0x1a0c], R6 ;  /* 0x001a0c0601007387 */ /* 0x000fe20000100800 */
[----:B------:R-:W-:Y:S01]  /*7d460*/  IADD3 R8, P3, R8, UR17, RZ ;  /* 0x0000001108087c10 */ /* 0x000fe2000ff7e0ff */
[----:B-1----:R-:W-:Y:S01]  /*7d470*/  IMAD.MOV.U32 R4, RZ, RZ, R6 ;  /* 0x000000ffff047224 */ /* 0x002fe200078e0006 */
[----:B---3--:R-:W-:-:S04]  /*7d480*/  IADD3.X R7, R7, UR9, RZ, P2, !PT ;  /* 0x0000000907077c10 */ /* 0x008fc800097fe4ff */
[----:B------:R-:W-:Y:S01]  /*7d490*/  MOV R5, R7 ;  /* 0x0000000700057202 */ /* 0x000fe20000000f00 */
[----:B------:R1:W-:Y:S01]  /*7d4a0*/  STL [R1+0x1a08], R7 ;  /* 0x001a080701007387 */ /* 0x0003e20000100800 */
[----:B----4-:R-:W-:-:S03]  /*7d4b0*/  IADD3.X R9, R9, UR9, RZ, P3, !PT ;  /* 0x0000000909097c10 */ /* 0x010fc60009ffe4ff */
[----:B------:R-:W-:Y:S04]  /*7d4c0*/  STL [R1+0x1a14], R8 ;  /* 0x001a140801007387 */ /* 0x000fe80000100800 */
[----:B------:R2:W-:Y:S04]  /*7d4d0*/  LDGSTS.E [R0+0xe000], desc[UR14][R4.64], P1 ;  /* 0x0e00000004007fae */ /* 0x0005e8000892184e */
[----:B-1----:R-:W3:Y:S04]  /*7d4e0*/  LDL.LU.64 R6, [R1+0x1190] ;  /* 0x0011900001067983 */ /* 0x002ee80000300a00 */
[----:B------:R1:W-:Y:S01]  /*7d4f0*/  STL [R1+0x1a10], R9 ;  /* 0x001a100901007387 */ /* 0x0003e20000100800 */
[----:B--2---:R-:W-:Y:S01]  /*7d500*/  IMAD.MOV.U32 R4, RZ, RZ, R8 ;  /* 0x000000ffff047224 */ /* 0x004fe200078e0008 */
[----:B------:R-:W-:-:S02]  /*7d510*/  MOV R5, R9 ;  /* 0x0000000900057202 */ /* 0x000fc40000000f00 */
[----:B-1----:R-:W2:Y:S01]  /*7d520*/  LDL.LU.64 R8, [R1+0x1118] ;  /* 0x0011180001087983 */ /* 0x002ea20000300a00 */
[----:B------:R-:W-:-:S03]  /*7d530*/  IADD3 R14, P2, R14, UR17, RZ ;  /* 0x000000110e0e7c10 */ /* 0x000fc6000ff5e0ff */
[----:B------:R-:W4:Y:S04]  /*7d540*/  LDL.LU.64 R10, [R1+0x1110] ;  /* 0x00111000010a7983 */ /* 0x000f280000300a00 */
[----:B------:R-:W4:Y:S01]  /*7d550*/  LDL.LU.64 R12, [R1+0x1098] ;  /* 0x00109800010c7983 */ /* 0x000f220000300a00 */
[----:B------:R-:W-:-:S03]  /*7d560*/  IADD3 R18, P3, R18, UR17, RZ ;  /* 0x0000001112127c10 */ /* 0x000fc6000ff7e0ff */
[----:B------:R-:W-:Y:S04]  /*7d570*/  STL [R1+0x1a8c], R14 ;  /* 0x001a8c0e01007387 */ /* 0x000fe80000100800 */
[----:B------:R1:W-:Y:S01]  /*7d580*/  LDGSTS.E [R0+0xe100], desc[UR14][R4.64], P0 ;  /* 0x0e10000004007fae */ /* 0x0003e2000812184e */
[----:B------:R-:W-:Y:S02]  /*7d590*/  IADD3.X R15, R15, UR9, RZ, P2, !PT ;  /* 0x000000090f0f7c10 */ /* 0x000fe400097fe4ff */
[----:B------:R-:W-:-:S03]  /*7d5a0*/  IADD3.X R19, R19, UR9, RZ, P3, !PT ;  /* 0x0000000913137c10 */ /* 0x000fc60009ffe4ff */
[----:B------:R1:W-:Y:S02]  /*7d5b0*/  STL [R1+0x1a88], R15 ;  /* 0x001a880f01007387 */ /* 0x0003e40000100800 */
[----:B-1----:R-:W-:Y:S01]  /*7d5c0*/  IMAD.MOV.U32 R4, RZ, RZ, R14 ;  /* 0x000000ffff047224 */ /* 0x002fe200078e000e */
[----:B------:R-:W-:Y:S01]  /*7d5d0*/  MOV R5, R15 ;  /* 0x0000000f00057202 */ /* 0x000fe20000000f00 */
[----:B------:R-:W-:Y:S04]  /*7d5e0*/  STL [R1+0x1a94], R18 ;  /* 0x001a941201007387 */ /* 0x000fe80000100800 */
[----:B------:R1:W-:Y:S04]  /*7d5f0*/  LDGSTS.E [R0+0xf000], desc[UR14][R4.64], P1 ;  /* 0x0f00000004007fae */ /* 0x0003e8000892184e */
[----:B------:R-:W4:Y:S04]  /*7d600*/  LDL.LU.64 R14, [R1+0x1090] ;  /* 0x00109000010e7983 */ /* 0x000f280000300a00 */
[----:B------:R1:W-:Y:S04]  /*7d610*/  STL [R1+0x1a90], R19 ;  /* 0x001a901301007387 */ /* 0x0003e80000100800 */
[----:B------:R-:W4:Y:S01]  /*7d620*/  LDL.LU.64 R16, [R1+0x1018] ;  /* 0x0010180001107983 */ /* 0x000f220000300a00 */
[----:B-1----:R-:W-:Y:S01]  /*7d630*/  IMAD.MOV.U32 R4, RZ, RZ, R18 ;  /* 0x000000ffff047224 */ /* 0x002fe200078e0012 */
[----:B------:R-:W-:-:S02]  /*7d640*/  MOV R5, R19 ;  /* 0x0000001300057202 */ /* 0x000fc40000000f00 */
[----:B------:R-:W4:Y:S04]  /*7d650*/  LDL.LU.64 R18, [R1+0x1010] ;  /* 0x0010100001127983 */ /* 0x000f280000300a00 */
[----:B------:R-:W4:Y:S04]  /*7d660*/  LDL.LU.64 R36, [R1+0xf98] ;  /* 0x000f980001247983 */ /* 0x000f280000300a00 */
[----:B------:R1:W-:Y:S01]  /*7d670*/  LDGSTS.E [R0+0xf100], desc[UR14][R4.64], P0 ;  /* 0x0f10000004007fae */ /* 0x0003e2000812184e */
[----:B------:R-:W-:Y:S02]  /*7d680*/  IADD3 R23, P2, R23, UR17, RZ ;  /* 0x0000001117177c10 */ /* 0x000fe4000ff5e0ff */
[----:B------:R-:W-:-:S02]  /*7d690*/  IADD3 R3, P3, R3, UR17, RZ ;  /* 0x0000001103037c10 */ /* 0x000fc4000ff7e0ff */
[----:B------:R-:W-:Y:S01]  /*7d6a0*/  IADD3.X R24, R24, UR9, RZ, P2, !PT ;  /* 0x0000000918187c10 */ /* 0x000fe200097fe4ff */
[----:B------:R-:W-:Y:S01]  /*7d6b0*/  STL [R1+0x1b0c], R23 ;  /* 0x001b0c1701007387 */ /* 0x000fe20000100800 */
[----:B------:R-:W-:-:S03]  /*7d6c0*/  IADD3.X R22, R22, UR9, RZ, P3, !PT ;  /* 0x0000000916167c10 */ /* 0x000fc60009ffe4ff */
[----:B------:R1:W-:Y:S04]  /*7d6d0*/  STL [R1+0x1b08], R24 ;  /* 0x001b081801007387 */ /* 0x0003e80000100800 */
[----:B------:R1:W-:Y:S04]  /*7d6e0*/  STL [R1+0x1b14], R3 ;  /* 0x001b140301007387 */ /* 0x0003e80000100800 */
[----:B------:R1:W-:Y:S04]  /*7d6f0*/  STL [R1+0x1b10], R22 ;  /* 0x001b101601007387 */ /* 0x0003e80000100800 */
[----:B------:R-:W4:Y:S01]  /*7d700*/  LDL.LU.64 R28, [R1+0xf90] ;  /* 0x000f9000011c7983 */ /* 0x000f220000300a00 */
[----:B-1----:R-:W-:Y:S01]  /*7d710*/  IMAD.MOV.U32 R4, RZ, RZ, R23 ;  /* 0x000000ffff047224 */ /* 0x002fe200078e0017 */
[----:B------:R-:W-:-:S02]  /*7d720*/  MOV R5, R24 ;  /* 0x0000001800057202 */ /* 0x000fc40000000f00 */
[----:B------:R-:W4:Y:S04]  /*7d730*/  LDL.LU.64 R26, [R1+0xf18] ;  /* 0x000f1800011a7983 */ /* 0x000f280000300a00 */
[----:B------:R-:W4:Y:S04]  /*7d740*/  LDL.LU.64 R24, [R1+0xf10] ;  /* 0x000f100001187983 */ /* 0x000f280000300a00 */
[----:B------:R1:W-:Y:S02]  /*7d750*/  LDGSTS.E [R0+0x10000], desc[UR14][R4.64], P1 ;  /* 0x1000000004007fae */ /* 0x0003e4000892184e */
[----:B-1----:R-:W-:Y:S01]  /*7d760*/  IMAD.MOV.U32 R4, RZ, RZ, R3 ;  /* 0x000000ffff047224 */ /* 0x002fe200078e0003 */
[----:B------:R-:W-:-:S02]  /*7d770*/  MOV R5, R22 ;  /* 0x0000001600057202 */ /* 0x000fc40000000f00 */
[----:B------:R-:W-:Y:S01]  /*7d780*/  IADD3 R3, P2, R20, UR17, RZ ;  /* 0x0000001114037c10 */ /* 0x000fe2000ff5e0ff */
[----:B------:R-:W4:Y:S04]  /*7d790*/  LDL.LU.64 R22, [R1+0xe98] ;  /* 0x000e980001167983 */ /* 0x000f280000300a00 */
[----:B------:R1:W-:Y:S02]  /*7d7a0*/  LDGSTS.E [R0+0x10100], desc[UR14][R4.64], P0 ;  /* 0x1010000004007fae */ /* 0x0003e4000812184e */
[----:B-1----:R-:W-:Y:S02]  /*7d7b0*/  IADD3.X R4, R21, UR9, RZ, P2, !PT ;  /* 0x0000000915047c10 */ /* 0x002fe400097fe4ff */
[----:B------:R-:W4:Y:S04]  /*7d7c0*/  LDL.LU.64 R20, [R1+0xe90] ;  /* 0x000e900001147983 */ /* 0x000f280000300a00 */
[----:B------:R-:W4:Y:S04]  /*7d7d0*/  LDL.LU.64 R144, [R1+0xe18] ;  /* 0x000e180001907983 */ /* 0x000f280000300a00 */
[----:B------:R-:W4:Y:S01]  /*7d7e0*/  LDL.LU.64 R146, [R1+0xe10] ;  /* 0x000e100001927983 */ /* 0x000f220000300a00 */
[----:B---3--:R-:W-:-:S03]  /*7d7f0*/  IADD3 R5, P2, R6, UR17, RZ ;  /* 0x0000001106057c10 */ /* 0x008fc6000ff5e0ff */
[----:B------:R-:W3:Y:S01]  /*7d800*/  LDL.LU.64 R156, [R1+0xd98] ;  /* 0x000d9800019c7983 */ /* 0x000ee20000300a00 */
[----:B------:R-:W-:-:S03]  /*7d810*/  IADD3.X R6, R7, UR9, RZ, P2, !PT ;  /* 0x0000000907067c10 */ /* 0x000fc600097fe4ff */
[----:B------:R-:W3:Y:S04]  /*7d820*/  LDL.LU.64 R158, [R1+0xd90] ;  /* 0x000d9000019e7983 */ /* 0x000ee80000300a00 */
[----:B------:R-:W3:Y:S01]  /*7d830*/  LDL.LU.64 R160, [R1+0xd18] ;  /* 0x000d180001a07983 */ /* 0x000ee20000300a00 */
[----:B--2---:R-:W-:-:S03]  /*7d840*/  IADD3 R7, P2, R8, UR17, RZ ;  /* 0x0000001108077c10 */ /* 0x004fc6000ff5e0ff */
[----:B------:R-:W2:Y:S01]  /*7d850*/  LDL.LU.64 R162, [R1+0xd10] ;  /* 0x000d100001a27983 */ /* 0x000ea20000300a00 */
[----:B------:R-:W-:Y:S02]  /*7d860*/  IADD3.X R8, R9, UR9, RZ, P2, !PT ;  /* 0x0000000909087c10 */ /* 0x000fe400097fe4ff */
[----:B----4-:R-:W-:Y:S01]  /*7d870*/  IADD3 R9, P2, R10, UR17, RZ ;  /* 0x000000110a097c10 */ /* 0x010fe2000ff5e0ff */
[----:B------:R-:W4:Y:S03]  /*7d880*/  LDL.LU.64 R164, [R1+0xc98] ;  /* 0x000c980001a47983 */ /* 0x000f260000300a00 */
[----:B------:R-:W-:Y:S01]  /*7d890*/  IADD3.X R10, R11, UR9, RZ, P2, !PT ;  /* 0x000000090b0a7c10 */ /* 0x000fe200097fe4ff */
[----:B------:R-:W4:Y:S01]  /*7d8a0*/  LDL.LU.64 R166, [R1+0xc90] ;  /* 0x000c900001a67983 */ /* 0x000f220000300a00 */
[----:B------:R-:W-:-:S03]  /*7d8b0*/  IADD3 R11, P2, R12, UR17, RZ ;  /* 0x000000110c0b7c10 */ /* 0x000fc6000ff5e0ff */
[----:B------:R-:W4:Y:S01]  /*7d8c0*/  LDL.LU.64 R168, [R1+0xc18] ;  /* 0x000c180001a87983 */ /* 0x000f220000300a00 */
[----:B------:R-:W-:-:S03]  /*7d8d0*/  IADD3.X R12, R13, UR9, RZ, P2, !PT ;  /* 0x000000090d0c7c10 */ /* 0x000fc600097fe4ff */
[----:B------:R-:W4:Y:S04]  /*7d8e0*/  LDL.LU.64 R170, [R1+0xc10] ;  /* 0x000c100001aa7983 */ /* 0x000f280000300a00 */
[----:B------:R-:W4:Y:S01]  /*7d8f0*/  LDL.LU.64 R172, [R1+0xb98] ;  /* 0x000b980001ac7983 */ /* 0x000f220000300a00 */
[----:B------:R-:W-:-:S04]  /*7d900*/  IADD3 R13, P2, R14, UR17, RZ ;  /* 0x000000110e0d7c10 */ /* 0x000fc8000ff5e0ff */
[----:B------:R-:W-:Y:S02]  /*7d910*/  IADD3.X R14, R15, UR9, RZ, P2, !PT ;  /* 0x000000090f0e7c10 */ /* 0x000fe400097fe4ff */
        /* <DEDUP_REMOVED lines=8> */
[----:B------:R-:W-:Y:S01]  /*7d9a0*/  IADD3 R39, P2, R26, UR17, RZ ;  /* 0x000000111a277c10 */ /* 0x000fe2000ff5e0ff */
[----:B------:R-:W4:Y:S03]  /*7d9b0*/  LDL.LU.64 R28, [R1+0xb90] ;  /* 0x000b9000011c7983 */ /* 0x000f260000300a00 */
[----:B------:R-:W-:Y:S02]  /*7d9c0*/  IADD3.X R96, R27, UR9, RZ, P2, !PT ;  /* 0x000000091b607c10 */ /* 0x000fe400097fe4ff */
[----:B------:R-:W-:Y:S01]  /*7d9d0*/  IADD3 R97, P2, R24, UR17, RZ ;  /* 0x0000001118617c10 */ /* 0x000fe2000ff5e0ff */
[----:B------:R-:W4:Y:S03]  /*7d9e0*/  LDL.LU.64 R26, [R1+0xb88] ;  /* 0x000b8800011a7983 */ /* 0x000f260000300a00 */
[----:B------:R-:W-:-:S02]  /*7d9f0*/  IADD3.X R98, R25, UR9, RZ, P2, !PT ;  /* 0x0000000919627c10 */ /* 0x000fc400097fe4ff */
[----:B------:R-:W4:Y:S01]  /*7da00*/  LDL.LU.64 R24, [R1+0xb80] ;  /* 0x000b800001187983 */ /* 0x000f220000300a00 */
[----:B------:R-:W-:-:S04]  /*7da10*/  IADD3 R99, P2, R22, UR17, RZ ;  /* 0x0000001116637c10 */ /* 0x000fc8000ff5e0ff */
[----:B------:R-:W-:Y:S02]  /*7da20*/  IADD3.X R140, R23, UR9, RZ, P2, !PT ;  /* 0x00000009178c7c10 */ /* 0x000fe400097fe4ff */
[----:B------:R-:W4:Y:S01]  /*7da30*/  LDL.LU.64 R22, [R1+0xb78] ;  /* 0x000b780001167983 */ /* 0x000f220000300a00 */
[----:B------:R-:W-:-:S04]  /*7da40*/  IADD3 R141, P2, R20, UR17, RZ ;  /* 0x00000011148d7c10 */ /* 0x000fc8000ff5e0ff */
[----:B------:R-:W-:Y:S02]  /*7da50*/  IADD3.X R142, R21, UR9, RZ, P2, !PT ;  /* 0x00000009158e7c10 */ /* 0x000fe400097fe4ff */
[----:B------:R-:W4:Y:S01]  /*7da60*/  LDL.LU.64 R20, [R1+0xb70] ;  /* 0x000b700001147983 */ /* 0x000f220000300a00 */
[----:B------:R-:W-:-:S04]  /*7da70*/  IADD3 R143, P2, R144, UR17, RZ ;  /* 0x00000011908f7c10 */ /* 0x000fc8000ff5e0ff */
[----:B------:R-:W-:Y:S02]  /*7da80*/  IADD3.X R144, R145, UR9, RZ, P2, !PT ;  /* 0x0000000991907c10 */ /* 0x000fe400097fe4ff */
[----:B------:R-:W-:-:S04]  /*7da90*/  IADD3 R145, P2, R146, UR17, RZ ;  /* 0x0000001192917c10 */ /* 0x000fc8000ff5e0ff */
[----:B------:R-:W-:Y:S02]  /*7daa0*/  IADD3.X R146, R147, UR9, RZ, P2, !PT ;  /* 0x0000000993927c10 */ /* 0x000fe400097fe4ff */
[----:B---3--:R-:W-:-:S04]  /*7dab0*/  IADD3 R147, P2, R156, UR17, RZ ;  /* 0x000000119c937c10 */ /* 0x008fc8000ff5e0ff */
[----:B------:R-:W-:Y:S02]  /*7dac0*/  IADD3.X R156, R157, UR9, RZ, P2, !PT ;  /* 0x000000099d9c7c10 */ /* 0x000fe400097fe4ff */
[----:B------:R-:W-:-:S04]  /*7dad0*/  IADD3 R157, P2, R158, UR17, RZ ;  /* 0x000000119e9d7c10 */ /* 0x000fc8000ff5e0ff */
[----:B------:R-:W-:Y:S02]  /*7dae0*/  IADD3.X R158, R159, UR9, RZ, P2, !PT ;  /* 0x000000099f9e7c10 */ /* 0x000fe400097fe4ff */
[----:B------:R-:W-:-:S04]  /*7daf0*/  IADD3 R159, P2, R160, UR17, RZ ;  /* 0x00000011a09f7c10 */ /* 0x000fc8000ff5e0ff */
[----:B------:R-:W-:Y:S02]  /*7db00*/  IADD3.X R160, R161, UR9, RZ, P2, !PT ;  /* 0x00000009a1a07c10 */ /* 0x000fe400097fe4ff */
[----:B--2---:R-:W-:-:S04]  /*7db10*/  IADD3 R161, P2, R162, UR17, RZ ;  /* 0x00000011a2a17c10 */ /* 0x004fc8000ff5e0ff */
[----:B------:R-:W-:Y:S02]  /*7db20*/  IADD3.X R162, R163, UR9, RZ, P2, !PT ;  /* 0x00000009a3a27c10 */ /* 0x000fe400097fe4ff */
[----:B----4-:R-:W-:-:S04]  /*7db30*/  IADD3 R163, P2, R164, UR17, RZ ;  /* 0x00000011a4a37c10 */ /* 0x010fc8000ff5e0ff */
        /* <DEDUP_REMOVED lines=8> */
[----:B------:R-:W-:Y:S01]  /*7dbc0*/  IADD3.X R172, R173, UR9, RZ, P2, !PT ;  /* 0x00000009adac7c10 */ /* 0x000fe200097fe4ff */
        /* <DEDUP_REMOVED lines=47> */
[----:B------:R-:W-:-:S02]  /*7dec0*/  MOV R185, R172 ;  /* 0x000000ac00b97202 */ /* 0x000fc40000000f00 */
        /* <DEDUP_REMOVED lines=9> */
[----:B------:R-:W-:-:S03]  /*7df60*/  IMAD.MOV.U32 R20, RZ, RZ, R3 ;  /* 0x000000ffff147224 */ /* 0x000fc600078e0003 */
[----:B------:R-:W-:Y:S02]  /*7df70*/  IADD3.X R182, R21, UR9, RZ, P2, !PT ;  /* 0x0000000915b67c10 */ /* 0x000fe400097fe4ff */
[----:B------:R-:W-:-:S05]  /*7df80*/  MOV R21, R4 ;  /* 0x0000000400157202 */ /* 0x000fca0000000f00 */
        /* <DEDUP_REMOVED lines=17> */
[----:B------:R-:W-:-:S03]  /*7e0a0*/  IMAD.MOV.U32 R28, RZ, RZ, R173 ;  /* 0x000000ffff1c7224 */ /* 0x000fc600078e00ad */
[----:B------:R-:W-:Y:S01]  /*7e0b0*/  STL.64 [R1+0xd90], R200 ;  /* 0x000d90c801007387 */ /* 0x000fe20000100a00 */
[----:B------:R-:W-:-:S03]  /*7e0c0*/  MOV R29, R174 ;  /* 0x000000ae001d7202 */ /* 0x000fc60000000f00 */
[----:B------:R-:W-:Y:S01]  /*7e0d0*/  STL.64 [R1+0xd18], R198 ;  /* 0x000d18c601007387 */ /* 0x000fe20000100a00 */
[----:B------:R-:W-:Y:S01]  /*7e0e0*/  IMAD.MOV.U32 R26, RZ, RZ, R175 ;  /* 0x000000ffff1a7224 */ /* 0x000fe200078e00af */
[----:B------:R-:W-:Y:S02]  /*7e0f0*/  MOV R27, R176 ;  /* 0x000000b0001b7202 */ /* 0x000fe40000000f00 */
[----:B------:R-:W-:Y:S01]  /*7e100*/  STL.64 [R1+0xd10], R196 ;  /* 0x000d10c401007387 */ /* 0x000fe20000100a00 */
[----:B------:R-:W-:Y:S01]  /*7e110*/  IMAD.MOV.U32 R24, RZ, RZ, R177 ;  /* 0x000000ffff187224 */ /* 0x000fe200078e00b1 */
[----:B------:R-:W-:Y:S02]  /*7e120*/  MOV R25, R178 ;  /* 0x000000b200197202 */ /* 0x000fe40000000f00 */
[----:B------:R-:W-:Y:S01]  /*7e130*/  STL.64 [R1+0xc98], R194 ;  /* 0x000c98c201007387 */ /* 0x000fe20000100a00 */
[----:B------:R-:W-:Y:S01]  /*7e140*/  IMAD.MOV.U32 R4, RZ, RZ, R20 ;  /* 0x000000ffff047224 */ /* 0x000fe200078e0014 */
[----:B------:R-:W-:-:S02]  /*7e150*/  MOV R5, R21 ;  /* 0x0000001500057202 */ /* 0x000fc40000000f00 */
[----:B------:R-:W-:Y:S01]  /*7e160*/  STL.64 [R1+0xc90], R192 ;  /* 0x000c90c001007387 */ /* 0x000fe20000100a00 */
[----:B------:R-:W-:Y:S01]  /*7e170*/  IMAD.MOV.U32 R22, RZ, RZ, R179 ;  /* 0x000000ffff167224 */ /* 0x000fe200078e00b3 */
[----:B------:R-:W-:Y:S02]  /*7e180*/  MOV R23, R180 ;  /* 0x000000b400177202 */ /* 0x000fe40000000f00 */
[----:B------:R-:W-:Y:S01]  /*7e190*/  STL.64 [R1+0xc18], R190 ;  /* 0x000c18be01007387 */ /* 0x000fe20000100a00 */
[----:B-1----:R-:W-:Y:S01]  /*7e1a0*/  IMAD.MOV.U32 R20, RZ, RZ, R181 ;  /* 0x000000ffff147224 */ /* 0x002fe200078e00b5 */
[----:B------:R-:W-:Y:S02]  /*7e1b0*/  MOV R21, R182 ;  /* 0x000000b600157202 */ /* 0x000fe40000000f00 */
[----:B------:R-:W-:Y:S04]  /*7e1c0*/  STL.64 [R1+0xc10], R188 ;  /* 0x000c10bc01007387 */ /* 0x000fe80000100a00 */
[----:B------:R-:W-:Y:S04]  /*7e1d0*/  STL.64 [R1+0xb98], R184 ;  /* 0x000b98b801007387 */ /* 0x000fe80000100a00 */
[----:B------:R-:W-:Y:S04]  /*7e1e0*/  STL.64 [R1+0xb90], R28 ;  /* 0x000b901c01007387 */ /* 0x000fe80000100a00 */
[----:B------:R-:W-:Y:S04]  /*7e1f0*/  STL.64 [R1+0xb88], R26 ;  /* 0x000b881a01007387 */ /* 0x000fe80000100a00 */
[----:B------:R-:W-:Y:S04]  /*7e200*/  STL.64 [R1+0xb80], R24 ;  /* 0x000b801801007387 */ /* 0x000fe80000100a00 */
[----:B------:R-:W-:Y:S04]  /*7e210*/  STL.64 [R1+0xb78], R22 ;  /* 0x000b781601007387 */ /* 0x000fe80000100a00 */
[----:B------:R-:W-:Y:S04]  /*7e220*/  LDGSTS.E [R0+0x11000], desc[UR14][R4.64], P1 ;  /* 0x1100000004007fae */ /* 0x000fe8000892184e */
[----:B------:R-:W-:Y:S04]  /*7e230*/  STL.64 [R1+0xb70], R20 ;  /* 0x000b701401007387 */ /* 0x000fe80000100a00 */
[----:B------:R-:W-:Y:S04]  /*7e240*/  LDGSTS.E [R0+0x11100], desc[UR14][R250.64], P0 ;  /* 0x11100000fa007fae */ /* 0x000fe8000812184e */
        /* <DEDUP_REMOVED lines=18> */
[----:B------:R-:W4:Y:S04]  /*7e370*/  LDL.LU R16, [R1+0x1418] ;  /* 0x0014180001107983 */ /* 0x000f280000300800 */
[----:B------:R-:W-:Y:S04]  /*7e380*/  LDGSTS.E [R0+0x17000], desc[UR14][R220.64], P1 ;  /* 0x17000000dc007fae */ /* 0x000fe8000892184e */
[----:B------:R-:W4:Y:S04]  /*7e390*/  LDL.LU R15, [R1+0x141c] ;  /* 0x00141c00010f7983 */ /* 0x000f280000300800 */
        /* <DEDUP_REMOVED lines=10> */
[----:B------:R-:W-:Y:S01]  /*7e440*/  LDGSTS.E [R0+0x1b100], desc[UR14][R192.64], P0 ;  /* 0x1b100000c0007fae */ /* 0x000fe2000812184e */
[----:B------:R-:W-:-:S03]  /*7e450*/  LOP3.LUT R3, R183, 0x10, RZ, 0x3c, !PT ;  /* 0x00000010b7037812 */ /* 0x000fc600078e3cff */
[----:B------:R-:W-:Y:S04]  /*7e460*/  LDGSTS.E [R0+0x1c000], desc[UR14][R190.64], P1 ;  /* 0x1c000000be007fae */ /* 0x000fe8000892184e */
[----:B------:R-:W-:Y:S04]  /*7e470*/  LDGSTS.E [R0+0x1c100], desc[UR14][R188.64], P0 ;  /* 0x1c100000bc007fae */ /* 0x000fe8000812184e */
[----:B------:R-:W-:Y:S04]  /*7e480*/  LDGSTS.E [R0+0x1d000], desc[UR14][R184.64], P1 ;  /* 0x1d000000b8007fae */ /* 0x000fe8000892184e */
[----:B------:R-:W-:Y:S04]  /*7e490*/  LDGSTS.E [R0+0x1d100], desc[UR14][R28.64], P0 ;  /* 0x1d1000001c007fae */ /* 0x000fe8000812184e */
[----:B------:R-:W-:Y:S04]  /*7e4a0*/  LDGSTS.E [R0+0x1e000], desc[UR14][R26.64], P1 ;  /* 0x1e0000001a007fae */ /* 0x000fe8000892184e */
[----:B------:R-:W-:Y:S04]  /*7e4b0*/  LDGSTS.E [R0+0x1e100], desc[UR14][R24.64], P0 ;  /* 0x1e10000018007fae */ /* 0x000fe8000812184e */
[----:B------:R-:W-:Y:S04]  /*7e4c0*/  LDGSTS.E [R0+0x1f000], desc[UR14][R22.64], P1 ;  /* 0x1f00000016007fae */ /* 0x000fe8000892184e */
[----:B------:R1:W-:Y:S02]  /*7e4d0*/  LDGSTS.E [R0+0x1f100], desc[UR14][R20.64], P0 ;  /* 0x1f10000014007fae */ /* 0x0003e4000812184e */
[----:B-1----:R-:W-:Y:S01]  /*7e4e0*/  VIADD R0, R3, UR12 ;  /* 0x0000000c03007c36 */ /* 0x002fe20008000000 */
[----:B--2---:R-:W-:-:S02]  /*7e4f0*/  IADD3 R4, P2, R4, UR17, RZ ;  /* 0x0000001104047c10 */ /* 0x004fc4000ff5e0ff */
[----:B---3--:R-:W-:Y:S02]  /*7e500*/  IADD3 R9, P3, R9, UR17, RZ ;  /* 0x0000001109097c10 */ /* 0x008fe4000ff7e0ff */
[----:B----4-:R-:W-:Y:S01]  /*7e510*/  IADD3.X R5, R5, UR9, RZ, P2, !PT ;  /* 0x0000000905057c10 */ /* 0x010fe200097fe4ff */
[----:B------:R-:W-:Y:S01]  /*7e520*/  STL [R1+0x131c], R4 ;  /* 0x00131c0401007387 */ /* 0x000fe20000100800 */
[----:B------:R-:W-:-:S03]  /*7e530*/  IADD3.X R12, R12, UR9, RZ, P3, !PT ;  /* 0x000000090c0c7c10 */ /* 0x000fc60009ffe4ff */
[----:B------:R1:W-:Y:S04]  /*7e540*/  STL [R1+0x1318], R5 ;  /* 0x0013180501007387 */ /* 0x0003e80000100800 */
[----:B------:R-:W-:Y:S04]  /*7e550*/  STL [R1+0x1324], R9 ;  /* 0x0013240901007387 */ /* 0x000fe80000100800 */
[----:B------:R-:W2:Y:S04]  /*7e560*/  LDL.LU R11, [R1+0x149c] ;  /* 0x00149c00010b7983 */ /* 0x000ea80000300800 */
[----:B------:R3:W-:Y:S04]  /*7e570*/  STL [R1+0x1320], R12 ;  /* 0x0013200c01007387 */ /* 0x0007e80000100800 */
[----:B------:R1:W-:Y:S04]  /*7e580*/  LDGSTS.E [R0+0x200], desc[UR14][R4.64], P1 ;  /* 0x0020000004007fae */ /* 0x0003e8000892184e */
[----:B------:R-:W4:Y:S01]  /*7e590*/  LDL.LU R7, [R1+0x14a4] ;  /* 0x0014a40001077983 */ /* 0x000f220000300800 */
[----:B-1----:R-:W-:-:S03]  /*7e5a0*/  IMAD.MOV.U32 R5, RZ, RZ, R12 ;  /* 0x000000ffff057224 */ /* 0x002fc600078e000c */
[----:B---3--:R-:W3:Y:S01]  /*7e5b0*/  LDL.LU R12, [R1+0x1498] ;  /* 0x00149800010c7983 */ /* 0x008ee20000300800 */
[----:B------:R-:W-:-:S03]  /*7e5c0*/  MOV R4, R9 ;  /* 0x0000000900047202 */ /* 0x000fc60000000f00 */
[----:B------:R-:W3:Y:S01]  /*7e5d0*/  LDL.LU R9, [R1+0x14a0] ;  /* 0x0014a00001097983 */ /* 0x000ee20000300800 */
[----:B------:R-:W-:Y:S02]  /*7e5e0*/  IADD3 R13, P2, R13, UR17, RZ ;  /* 0x000000110d0d7c10 */ /* 0x000fe4000ff5e0ff */
[----:B------:R-:W-:Y:S01]  /*7e5f0*/  IADD3 R10, P3, R10, UR17, RZ ;  /* 0x000000110a0a7c10 */ /* 0x000fe2000ff7e0ff */
[----:B------:R1:W-:Y:S01]  /*7e600*/  LDGSTS.E [R0+0x300], desc[UR14][R4.64], P0 ;  /* 0x0030000004007fae */ /* 0x0003e2000812184e */
[----:B------:R-:W-:Y:S02]  /*7e610*/  IADD3.X R17, R17, UR9, RZ, P2, !PT ;  /* 0x0000000911117c10 */ /* 0x000fe400097fe4ff */
[----:B------:R-:W-:Y:S01]  /*7e620*/  IADD3.X R14, R14, UR9, RZ, P3, !PT ;  /* 0x000000090e0e7c10 */ /* 0x000fe20009ffe4ff */
[----:B------:R1:W-:Y:S04]  /*7e630*/  STL [R1+0x139c], R13 ;  /* 0x00139c0d01007387 */ /* 0x0003e80000100800 */
[----:B------:R1:W-:Y:S02]  /*7e640*/  STL [R1+0x1398], R17 ;  /* 0x0013981101007387 */ /* 0x0003e40000100800 */
[----:B-1----:R-:W-:Y:S01]  /*7e650*/  MOV R4, R13 ;  /* 0x0000000d00047202 */ /* 0x002fe20000000f00 */
[----:B------:R-:W-:Y:S01]  /*7e660*/  IMAD.MOV.U32 R5, RZ, RZ, R17 ;  /* 0x000000ffff057224 */ /* 0x000fe200078e0011 */
[----:B------:R-:W-:Y:S04]  /*7e670*/  STL [R1+0x13a4], R10 ;  /* 0x0013a40a01007387 */ /* 0x000fe80000100800 */
[----:B------:R-:W3:Y:S04]  /*7e680*/  LDL.LU R13, [R1+0x151c] ;  /* 0x00151c00010d7983 */ /* 0x000ee80000300800 */
[----:B------:R1:W-:Y:S04]  /*7e690*/  STL [R1+0x13a0], R14 ;  /* 0x0013a00e01007387 */ /* 0x0003e80000100800 */
[----:B------:R1:W-:Y:S04]  /*7e6a0*/  LDGSTS.E [R0+0x1200], desc[UR14][R4.64], P1 ;  /* 0x0120000004007fae */ /* 0x0003e8000892184e */
[----:B------:R-:W3:Y:S01]  /*7e6b0*/  LDL.LU R17, [R1+0x1524] ;  /* 0x0015240001117983 */ /* 0x000ee20000300800 */
[----:B-1----:R-:W-:-:S03]  /*7e6c0*/  IMAD.MOV.U32 R5, RZ, RZ, R14 ;  /* 0x000000ffff057224 */ /* 0x002fc600078e000e */
[----:B------:R-:W3:Y:S04]  /*7e6d0*/  LDL.LU R14, [R1+0x1518] ;  /* 0x00151800010e7983 */ /* 0x000ee80000300800 */
[----:B------:R-:W3:Y:S01]  /*7e6e0*/  LDL.LU R18, [R1+0x1520] ;  /* 0x0015200001127983 */ /* 0x000ee20000300800 */
[----:B------:R-:W-:Y:S02]  /*7e6f0*/  IADD3 R15, P2, R15, UR17, RZ ;  /* 0x000000110f0f7c10 */ /* 0x000fe4000ff5e0ff */
[----:B------:R-:W-:Y:S01]  /*7e700*/  MOV R4, R10 ;  /* 0x0000000a00047202 */ /* 0x000fe20000000f00 */
[----:B------:R-:W3:Y:S01]  /*7e710*/  LDL.LU R3, [R1+0x159c] ;  /* 0x00159c0001037983 */ /* 0x000ee20000300800 */
[----:B------:R-:W-:-:S03]  /*7e720*/  IADD3.X R16, R16, UR9, RZ, P2, !PT ;  /* 0x0000000910107c10 */ /* 0x000fc600097fe4ff */
[----:B------:R-:W3:Y:S01]  /*7e730*/  LDL.LU R10, [R1+0x15a4] ;  /* 0x0015a400010a7983 */ /* 0x000ee20000300800 */
[----:B------:R-:W-:-:S03]  /*7e740*/  IADD3 R6, P3, R6, UR17, RZ ;  /* 0x0000001106067c10 */ /* 0x000fc6000ff7e0ff */
[----:B------:R1:W-:Y:S01]  /*7e750*/  STL [R1+0x141c], R15 ;  /* 0x00141c0f01007387 */ /* 0x0003e20000100800 */
        /* <DEDUP_REMOVED lines=10> */
[----:B-1----:R-:W-:Y:S01]  /*7e800*/  MOV R4, R6 ;  /* 0x0000000600047202 */ /* 0x002fe20000000f00 */
[----:B------:R-:W-:Y:S01]  /*7e810*/  IMAD.MOV.U32 R5, RZ, RZ, R8 ;  /* 0x000000ffff057224 */ /* 0x000fe200078e0008 */
[----:B------:R-:W3:Y:S04]  /*7e820*/  LDL.LU R6, [R1+0x161c] ;  /* 0x00161c0001067983 */ /* 0x000ee80000300800 */
[----:B------:R-:W3:Y:S04]  /*7e830*/  LDL.LU R8, [R1+0x1624] ;  /* 0x0016240001087983 */ /* 0x000ee80000300800 */
[----:B------:R1:W-:Y:S01]  /*7e840*/  LDGSTS.E [R0+0x2300], desc[UR14][R4.64], P0 ;  /* 0x0230000004007fae */ /* 0x0003e2000812184e */
[----:B--2---:R-:W-:-:S05]  /*7e850*/  IADD3 R11, P2, R11, UR17, RZ ;  /* 0x000000110b0b7c10 */ /* 0x004fca000ff5e0ff */
[----:B------:R2:W-:Y:S01]  /*7e860*/  STL [R1+0x149c], R11 ;  /* 0x00149c0b01007387 */ /* 0x0005e20000100800 */
[----:B-1----:R-:W-:Y:S02]  /*7e870*/  MOV R4, R11 ;  /* 0x0000000b00047202 */ /* 0x002fe40000000f00 */
[----:B----4-:R-:W-:Y:S02]  /*7e880*/  IADD3 R7, P3, R7, UR17, RZ ;  /* 0x0000001107077c10 */ /* 0x010fe4000ff7e0ff */
[----:B---3--:R-:W-:Y:S02]  /*7e890*/  IADD3.X R12, R12, UR9, RZ, P2, !PT ;  /* 0x000000090c0c7c10 */ /* 0x008fe400097fe4ff */
[----:B------:R-:W-:-:S03]  /*7e8a0*/  IADD3.X R9, R9, UR9, RZ, P3, !PT ;  /* 0x0000000909097c10 */ /* 0x000fc60009ffe4ff */
[----:B------:R1:W-:Y:S04]  /*7e8b0*/  STL [R1+0x1498], R12 ;  /* 0x0014980c01007387 */ /* 0x0003e80000100800 */
[----:B------:R3:W-:Y:S04]  /*7e8c0*/  STL [R1+0x14a4], R7 ;  /* 0x0014a40701007387 */ /* 0x0007e80000100800 */
[----:B--2---:R-:W2:Y:S01]  /*7e8d0*/  LDL.LU R11, [R1+0x1618] ;  /* 0x00161800010b7983 */ /* 0x004ea20000300800 */
[----:B------:R-:W-:-:S03]  /*7e8e0*/  IMAD.MOV.U32 R5, RZ, RZ, R12 ;  /* 0x000000ffff057224 */ /* 0x000fc600078e000c */
[----:B------:R4:W-:Y:S04]  /*7e8f0*/  STL [R1+0x14a0], R9 ;  /* 0x0014a00901007387 */ /* 0x0009e80000100800 */
[----:B-1----:R-:W2:Y:S04]  /*7e900*/  LDL.LU R12, [R1+0x1620] ;  /* 0x00162000010c7983 */ /* 0x002ea80000300800 */
[----:B------:R1:W-:Y:S01]  /*7e910*/  LDGSTS.E [R0+0x3200], desc[UR14][R4.64], P1 ;  /* 0x0320000004007fae */ /* 0x0003e2000892184e */
[----:B------:R-:W-:Y:S02]  /*7e920*/  IADD3 R13, P2, R13, UR17, RZ ;  /* 0x000000110d0d7c10 */ /* 0x000fe4000ff5e0ff */
[----:B-1----:R-:W-:Y:S01]  /*7e930*/  MOV R4, R7 ;  /* 0x0000000700047202 */ /* 0x002fe20000000f00 */
[----:B------:R-:W-:Y:S01]  /*7e940*/  IMAD.MOV.U32 R5, RZ, RZ, R9 ;  /* 0x000000ffff057224 */ /* 0x000fe200078e0009 */
[----:B------:R-:W-:Y:S01]  /*7e950*/  IADD3 R17, P3, R17, UR17, RZ ;  /* 0x0000001111117c10 */ /* 0x000fe2000ff7e0ff */
[----:B---3--:R-:W3:Y:S04]  /*7e960*/  LDL.LU R7, [R1+0x169c] ;  /* 0x00169c0001077983 */ /* 0x008ee80000300800 */
[----:B----4-:R-:W4:Y:S01]  /*7e970*/  LDL.LU R9, [R1+0x16a4] ;  /* 0x0016a40001097983 */ /* 0x010f220000300800 */
[----:B------:R-:W-:-:S03]  /*7e980*/  IADD3.X R14, R14, UR9, RZ, P2, !PT ;  /* 0x000000090e0e7c10 */ /* 0x000fc600097fe4ff */
[----:B------:R-:W-:Y:S01]  /*7e990*/  STL [R1+0x151c], R13 ;  /* 0x00151c0d01007387 */ /* 0x000fe20000100800 */
[----:B------:R-:W-:-:S03]  /*7e9a0*/  IADD3.X R18, R18, UR9, RZ, P3, !PT ;  /* 0x0000000912127c10 */ /* 0x000fc60009ffe4ff */
[----:B------:R1:W-:Y:S04]  /*7e9b0*/  LDGSTS.E [R0+0x3300], desc[UR14][R4.64], P0 ;  /* 0x0330000004007fae */ /* 0x0003e8000812184e */
[----:B------:R1:W-:Y:S04]  /*7e9c0*/  STL [R1+0x1518], R14 ;  /* 0x0015180e01007387 */ /* 0x0003e80000100800 */
[----:B------:R-:W-:Y:S01]  /*7e9d0*/  STL [R1+0x1524], R17 ;  /* 0x0015241101007387 */ /* 0x000fe20000100800 */
[----:B-1----:R-:W-:-:S03]  /*7e9e0*/  IMAD.MOV.U32 R5, RZ, RZ, R14 ;  /* 0x000000ffff057224 */ /* 0x002fc600078e000e */
[----:B------:R-:W4:Y:S01]  /*7e9f0*/  LDL.LU R14, [R1+0x1698] ;  /* 0x00169800010e7983 */ /* 0x000f220000300800 */
[----:B------:R-:W-:-:S03]  /*7ea00*/  MOV R4, R13 ;  /* 0x0000000d00047202 */ /* 0x000fc60000000f00 */
[----:B------:R-:W-:Y:S04]  /*7ea10*/  STL [R1+0x1520], R18 ;  /* 0x0015201201007387 */ /* 0x000fe80000100800 */
[----:B------:R-:W4:Y:S01]  /*7ea20*/  LDL.LU R13, [R1+0x16a0] ;  /* 0x0016a000010d7983 */ /* 0x000f220000300800 */
[----:B------:R-:W-:-:S03]  /*7ea30*/  IADD3 R3, P2, R3, UR17, RZ ;  /* 0x0000001103037c10 */ /* 0x000fc6000ff5e0ff */
[----:B------:R1:W-:Y:S01]  /*7ea40*/  LDGSTS.E [R0+0x4200], desc[UR14][R4.64], P1 ;  /* 0x0420000004007fae */ /* 0x0003e2000892184e */
[----:B------:R-:W-:Y:S02]  /*7ea50*/  IADD3 R10, P3, R10, UR17, RZ ;  /* 0x000000110a0a7c10 */ /* 0x000fe4000ff7e0ff */
[----:B------:R-:W-:Y:S01]  /*7ea60*/  IADD3.X R15, R15, UR9, RZ, P2, !PT ;  /* 0x000000090f0f7c10 */ /* 0x000fe200097fe4ff */
[----:B------:R-:W-:Y:S01]  /*7ea70*/  STL [R1+0x159c], R3 ;  /* 0x00159c0301007387 */ /* 0x000fe20000100800 */
[----:B-1----:R-:W-:Y:S01]  /*7ea80*/  MOV R4, R17 ;  /* 0x0000001100047202 */ /* 0x002fe20000000f00 */
[----:B------:R-:W-:Y:S01]  /*7ea90*/  IMAD.MOV.U32 R5, RZ, RZ, R18 ;  /* 0x000000ffff057224 */ /* 0x000fe200078e0012 */
[----:B------:R-:W-:Y:S01]  /*7eaa0*/  IADD3.X R16, R16, UR9, RZ, P3, !PT ;  /* 0x0000000910107c10 */ /* 0x000fe20009ffe4ff */
[----:B------:R1:W-:Y:S04]  /*7eab0*/  STL [R1+0x1598], R15 ;  /* 0x0015980f01007387 */ /* 0x0003e80000100800 */
[----:B------:R1:W-:Y:S04]  /*7eac0*/  LDGSTS.E [R0+0x4300], desc[UR14][R4.64], P0 ;  /* 0x0430000004007fae */ /* 0x0003e8000812184e */
[----:B------:R-:W-:Y:S01]  /*7ead0*/  STL [R1+0x15a4], R10 ;  /* 0x0015a40a01007387 */ /* 0x000fe20000100800 */
[----:B-1----:R-:W-:Y:S01]  /*7eae0*/  MOV R4, R3 ;  /* 0x0000000300047202 */ /* 0x002fe20000000f00 */
[----:B------:R-:W-:-:S02]  /*7eaf0*/  IMAD.MOV.U32 R5, RZ, RZ, R15 ;  /* 0x000000ffff057224 */ /* 0x000fc400078e000f */
[----:B------:R-:W4:Y:S04]  /*7eb00*/  LDL.LU R15, [R1+0x171c] ;  /* 0x00171c00010f7983 */ /* 0x000f280000300800 */
[----:B------:R1:W-:Y:S04]  /*7eb10*/  STL [R1+0x15a0], R16 ;  /* 0x0015a01001007387 */ /* 0x0003e80000100800 */
[----:B------:R1:W-:Y:S04]  /*7eb20*/  LDGSTS.E [R0+0x5200], desc[UR14][R4.64], P1 ;  /* 0x0520000004007fae */ /* 0x0003e8000892184e */
[----:B------:R-:W4:Y:S01]  /*7eb30*/  LDL.LU R3, [R1+0x1724] ;  /* 0x0017240001037983 */ /* 0x000f220000300800 */
[----:B------:R-:W-:Y:S01]  /*7eb40*/  IADD3 R6, P2, R6, UR17, RZ ;  /* 0x0000001106067c10 */ /* 0x000fe2000ff5e0ff */
[----:B-1----:R-:W-:-:S02]  /*7eb50*/  IMAD.MOV.U32 R5, RZ, RZ, R16 ;  /* 0x000000ffff057224 */ /* 0x002fc400078e0010 */
[----:B------:R-:W4:Y:S01]  /*7eb60*/  LDL.LU R16, [R1+0x1718] ;  /* 0x0017180001107983 */ /* 0x000f220000300800 */
[----:B------:R-:W-:-:S03]  /*7eb70*/  MOV R4, R10 ;  /* 0x0000000a00047202 */ /* 0x000fc60000000f00 */
[----:B------:R-:W4:Y:S01]  /*7eb80*/  LDL.LU R10, [R1+0x1720] ;  /* 0x00172000010a7983 */ /* 0x000f220000300800 */
[----:B------:R-:W-:-:S03]  /*7eb90*/  IADD3 R8, P3, R8, UR17, RZ ;  /* 0x0000001108087c10 */ /* 0x000fc6000ff7e0ff */
[----:B------:R1:W-:Y:S04]  /*7eba0*/  LDGSTS.E [R0+0x5300], desc[UR14][R4.64], P0 ;  /* 0x0530000004007fae */ /* 0x0003e8000812184e */
[----:B------:R-:W-:Y:S01]  /*7ebb0*/  STL [R1+0x161c], R6 ;  /* 0x00161c0601007387 */ /* 0x000fe20000100800 */
[----:B-1----:R-:W-:Y:S02]  /*7ebc0*/  MOV R4, R6 ;  /* 0x0000000600047202 */ /* 0x002fe40000000f00 */
[----:B--2---:R-:W-:-:S05]  /*7ebd0*/  IADD3.X R11, R11, UR9, RZ, P2, !PT ;  /* 0x000000090b0b7c10 */ /* 0x004fca00097fe4ff */
[----:B------:R-:W-:Y:S01]  /*7ebe0*/  IMAD.MOV.U32 R5, RZ, RZ, R11 ;  /* 0x000000ffff057224 */ /* 0x000fe200078e000b */
[----:B------:R1:W-:Y:S01]  /*7ebf0*/  STL [R1+0x1618], R11 ;  /* 0x0016180b01007387 */ /* 0x0003e20000100800 */
[----:B------:R-:W-:-:S03]  /*7ec00*/  IADD3.X R12, R12, UR9, RZ, P3, !PT ;  /* 0x000000090c0c7c10 */ /* 0x000fc60009ffe4ff */
[----:B------:R-:W-:Y:S04]  /*7ec10*/  STL [R1+0x1624], R8 ;  /* 0x0016240801007387 */ /* 0x000fe80000100800 */
[----:B------:R2:W-:Y:S04]  /*7ec20*/  LDGSTS.E [R0+0x6200], desc[UR14][R4.64], P1 ;  /* 0x0620000004007fae */ /* 0x0005e8000892184e */
[----:B-1----:R-:W4:Y:S04]  /*7ec30*/  LDL.LU R11, [R1+0x179c] ;  /* 0x00179c00010b7983 */ /* 0x002f280000300800 */
[----:B------:R1:W-:Y:S04]  /*7ec40*/  STL [R1+0x1620], R12 ;  /* 0x0016200c01007387 */ /* 0x0003e80000100800 */
[----:B------:R-:W4:Y:S01]  /*7ec50*/  LDL.LU R6, [R1+0x17a4] ;  /* 0x0017a40001067983 */ /* 0x000f220000300800 */
[----:B--2---:R-:W-:Y:S01]  /*7ec60*/  IMAD.MOV.U32 R5, RZ, RZ, R12 ;  /* 0x000000ffff057224 */ /* 0x004fe200078e000c */
[----:B------:R-:W-:-:S02]  /*7ec70*/  MOV R4, R8 ;  /* 0x0000000800047202 */ /* 0x000fc40000000f00 */
[----:B-1----:R-:W2:Y:S04]  /*7ec80*/  LDL.LU R12, [R1+0x1798] ;  /* 0x00179800010c7983 */ /* 0x002ea80000300800 */
[----:B------:R-:W2:Y:S01]  /*7ec90*/  LDL.LU R8, [R1+0x17a0] ;  /* 0x0017a00001087983 */ /* 0x000ea20000300800 */
[----:B---3--:R-:W-:Y:S02]  /*7eca0*/  IADD3 R7, P2, R7, UR17, RZ ;  /* 0x0000001107077c10 */ /* 0x008fe4000ff5e0ff */
[----:B----4-:R-:W-:Y:S01]  /*7ecb0*/  IADD3 R9, P3, R9, UR17, RZ ;  /* 0x0000001109097c10 */ /* 0x010fe2000ff7e0ff */
[----:B------:R1:W-:Y:S04]  /*7ecc0*/  LDGSTS.E [R0+0x6300], desc[UR14][R4.64], P0 ;  /* 0x0630000004007fae */ /* 0x0003e8000812184e */
[----:B------:R3:W-:Y:S01]  /*7ecd0*/  STL [R1+0x169c], R7 ;  /* 0x00169c0701007387 */ /* 0x0007e20000100800 */
[----:B------:R-:W-:-:S02]  /*7ece0*/  IADD3.X R14, R14, UR9, RZ, P2, !PT ;  /* 0x000000090e0e7c10 */ /* 0x000fc400097fe4ff */
[----:B-1----:R-:W-:-:S03]  /*7ecf0*/  MOV R4, R7 ;  /* 0x0000000700047202 */ /* 0x002fc60000000f00 */
[----:B------:R-:W-:Y:S01]  /*7ed00*/  IMAD.MOV.U32 R5, RZ, RZ, R14 ;  /* 0x000000ffff057224 */ /* 0x000fe200078e000e */
[----:B------:R-:W-:Y:S01]  /*7ed10*/  STL [R1+0x1698], R14 ;  /* 0x0016980e01007387 */ /* 0x000fe20000100800 */
[----:B------:R-:W-:-:S03]  /*7ed20*/  IADD3.X R13, R13, UR9, RZ, P3, !PT ;  /* 0x000000090d0d7c10 */ /* 0x000fc60009ffe4ff */
[----:B------:R1:W-:Y:S04]  /*7ed30*/  STL [R1+0x16a4], R9 ;  /* 0x0016a40901007387 */ /* 0x0003e80000100800 */
[----:B---3--:R-:W3:Y:S04]  /*7ed40*/  LDL.LU R7, [R1+0x181c] ;  /* 0x00181c0001077983 */ /* 0x008ee80000300800 */
[----:B------:R4:W-:Y:S04]  /*7ed50*/  STL [R1+0x16a0], R13 ;  /* 0x0016a00d01007387 */ /* 0x0009e80000100800 */
[----:B------:R1:W-:Y:S04]  /*7ed60*/  LDGSTS.E [R0+0x7200], desc[UR14][R4.64], P1 ;  /* 0x0720000004007fae */ /* 0x0003e8000892184e */
[----:B------:R-:W3:Y:S01]  /*7ed70*/  LDL.LU R17, [R1+0x1824] ;  /* 0x0018240001117983 */ /* 0x000ee20000300800 */
[----:B-1----:R-:W-:-:S03]  /*7ed80*/  MOV R4, R9 ;  /* 0x0000000900047202 */ /* 0x002fc60000000f00 */
[----:B------:R-:W3:Y:S04]  /*7ed90*/  LDL.LU R9, [R1+0x1818] ;  /* 0x0018180001097983 */ /* 0x000ee80000300800 */
[----:B------:R-:W3:Y:S01]  /*7eda0*/  LDL.LU R18, [R1+0x1820] ;  /* 0x0018200001127983 */ /* 0x000ee20000300800 */
[----:B------:R-:W-:-:S03]  /*7edb0*/  IMAD.MOV.U32 R5, RZ, RZ, R13 ;  /* 0x000000ffff057224 */ /* 0x000fc600078e000d */
[----:B------:R-:W3:Y:S01]  /*7edc0*/  LDL.LU R14, [R1+0x189c] ;  /* 0x00189c00010e7983 */ /* 0x000ee20000300800 */
[----:B------:R-:W-:-:S03]  /*7edd0*/  IADD3 R15, P2, R15, UR17, RZ ;  /* 0x000000110f0f7c10 */ /* 0x000fc6000ff5e0ff */
[----:B----4-:R-:W4:Y:S04]  /*7ede0*/  LDL.LU R13, [R1+0x18a4] ;  /* 0x0018a400010d7983 */ /* 0x010f280000300800 */
[----:B------:R-:W-:Y:S04]  /*7edf0*/  STL [R1+0x171c], R15 ;  /* 0x00171c0f01007387 */ /* 0x000fe80000100800 */
[----:B------:R1:W-:Y:S01]  /*7ee00*/  LDGSTS.E [R0+0x7300], desc[UR14][R4.64], P0 ;  /* 0x0730000004007fae */ /* 0x0003e2000812184e */
[----:B------:R-:W-:Y:S02]  /*7ee10*/  IADD3 R3, P3, R3, UR17, RZ ;  /* 0x0000001103037c10 */ /* 0x000fe4000ff7e0ff */
[----:B------:R-:W-:-:S02]  /*7ee20*/  IADD3.X R16, R16, UR9, RZ, P2, !PT ;  /* 0x0000000910107c10 */ /* 0x000fc400097fe4ff */
[----:B------:R-:W-:-:S03]  /*7ee30*/  IADD3.X R10, R10, UR9, RZ, P3, !PT ;  /* 0x000000090a0a7c10 */ /* 0x000fc60009ffe4ff */
[----:B------:R1:W-:Y:S02]  /*7ee40*/  STL [R1+0x1718], R16 ;  /* 0x0017181001007387 */ /* 0x0003e40000100800 */
[----:B-1----:R-:W-:Y:S02]  /*7ee50*/  IMAD.MOV.U32 R5, RZ, RZ, R16 ;  /* 0x000000ffff057224 */ /* 0x002fe400078e0010 */
[----:B------:R1:W-:Y:S01]  /*7ee60*/  STL [R1+0x1724], R3 ;  /* 0x0017240301007387 */ /* 0x0003e20000100800 */
[----:B------:R-:W-:-:S03]  /*7ee70*/  MOV R4, R15 ;  /* 0x0000000f00047202 */ /* 0x000fc60000000f00 */
[----:B------:R-:W4:Y:S04]  /*7ee80*/  LDL.LU R16, [R1+0x1898] ;  /* 0x0018980001107983 */ /* 0x000f280000300800 */
[----:B------:R1:W-:Y:S04]  /*7ee90*/  STL [R1+0x1720], R10 ;  /* 0x0017200a01007387 */ /* 0x0003e80000100800 */
[----:B------:R-:W4:Y:S04]  /*7eea0*/  LDL.LU R15, [R1+0x18a0] ;  /* 0x0018a000010f7983 */ /* 0x000f280000300800 */
[----:B------:R1:W-:Y:S02]  /*7eeb0*/  LDGSTS.E [R0+0x8200], desc[UR14][R4.64], P1 ;  /* 0x0820000004007fae */ /* 0x0003e4000892184e */
[----:B-1----:R-:W-:Y:S01]  /*7eec0*/  MOV R4, R3 ;  /* 0x0000000300047202 */ /* 0x002fe20000000f00 */
[----:B------:R-:W-:Y:S01]  /*7eed0*/  IMAD.MOV.U32 R5, RZ, RZ, R10 ;  /* 0x000000ffff057224 */ /* 0x000fe200078e000a */
[----:B------:R-:W4:Y:S04]  /*7eee0*/  LDL.LU R3, [R1+0x191c] ;  /* 0x00191c0001037983 */ /* 0x000f280000300800 */
[----:B------:R-:W4:Y:S04]  /*7eef0*/  LDL.LU R10, [R1+0x1924] ;  /* 0x00192400010a7983 */ /* 0x000f280000300800 */
[----:B------:R1:W-:Y:S01]  /*7ef00*/  LDGSTS.E [R0+0x8300], desc[UR14][R4.64], P0 ;  /* 0x0830000004007fae */ /* 0x0003e2000812184e */
[----:B------:R-:W-:-:S05]  /*7ef10*/  IADD3 R11, P2, R11, UR17, RZ ;  /* 0x000000110b0b7c10 */ /* 0x000fca000ff5e0ff */
[----:B------:R-:W-:Y:S01]  /*7ef20*/  STL [R1+0x179c], R11 ;  /* 0x00179c0b01007387 */ /* 0x000fe20000100800 */
[----:B------:R-:W-:Y:S02]  /*7ef30*/  IADD3 R6, P3, R6, UR17, RZ ;  /* 0x0000001106067c10 */ /* 0x000fe4000ff7e0ff */
[----:B--2---:R-:W-:Y:S02]  /*7ef40*/  IADD3.X R12, R12, UR9, RZ, P2, !PT ;  /* 0x000000090c0c7c10 */ /* 0x004fe400097fe4ff */
[----:B------:R-:W-:-:S03]  /*7ef50*/  IADD3.X R8, R8, UR9, RZ, P3, !PT ;  /* 0x0000000908087c10 */ /* 0x000fc60009ffe4ff */
[----:B------:R2:W-:Y:S01]  /*7ef60*/  STL [R1+0x1798], R12 ;  /* 0x0017980c01007387 */ /* 0x0005e20000100800 */
[----:B-1----:R-:W-:-:S03]  /*7ef70*/  IMAD.MOV.U32 R5, RZ, RZ, R12 ;  /* 0x000000ffff057224 */ /* 0x002fc600078e000c */
[----:B------:R-:W-:Y:S01]  /*7ef80*/  STL [R1+0x17a4], R6 ;  /* 0x0017a40601007387 */ /* 0x000fe20000100800 */
[----:B------:R-:W-:-:S03]  /*7ef90*/  MOV R4, R11 ;  /* 0x0000000b00047202 */ /* 0x000fc60000000f00 */
[----:B--2---:R-:W2:Y:S04]  /*7efa0*/  LDL.LU R12, [R1+0x1918] ;  /* 0x00191800010c7983 */ /* 0x004ea80000300800 */
[----:B------:R1:W-:Y:S04]  /*7efb0*/  STL [R1+0x17a0], R8 ;  /* 0x0017a00801007387 */ /* 0x0003e80000100800 */
[----:B------:R-:W2:Y:S04]  /*7efc0*/  LDL.LU R11, [R1+0x1920] ;  /* 0x00192000010b7983 */ /* 0x000ea80000300800 */
[----:B------:R1:W-:Y:S01]  /*7efd0*/  LDGSTS.E [R0+0x9200], desc[UR14][R4.64], P1 ;  /* 0x0920000004007fae */ /* 0x0003e2000892184e */
[----:B---3--:R-:W-:-:S02]  /*7efe0*/  IADD3 R7, P2, R7, UR17, RZ ;  /* 0x0000001107077c10 */ /* 0x008fc4000ff5e0ff */
[----:B-1----:R-:W-:Y:S01]  /*7eff0*/  MOV R4, R6 ;  /* 0x0000000600047202 */ /* 0x002fe20000000f00 */
[----:B------:R-:W-:Y:S02]  /*7f000*/  IMAD.MOV.U32 R5, RZ, RZ, R8 ;  /* 0x000000ffff057224 */ /* 0x000fe400078e0008 */
[----:B------:R-:W3:Y:S04]  /*7f010*/  LDL.LU R8, [R1+0x199c] ;  /* 0x00199c0001087983 */ /* 0x000ee80000300800 */
[----:B------:R-:W3:Y:S01]  /*7f020*/  LDL.LU R6, [R1+0x19a4] ;  /* 0x0019a40001067983 */ /* 0x000ee20000300800 */
[----:B------:R-:W-:-:S03]  /*7f030*/  IADD3 R17, P3, R17, UR17, RZ ;  /* 0x0000001111117c10 */ /* 0x000fc6000ff7e0ff */
[----:B------:R-:W-:Y:S04]  /*7f040*/  STL [R1+0x181c], R7 ;  /* 0x00181c0701007387 */ /* 0x000fe80000100800 */
[----:B------:R1:W-:Y:S01]  /*7f050*/  LDGSTS.E [R0+0x9300], desc[UR14][R4.64], P0 ;  /* 0x0930000004007fae */ /* 0x0003e2000812184e */
[----:B------:R-:W-:-:S05]  /*7f060*/  IADD3.X R9, R9, UR9, RZ, P2, !PT ;  /* 0x0000000909097c10 */ /* 0x000fca00097fe4ff */
[----:B------:R1:W-:Y:S02]  /*7f070*/  STL [R1+0x1818], R9 ;  /* 0x0018180901007387 */ /* 0x0003e40000100800 */
[----:B-1----:R-:W-:Y:S02]  /*7f080*/  IMAD.MOV.U32 R5, RZ, RZ, R9 ;  /* 0x000000ffff057224 */ /* 0x002fe400078e0009 */
[----:B------:R-:W-:Y:S04]  /*7f090*/  STL [R1+0x1824], R17 ;  /* 0x0018241101007387 */ /* 0x000fe80000100800 */
[----:B------:R-:W3:Y:S01]  /*7f0a0*/  LDL.LU R9, [R1+0x1998] ;  /* 0x0019980001097983 */ /* 0x000ee20000300800 */
[----:B------:R-:W-:Y:S02]  /*7f0b0*/  IADD3.X R18, R18, UR9, RZ, P3, !PT ;  /* 0x0000000912127c10 */ /* 0x000fe40009ffe4ff */
[----:B------:R-:W-:-:S03]  /*7f0c0*/  MOV R4, R7 ;  /* 0x0000000700047202 */ /* 0x000fc60000000f00 */
[----:B------:R-:W-:Y:S01]  /*7f0d0*/  STL [R1+0x1820], R18 ;  /* 0x0018201201007387 */ /* 0x000fe20000100800 */
[----:B------:R-:W-:-:S03]  /*7f0e0*/  IADD3 R14, P2, R14, UR17, RZ ;  /* 0x000000110e0e7c10 */ /* 0x000fc6000ff5e0ff */
[----:B------:R-:W3:Y:S01]  /*7f0f0*/  LDL.LU R7, [R1+0x19a0] ;  /* 0x0019a00001077983 */ /* 0x000ee20000300800 */
[----:B----4-:R-:W-:-:S03]  /*7f100*/  IADD3 R13, P3, R13, UR17, RZ ;  /* 0x000000110d0d7c10 */ /* 0x010fc6000ff7e0ff */
[----:B------:R1:W-:Y:S04]  /*7f110*/  LDGSTS.E [R0+0xa200], desc[UR14][R4.64], P1 ;  /* 0x0a20000004007fae */ /* 0x0003e8000892184e */
[----:B------:R4:W-:Y:S01]  /*7f120*/  STL [R1+0x189c], R14 ;  /* 0x00189c0e01007387 */ /* 0x0009e20000100800 */
[----:B-1----:R-:W-:Y:S01]  /*7f130*/  MOV R4, R17 ;  /* 0x0000001100047202 */ /* 0x002fe20000000f00 */
[----:B------:R-:W-:Y:S01]  /*7f140*/  IMAD.MOV.U32 R5, RZ, RZ, R18 ;  /* 0x000000ffff057224 */ /* 0x000fe200078e0012 */
[----:B------:R-:W-:-:S04]  /*7f150*/  IADD3.X R16, R16, UR9, RZ, P2, !PT ;  /* 0x0000000910107c10 */ /* 0x000fc800097fe4ff */
[----:B------:R1:W-:Y:S04]  /*7f160*/  LDGSTS.E [R0+0xa300], desc[UR14][R4.64], P0 ;  /* 0x0a30000004007fae */ /* 0x0003e8000812184e */
[----:B------:R4:W-:Y:S01]  /*7f170*/  STL [R1+0x1898], R16 ;  /* 0x0018981001007387 */ /* 0x0009e20000100800 */
[----:B------:R-:W-:-:S03]  /*7f180*/  IADD3.X R15, R15, UR9, RZ, P3, !PT ;  /* 0x000000090f0f7c10 */ /* 0x000fc60009ffe4ff */
[----:B------:R-:W-:Y:S01]  /*7f190*/  STL [R1+0x18a4], R13 ;  /* 0x0018a40d01007387 */ /* 0x000fe20000100800 */
[----:B-1----:R-:W-:Y:S01]  /*7f1a0*/  MOV R4, R14 ;  /* 0x0000000e00047202 */ /* 0x002fe20000000f00 */
[----:B------:R-:W-:Y:S02]  /*7f1b0*/  IMAD.MOV.U32 R5, RZ, RZ, R16 ;  /* 0x000000ffff057224 */ /* 0x000fe400078e0010 */
[----:B----4-:R-:W4:Y:S04]  /*7f1c0*/  LDL.LU R14, [R1+0x1a1c] ;  /* 0x001a1c00010e7983 */ /* 0x010f280000300800 */
[----:B------:R1:W-:Y:S04]  /*7f1d0*/  STL [R1+0x18a0], R15 ;  /* 0x0018a00f01007387 */ /* 0x0003e80000100800 */
[----:B------:R1:W-:Y:S04]  /*7f1e0*/  LDGSTS.E [R0+0xb200], desc[UR14][R4.64], P1 ;  /* 0x0b20000004007fae */ /* 0x0003e8000892184e */
[----:B------:R-:W4:Y:S01]  /*7f1f0*/  LDL.LU R16, [R1+0x1a24] ;  /* 0x001a240001107983 */ /* 0x000f220000300800 */
[----:B------:R-:W-:Y:S01]  /*7f200*/  IADD3 R3, P2, R3, UR17, RZ ;  /* 0x0000001103037c10 */ /* 0x000fe2000ff5e0ff */
[----:B-1----:R-:W-:-:S02]  /*7f210*/  IMAD.MOV.U32 R5, RZ, RZ, R15 ;  /* 0x000000ffff057224 */ /* 0x002fc400078e000f */
[----:B------:R-:W4:Y:S01]  /*7f220*/  LDL.LU R15, [R1+0x1a18] ;  /* 0x001a1800010f7983 */ /* 0x000f220000300800 */
[----:B------:R-:W-:-:S03]  /*7f230*/  IADD3 R10, P3, R10, UR17, RZ ;  /* 0x000000110a0a7c10 */ /* 0x000fc6000ff7e0ff */
[----:B------:R-:W4:Y:S01]  /*7f240*/  LDL.LU R17, [R1+0x1a20] ;  /* 0x001a200001117983 */ /* 0x000f220000300800 */
[----:B------:R-:W-:-:S03]  /*7f250*/  MOV R4, R13 ;  /* 0x0000000d00047202 */ /* 0x000fc60000000f00 */
[----:B------:R1:W-:Y:S04]  /*7f260*/  STL [R1+0x191c], R3 ;  /* 0x00191c0301007387 */ /* 0x0003e80000100800 */
[----:B------:R1:W-:Y:S02]  /*7f270*/  LDGSTS.E [R0+0xb300], desc[UR14][R4.64], P0 ;  /* 0x0b30000004007fae */ /* 0x0003e4000812184e */
[----:B-1----:R-:W-:Y:S02]  /*7f280*/  MOV R4, R3 ;  /* 0x0000000300047202 */ /* 0x002fe40000000f00 */
[----:B--2---:R-:W-:-:S05]  /*7f290*/  IADD3.X R12, R12, UR9, RZ, P2, !PT ;  /* 0x000000090c0c7c10 */ /* 0x004fca00097fe4ff */
[----:B------:R-:W-:Y:S01]  /*7f2a0*/  STL [R1+0x1918], R12 ;  /* 0x0019180c01007387 */ /* 0x000fe20000100800 */
[----:B------:R-:W-:-:S03]  /*7f2b0*/  IADD3.X R11, R11, UR9, RZ, P3, !PT ;  /* 0x000000090b0b7c10 */ /* 0x000fc60009ffe4ff */
[----:B------:R-:W-:Y:S04]  /*7f2c0*/  STL [R1+0x1924], R10 ;  /* 0x0019240a01007387 */ /* 0x000fe80000100800 */
[----:B------:R-:W2:Y:S04]  /*7f2d0*/  LDL.LU R23, [R1+0x1a9c] ;  /* 0x001a9c0001177983 */ /* 0x000ea80000300800 */
[----:B------:R-:W-:Y:S04]  /*7f2e0*/  STL [R1+0x1920], R11 ;  /* 0x0019200b01007387 */ /* 0x000fe80000100800 */
[----:B------:R-:W2:Y:S04]  /*7f2f0*/  LDL.LU R3, [R1+0x1aa4] ;  /* 0x001aa40001037983 */ /* 0x000ea80000300800 */
[----:B------:R-:W2:Y:S04]  /*7f300*/  LDL.LU R24, [R1+0x1a98] ;  /* 0x001a980001187983 */ /* 0x000ea80000300800 */
[----:B------:R-:W2:Y:S01]  /*7f310*/  LDL.LU R22, [R1+0x1aa0] ;  /* 0x001aa00001167983 */ /* 0x000ea20000300800 */
[----:B---3--:R-:W-:-:S02]  /*7f320*/  IADD3 R8, P2, R8, UR17, RZ ;  /* 0x0000001108087c10 */ /* 0x008fc4000ff5e0ff */
[----:B------:R-:W-:-:S03]  /*7f330*/  IADD3 R6, P3, R6, UR17, RZ ;  /* 0x0000001106067c10 */ /* 0x000fc6000ff7e0ff */
[----:B------:R-:W-:Y:S01]  /*7f340*/  STL [R1+0x199c], R8 ;  /* 0x00199c0801007387 */ /* 0x000fe20000100800 */
[----:B------:R-:W-:-:S05]  /*7f350*/  IADD3.X R9, R9, UR9, RZ, P2, !PT ;  /* 0x0000000909097c10 */ /* 0x000fca00097fe4ff */
[----:B------:R-:W-:Y:S04]  /*7f360*/  STL [R1+0x1998], R9 ;  /* 0x0019980901007387 */ /* 0x000fe80000100800 */
[----:B------:R-:W-:Y:S04]  /*7f370*/  STL [R1+0x19a4], R6 ;  /* 0x0019a40601007387 */ /* 0x000fe80000100800 */
[----:B------:R-:W3:Y:S01]  /*7f380*/  LDL.LU.64 R20, [R1+0x1208] ;  /* 0x0012080001147983 */ /* 0x000ee20000300a00 */
[----:B------:R-:W-:-:S05]  /*7f390*/  IMAD.MOV.U32 R5, RZ, RZ, R12 ;  /* 0x000000ffff057224 */ /* 0x000fca00078e000c */
[----:B------:R1:W-:Y:S01]  /*7f3a0*/  LDGSTS.E [R0+0xc200], desc[UR14][R4.64], P1 ;  /* 0x0c20000004007fae */ /* 0x0003e2000892184e */
[----:B------:R-:W-:Y:S02]  /*7f3b0*/  IADD3.X R7, R7, UR9, RZ, P3, !PT ;  /* 0x0000000907077c10 */ /* 0x000fe40009ffe4ff */
[----:B-1----:R-:W-:Y:S01]  /*7f3c0*/  MOV R4, R10 ;  /* 0x0000000a00047202 */ /* 0x002fe20000000f00 */
[----:B------:R-:W-:-:S05]  /*7f3d0*/  IMAD.MOV.U32 R5, RZ, RZ, R11 ;  /* 0x000000ffff057224 */ /* 0x000fca00078e000b */
[----:B------:R1:W-:Y:S04]  /*7f3e0*/  LDGSTS.E [R0+0xc300], desc[UR14][R4.64], P0 ;  /* 0x0c30000004007fae */ /* 0x0003e8000812184e */
[----:B------:R4:W-:Y:S01]  /*7f3f0*/  STL [R1+0x19a0], R7 ;  /* 0x0019a00701007387 */ /* 0x0009e20000100800 */
[----:B-1----:R-:W-:Y:S01]  /*7f400*/  MOV R4, R8 ;  /* 0x0000000800047202 */ /* 0x002fe20000000f00 */
[----:B------:R-:W-:-:S05]  /*7f410*/  IMAD.MOV.U32 R5, RZ, RZ, R9 ;  /* 0x000000ffff057224 */ /* 0x000fca00078e0009 */
[----:B------:R1:W-:Y:S01]  /*7f420*/  LDGSTS.E [R0+0xd200], desc[UR14][R4.64], P1 ;  /* 0x0d20000004007fae */ /* 0x0003e2000892184e */
[----:B----4-:R-:W-:Y:S02]  /*7f430*/  IADD3 R14, P2, R14, UR17, RZ ;  /* 0x000000110e0e7c10 */ /* 0x010fe4000ff5e0ff */
[----:B-1----:R-:W-:Y:S01]  /*7f440*/  MOV R4, R6 ;  /* 0x0000000600047202 */ /* 0x002fe20000000f00 */
[----:B------:R-:W-:Y:S02]  /*7f450*/  IMAD.MOV.U32 R5, RZ, RZ, R7 ;  /* 0x000000ffff057224 */ /* 0x000fe400078e0007 */
[----:B------:R-:W4:Y:S04]  /*7f460*/  LDL.LU.64 R6, [R1+0x1200] ;  /* 0x0012000001067983 */ /* 0x000f280000300a00 */
[----:B------:R-:W4:Y:S01]  /*7f470*/  LDL.LU.64 R8, [R1+0x1188] ;  /* 0x0011880001087983 */ /* 0x000f220000300a00 */
[----:B------:R-:W-:-:S03]  /*7f480*/  IADD3.X R15, R15, UR9, RZ, P2, !PT ;  /* 0x000000090f0f7c10 */ /* 0x000fc600097fe4ff */
[----:B------:R-:W4:Y:S01]  /*7f490*/  LDL.LU.64 R10, [R1+0x1180] ;  /* 0x00118000010a7983 */ /* 0x000f220000300a00 */
[----:B------:R-:W-:-:S03]  /*7f4a0*/  IADD3 R16, P3, R16, UR17, RZ ;  /* 0x0000001110107c10 */ /* 0x000fc6000ff7e0ff */
[----:B------:R-:W4:Y:S01]  /*7f4b0*/  LDL.LU.64 R12, [R1+0x1108] ;  /* 0x00110800010c7983 */ /* 0x000f220000300a00 */
[----:B------:R-:W-:-:S03]  /*7f4c0*/  IADD3.X R17, R17, UR9, RZ, P3, !PT ;  /* 0x0000000911117c10 */ /* 0x000fc60009ffe4ff */
[----:B------:R1:W-:Y:S04]  /*7f4d0*/  LDGSTS.E [R0+0xd300], desc[UR14][R4.64], P0 ;  /* 0x0d30000004007fae */ /* 0x0003e8000812184e */
[----:B------:R-:W-:Y:S04]  /*7f4e0*/  STL [R1+0x1a1c], R14 ;  /* 0x001a1c0e01007387 */ /* 0x000fe80000100800 */
[----:B------:R1:W-:Y:S02]  /*7f4f0*/  STL [R1+0x1a18], R15 ;  /* 0x001a180f01007387 */ /* 0x0003e40000100800 */
[----:B-1----:R-:W-:Y:S01]  /*7f500*/  MOV R4, R14 ;  /* 0x0000000e00047202 */ /* 0x002fe20000000f00 */
[----:B------:R-:W-:Y:S01]  /*7f510*/  IMAD.MOV.U32 R5, RZ, RZ, R15 ;  /* 0x000000ffff057224 */ /* 0x000fe200078e000f */
[----:B------:R-:W-:Y:S04]  /*7f520*/  STL [R1+0x1a24], R16 ;  /* 0x001a241001007387 */ /* 0x000fe80000100800 */
[----:B------:R-:W4:Y:S04]  /*7f530*/  LDL.LU.64 R14, [R1+0x1100] ;  /* 0x00110000010e7983 */ /* 0x000f280000300a00 */
[----:B------:R1:W-:Y:S04]  /*7f540*/  LDGSTS.E [R0+0xe200], desc[UR14][R4.64], P1 ;  /* 0x0e20000004007fae */ /* 0x0003e8000892184e */
[----:B------:R1:W-:Y:S02]  /*7f550*/  STL [R1+0x1a20], R17 ;  /* 0x001a201101007387 */ /* 0x0003e40000100800 */
[----:B-1----:R-:W-:Y:S01]  /*7f560*/  MOV R4, R16 ;  /* 0x0000001000047202 */ /* 0x002fe20000000f00 */
[----:B------:R-:W-:-:S02]  /*7f570*/  IMAD.MOV.U32 R5, RZ, RZ, R17 ;  /* 0x000000ffff057224 */ /* 0x000fc400078e0011 */
[----:B------:R-:W4:Y:S04]  /*7f580*/  LDL.LU.64 R16, [R1+0xb40] ;  /* 0x000b400001107983 */ /* 0x000f280000300a00 */
[----:B------:R-:W4:Y:S04]  /*7f590*/  LDL.LU.64 R18, [R1+0x1088] ;  /* 0x0010880001127983 */ /* 0x000f280000300a00 */
[----:B------:R-:W4:Y:S04]  /*7f5a0*/  LDL.LU.64 R36, [R1+0x1080] ;  /* 0x0010800001247983 */ /* 0x000f280000300a00 */
[----:B------:R1:W-:Y:S01]  /*7f5b0*/  LDGSTS.E [R0+0xe300], desc[UR14][R4.64], P0 ;  /* 0x0e30000004007fae */ /* 0x0003e2000812184e */
[----:B--2---:R-:W-:-:S05]  /*7f5c0*/  IADD3 R23, P2, R23, UR17, RZ ;  /* 0x0000001117177c10 */ /* 0x004fca000ff5e0ff */
[----:B------:R-:W-:Y:S01]  /*7f5d0*/  STL [R1+0x1a9c], R23 ;  /* 0x001a9c1701007387 */ /* 0x000fe20000100800 */
[----:B------:R-:W-:Y:S02]  /*7f5e0*/  IADD3 R3, P3, R3, UR17, RZ ;  /* 0x0000001103037c10 */ /* 0x000fe4000ff7e0ff */
[----:B------:R-:W-:Y:S02]  /*7f5f0*/  IADD3.X R24, R24, UR9, RZ, P2, !PT ;  /* 0x0000000918187c10 */ /* 0x000fe400097fe4ff */
[----:B------:R-:W-:-:S03]  /*7f600*/  IADD3.X R22, R22, UR9, RZ, P3, !PT ;  /* 0x0000000916167c10 */ /* 0x000fc60009ffe4ff */
[----:B------:R2:W-:Y:S04]  /*7f610*/  STL [R1+0x1a98], R24 ;  /* 0x001a981801007387 */ /* 0x0005e80000100800 */
[----:B------:R3:W-:Y:S04]  /*7f620*/  STL [R1+0x1aa4], R3 ;  /* 0x001aa40301007387 */ /* 0x0007e80000100800 */
[----:B------:R-:W4:Y:S04]  /*7f630*/  LDL.LU.64 R38, [R1+0x1008] ;  /* 0x0010080001267983 */ /* 0x000f280000300a00 */
[----:B------:R3:W-:Y:S04]  /*7f640*/  STL [R1+0x1aa0], R22 ;  /* 0x001aa01601007387 */ /* 0x0007e80000100800 */
[----:B------:R-:W4:Y:S04]  /*7f650*/  LDL.LU.64 R96, [R1+0x1000] ;  /* 0x0010000001607983 */ /* 0x000f280000300a00 */
[----:B------:R-:W4:Y:S01]  /*7f660*/  LDL.LU.64 R28, [R1+0xf88] ;  /* 0x000f8800011c7983 */ /* 0x000f220000300a00 */
[----:B-1----:R-:W-:Y:S01]  /*7f670*/  MOV R4, R23 ;  /* 0x0000001700047202 */ /* 0x002fe20000000f00 */
[----:B------:R-:W-:-:S02]  /*7f680*/  IMAD.MOV.U32 R5, RZ, RZ, R24 ;  /* 0x000000ffff057224 */ /* 0x000fc400078e0018 */
[----:B------:R-:W4:Y:S04]  /*7f690*/  LDL.LU.64 R26, [R1+0xf80] ;  /* 0x000f8000011a7983 */ /* 0x000f280000300a00 */
[----:B--2---:R-:W2:Y:S04]  /*7f6a0*/  LDL.LU.64 R24, [R1+0xf08] ;  /* 0x000f080001187983 */ /* 0x004ea80000300a00 */
[----:B------:R1:W-:Y:S02]  /*7f6b0*/  LDGSTS.E [R0+0xf200], desc[UR14][R4.64], P1 ;  /* 0x0f20000004007fae */ /* 0x0003e4000892184e */
[----:B-1----:R-:W-:Y:S01]  /*7f6c0*/  MOV R4, R3 ;  /* 0x0000000300047202 */ /* 0x002fe20000000f00 */
[----:B------:R-:W-:Y:S01]  /*7f6d0*/  IMAD.MOV.U32 R5, RZ, RZ, R22 ;  /* 0x000000ffff057224 */ /* 0x000fe200078e0016 */
[----:B---3--:R-:W-:Y:S01]  /*7f6e0*/  IADD3 R3, P2, R20, UR17, RZ ;  /* 0x0000001114037c10 */ /* 0x008fe2000ff5e0ff */
[----:B------:R-:W3:Y:S04]  /*7f6f0*/  LDL.LU.64 R22, [R1+0xf00] ;  /* 0x000f000001167983 */ /* 0x000ee80000300a00 */
[----:B------:R1:W-:Y:S02]  /*7f700*/  LDGSTS.E [R0+0xf300], desc[UR14][R4.64], P0 ;  /* 0x0f30000004007fae */ /* 0x0003e4000812184e */
[----:B-1----:R-:W-:-:S02]  /*7f710*/  IADD3.X R4, R21, UR9, RZ, P2, !PT ;  /* 0x0000000915047c10 */ /* 0x002fc400097fe4ff */
[----:B------:R-:W3:Y:S04]  /*7f720*/  LDL.LU.64 R20, [R1+0xe88] ;  /* 0x000e880001147983 */ /* 0x000ee80000300a00 */
        /* <DEDUP_REMOVED lines=8> */
[----:B----4-:R-:W-:-:S03]  /*7f7b0*/  IADD3 R5, P2, R6, UR17, RZ ;  /* 0x0000001106057c10 */ /* 0x010fc6000ff5e0ff */
[----:B------:R-:W4:Y:S01]  /*7f7c0*/  LDL.LU.64 R172, [R1+0xc80] ;  /* 0x000c800001ac7983 */ /* 0x000f220000300a00 */
[----:B------:R-:W-:Y:S02]  /*7f7d0*/  IADD3.X R6, R7, UR9, RZ, P2, !PT ;  /* 0x0000000907067c10 */ /* 0x000fe400097fe4ff */
[----:B------:R-:W-:Y:S01]  /*7f7e0*/  IADD3 R7, P2, R8, UR17, RZ ;  /* 0x0000001108077c10 */ /* 0x000fe2000ff5e0ff */
[----:B------:R-:W4:Y:S03]  /*7f7f0*/  LDL.LU.64 R174, [R1+0xc08] ;  /* 0x000c080001ae7983 */ /* 0x000f260000300a00 */
[----:B------:R-:W-:Y:S01]  /*7f800*/  IADD3.X R8, R9, UR9, RZ, P2, !PT ;  /* 0x0000000909087c10 */ /* 0x000fe200097fe4ff */
        /* <DEDUP_REMOVED lines=22> */
[----:B--2---:R-:W-:Y:S01]  /*7f970*/  IADD3 R141, P2, R24, UR17, RZ ;  /* 0x00000011188d7c10 */ /* 0x004fe2000ff5e0ff */
[----:B------:R-:W2:Y:S03]  /*7f980*/  LDL.LU.64 R26, [R1+0xb60] ;  /* 0x000b6000011a7983 */ /* 0x000ea60000300a00 */
[----:B------:R-:W-:-:S02]  /*7f990*/  IADD3.X R142, R25, UR9, RZ, P2, !PT ;  /* 0x00000009198e7c10 */ /* 0x000fc400097fe4ff */
[----:B------:R-:W2:Y:S01]  /*7f9a0*/  LDL.LU.64 R24, [R1+0xb58] ;  /* 0x000b580001187983 */ /* 0x000ea20000300a00 */
[----:B---3--:R-:W-:-:S04]  /*7f9b0*/  IADD3 R143, P2, R22, UR17, RZ ;  /* 0x00000011168f7c10 */ /* 0x008fc8000ff5e0ff */
[----:B------:R-:W-:Y:S02]  /*7f9c0*/  IADD3.X R144, R23, UR9, RZ, P2, !PT ;  /* 0x0000000917907c10 */ /* 0x000fe400097fe4ff */
[----:B------:R-:W3:Y:S01]  /*7f9d0*/  LDL.LU.64 R22, [R1+0xb50] ;  /* 0x000b500001167983 */ /* 0x000ee20000300a00 */
[----:B------:R-:W-:-:S04]  /*7f9e0*/  IADD3 R145, P2, R20, UR17, RZ ;  /* 0x0000001114917c10 */ /* 0x000fc8000ff5e0ff */
[----:B------:R-:W-:Y:S02]  /*7f9f0*/  IADD3.X R146, R21, UR9, RZ, P2, !PT ;  /* 0x0000000915927c10 */ /* 0x000fe400097fe4ff */
[----:B------:R-:W3:Y:S01]  /*7fa00*/  LDL.LU.64 R20, [R1+0xb48] ;  /* 0x000b480001147983 */ /* 0x000ee20000300a00 */
        /* <DEDUP_REMOVED lines=16> */
[----:B----4-:R-:W-:-:S04]  /*7fb10*/  IADD3 R171, P2, R172, UR17, RZ ;  /* 0x00000011acab7c10 */ /* 0x010fc8000ff5e0ff */
        /* <DEDUP_REMOVED lines=49> */
[----:B--2---:R-:W-:-:S04]  /*7fe30*/  IADD3 R179, P2, R26, UR17, RZ ;  /* 0x000000111ab37c10 */ /* 0x004fc8000ff5e0ff */
[----:B------:R-:W-:Y:S02]  /*7fe40*/  IADD3.X R180, R27, UR9, RZ, P2, !PT ;  /* 0x000000091bb47c10 */ /* 0x000fe400097fe4ff */
[----:B------:R-:W-:-:S04]  /*7fe50*/  IADD3 R181, P2, R24, UR17, RZ ;  /* 0x0000001118b57c10 */ /* 0x000fc8000ff5e0ff */
[----:B------:R-:W-:Y:S02]  /*7fe60*/  IADD3.X R182, R25, UR9, RZ, P2, !PT ;  /* 0x0000000919b67c10 */ /* 0x000fe400097fe4ff */
[----:B---3--:R-:W-:-:S04]  /*7fe70*/  IADD3 R183, P2, R22, UR17, RZ ;  /* 0x0000001116b77c10 */ /* 0x008fc8000ff5e0ff */
[----:B------:R-:W-:Y:S01]  /*7fe80*/  IADD3.X R184, R23, UR9, RZ, P2, !PT ;  /* 0x0000000917b87c10 */ /* 0x000fe200097fe4ff */
[----:B------:R-:W-:Y:S01]  /*7fe90*/  IMAD.MOV.U32 R29, RZ, RZ, R6 ;  /* 0x000000ffff1d7224 */ /* 0x000fe200078e0006 */
[----:B------:R-:W-:Y:S01]  /*7fea0*/  MOV R6, R7 ;  /* 0x0000000700067202 */ /* 0x000fe20000000f00 */
[----:B------:R-:W-:Y:S01]  /*7feb0*/  IMAD.MOV.U32 R7, RZ, RZ, R8 ;  /* 0x000000ffff077224 */ /* 0x000fe200078e0008 */
[----:B------:R-:W-:Y:S02]  /*7fec0*/  MOV R28, R5 ;  /* 0x00000005001c7202 */ /* 0x000fe40000000f00 */
[----:B------:R-:W-:Y:S02]  /*7fed0*/  MOV R8, R9 ;  /* 0x0000000900087202 */ /* 0x000fe40000000f00 */
[----:B------:R-:W-:Y:S02]  /*7fee0*/  IADD3 R185, P2, R20, UR17, RZ ;  /* 0x0000001114b97c10 */ /* 0x000fe4000ff5e0ff */
[----:B------:R-:W-:-:S02]  /*7fef0*/  MOV R20, R3 ;  /* 0x0000000300147202 */ /* 0x000fc40000000f00 */
[----:B------:R-:W-:Y:S01]  /*7ff00*/  IADD3.X R186, R21, UR9, RZ, P2, !PT ;  /* 0x0000000915ba7c10 */ /* 0x000fe200097fe4ff */
[----:B------:R-:W-:Y:S01]  /*7ff10*/  IMAD.MOV.U32 R21, RZ, RZ, R4 ;  /* 0x000000ffff157224 */ /* 0x000fe200078e0004 */
[----:B------:R-:W-:Y:S01]  /*7ff20*/  MOV R4, R11 ;  /* 0x0000000b00047202 */ /* 0x000fe20000000f00 */
[----:B------:R-:W-:Y:S01]  /*7ff30*/  IMAD.MOV.U32 R9, RZ, RZ, R10 ;  /* 0x000000ffff097224 */ /* 0x000fe200078e000a */
[----:B------:R-:W-:Y:S01]  /*7ff40*/  MOV R10, R20 ;  /* 0x00000014000a7202 */ /* 0x000fe20000000f00 */
[----:B------:R-:W-:Y:S01]  /*7ff50*/  IMAD.MOV.U32 R5, RZ, RZ, R12 ;  /* 0x000000ffff057224 */ /* 0x000fe200078e000c */
[----:B------:R1:W-:Y:S01]  /*7ff60*/  STL.64 [R1+0x1208], R20 ;  /* 0x0012081401007387 */ /* 0x0003e20000100a00 */
[----:B------:R-:W-:-:S03]  /*7ff70*/  IMAD.MOV.U32 R11, RZ, RZ, R21 ;  /* 0x000000ffff0b7224 */ /* 0x000fc600078e0015 */
[----:B------:R2:W-:Y:S04]  /*7ff80*/  STL.64 [R1+0x1200], R28 ;  /* 0x0012001c01007387 */ /* 0x0005e80000100a00 */
[----:B------:R-:W-:Y:S01]  /*7ff90*/  STL.64 [R1+0x1188], R6 ;  /* 0x0011880601007387 */ /* 0x000fe20000100a00 */
[----:B-1----:R-:W-:Y:S01]  /*7ffa0*/  MOV R20, R15 ;  /* 0x0000000f00147202 */ /* 0x002fe20000000f00 */
[----:B------:R-:W-:Y:S02]  /*7ffb0*/  IMAD.MOV.U32 R21, RZ, RZ, R16 ;  /* 0x000000ffff157224 */ /* 0x000fe400078e0010 */
        /* <DEDUP_REMOVED lines=19> */
[----:B------:R-:W-:Y:S01]  /*800f0*/  STL.64 [R1+0xd80], R204 ;  /* 0x000d80cc01007387 */ /* 0x000fe20000100a00 */
[----:B------:R-:W-:Y:S01]  /*80100*/  MOV R188, R179 ;  /* 0x000000b300bc7202 */ /* 0x000fe20000000f00 */
[----:B------:R-:W-:Y:S02]  /*80110*/  IMAD.MOV.U32 R189, RZ, RZ, R180 ;  /* 0x000000ffffbd7224 */ /* 0x000fe400078e00b4 */
[----:B------:R-:W-:Y:S01]  /*80120*/  STL.64 [R1+0xd08], R202 ;  /* 0x000d08ca01007387 */ /* 0x000fe20000100a00 */
[----:B------:R-:W-:Y:S01]  /*80130*/  MOV R26, R181 ;  /* 0x000000b5001a7202 */ /* 0x000fe20000000f00 */
[----:B------:R-:W-:Y:S02]  /*80140*/  IMAD.MOV.U32 R27, RZ, RZ, R182 ;  /* 0x000000ffff1b7224 */ /* 0x000fe400078e00b6 */
[----:B------:R-:W-:Y:S01]  /*80150*/  STL.64 [R1+0xd00], R200 ;  /* 0x000d00c801007387 */ /* 0x000fe20000100a00 */
[----:B------:R-:W-:-:S03]  /*80160*/  MOV R24, R183 ;  /* 0x000000b700187202 */ /* 0x000fc60000000f00 */
[----:B------:R-:W-:Y:S01]  /*80170*/  STL.64 [R1+0xc88], R198 ;  /* 0x000c88c601007387 */ /* 0x000fe20000100a00 */
[----:B------:R-:W-:-:S03]  /*80180*/  IMAD.MOV.U32 R25, RZ, RZ, R184 ;  /* 0x000000ffff197224 */ /* 0x000fc600078e00b8 */
[----:B------:R-:W-:Y:S01]  /*80190*/  STL.64 [R1+0xc80], R196 ;  /* 0x000c80c401007387 */ /* 0x000fe20000100a00 */
[----:B------:R-:W-:Y:S01]  /*801a0*/  MOV R22, R185 ;  /* 0x000000b900167202 */ /* 0x000fe20000000f00 */
[----:B------:R-:W-:Y:S02]  /*801b0*/  IMAD.MOV.U32 R23, RZ, RZ, R186 ;  /* 0x000000ffff177224 */ /* 0x000fe400078e00ba */
[----:B------:R-:W-:Y:S04]  /*801c0*/  STL.64 [R1+0xc08], R194 ;  /* 0x000c08c201007387 */ /* 0x000fe80000100a00 */
[----:B------:R-:W-:Y:S04]  /*801d0*/  STL.64 [R1+0xc00], R192 ;  /* 0x000c00c001007387 */ /* 0x000fe80000100a00 */
[----:B------:R-:W-:Y:S04]  /*801e0*/  STL.64 [R1+0xb68], R190 ;  /* 0x000b68be01007387 */ /* 0x000fe80000100a00 */
[----:B------:R-:W-:Y:S04]  /*801f0*/  STL.64 [R1+0xb60], R188 ;  /* 0x000b60bc01007387 */ /* 0x000fe80000100a00 */
[----:B------:R-:W-:Y:S04]  /*80200*/  LDGSTS.E [R0+0x10200], desc[UR14][R10.64], P1 ;  /* 0x102000000a007fae */ /* 0x000fe8000892184e */
[----:B------:R-:W-:Y:S04]  /*80210*/  STL.64 [R1+0xb58], R26 ;  /* 0x000b581a01007387 */ /* 0x000fe80000100a00 */
[----:B------:R-:W-:Y:S04]  /*80220*/  LDGSTS.E [R0+0x10300], desc[UR14][R28.64], P0 ;  /* 0x103000001c007fae */ /* 0x000fe8000812184e */
[----:B------:R-:W-:Y:S04]  /*80230*/  LDGSTS.E [R0+0x11200], desc[UR14][R6.64], P1 ;  /* 0x1120000006007fae */ /* 0x000fe8000892184e */
[----:B------:R-:W-:Y:S04]  /*80240*/  LDGSTS.E [R0+0x11300], desc[UR14][R8.64], P0 ;  /* 0x1130000008007fae */ /* 0x000fe8000812184e */
[----:B--2---:R-:W5:Y:S04]  /*80250*/  LDL.LU.64 R28, [R1+0x2a40] ;  /* 0x002a4000011c7983 */ /* 0x004f680000300a00 */
[----:B------:R-:W-:Y:S04]  /*80260*/  STL.64 [R1+0xb50], R24 ;  /* 0x000b501801007387 */ /* 0x000fe80000100a00 */
[----:B------:R-:W-:Y:S04]  /*80270*/  STL.64 [R1+0xb48], R22 ;  /* 0x000b481601007387 */ /* 0x000fe80000100a00 */
[----:B------:R-:W-:Y:S04]  /*80280*/  LDGSTS.E [R0+0x12200], desc[UR14][R4.64], P1 ;  /* 0x1220000004007fae */ /* 0x000fe8000892184e */
[----:B------:R-:W-:Y:S04]  /*80290*/  LDGSTS.E [R0+0x12300], desc[UR14][R250.64], P0 ;  /* 0x12300000fa007fae */ /* 0x000fe8000812184e */
[----:B------:R-:W-:Y:S04]  /*802a0*/  LDGSTS.E [R0+0x13200], desc[UR14][R248.64], P1 ;  /* 0x13200000f8007fae */ /* 0x000fe8000892184e */
[----:B-1----:R-:W2:Y:S04]  /*802b0*/  LDL.LU R4, [R1+0x132c] ;  /* 0x00132c0001047983 */ /* 0x002ea80000300800 */
        /* <DEDUP_REMOVED lines=32> */
[----:B------:R-:W-:Y:S04]  /*804c0*/  LDGSTS.E [R0+0x1e200], desc[UR14][R26.64], P1 ;  /* 0x1e2000001a007fae */ /* 0x000fe8000892184e */
[----:B------:R-:W-:Y:S04]  /*804d0*/  LDGSTS.E [R0+0x1e300], desc[UR14][R24.64], P0 ;  /* 0x1e30000018007fae */ /* 0x000fe8000812184e */
[----:B------:R-:W-:Y:S04]  /*804e0*/  LDGSTS.E [R0+0x1f200], desc[UR14][R22.64], P1 ;  /* 0x1f20000016007fae */ /* 0x000fe8000892184e */
[----:B------:R1:W-:Y:S02]  /*804f0*/  LDGSTS.E [R0+0x1f300], desc[UR14][R20.64], P0 ;  /* 0x1f30000014007fae */ /* 0x0003e4000812184e */
[----:B-1----:R-:W-:-:S02]  /*80500*/  IADD3 R0, R187, UR12, RZ ;  /* 0x0000000cbb007c10 */ /* 0x002fc4000fffe0ff */
[----:B--2---:R-:W-:Y:S02]  /*80510*/  IADD3 R4, P2, R4, UR17, RZ ;  /* 0x0000001104047c10 */ /* 0x004fe4000ff5e0ff */
        /* <DEDUP_REMOVED lines=10> */
[----:B-1----:R-:W-:-:S03]  /*805c0*/  MOV R5, R12 ;  /* 0x0000000c00057202 */ /* 0x002fc60000000f00 */
[----:B---3--:R-:W3:Y:S01]  /*805d0*/  LDL.LU R12, [R1+0x14a8] ;  /* 0x0014a800010c7983 */ /* 0x008ee20000300800 */
[----:B------:R-:W-:-:S03]  /*805e0*/  IMAD.MOV.U32 R4, RZ, RZ, R9 ;  /* 0x000000ffff047224 */ /* 0x000fc600078e0009 */
        /* <DEDUP_REMOVED lines=8> */
[----:B-1----:R-:W-:-:S02]  /*80670*/  IMAD.MOV.U32 R4, RZ, RZ, R13 ;  /* 0x000000ffff047224 */ /* 0x002fc400078e000d */
[----:B------:R1:W-:Y:S01]  /*80680*/  STL [R1+0x13b4], R3 ;  /* 0x0013b40301007387 */ /* 0x0003e20000100800 */
[----:B------:R-:W-:-:S03]  /*80690*/  MOV R5, R14 ;  /* 0x0000000e00057202 */ /* 0x000fc60000000f00 */
[----:B------:R-:W3:Y:S04]  /*806a0*/  LDL.LU R13, [R1+0x152c] ;  /* 0x00152c00010d7983 */ /* 0x000ee80000300800 */
[----:B------:R1:W-:Y:S04]  /*806b0*/  STL [R1+0x13b0], R10 ;  /* 0x0013b00a01007387 */ /* 0x0003e80000100800 */
[----:B------:R-:W3:Y:S04]  /*806c0*/  LDL.LU R17, [R1+0x1534] ;  /* 0x0015340001117983 */ /* 0x000ee80000300800 */
[----:B------:R-:W3:Y:S04]  /*806d0*/  LDL.LU R14, [R1+0x1528] ;  /* 0x00152800010e7983 */ /* 0x000ee80000300800 */
[----:B------:R-:W3:Y:S01]  /*806e0*/  LDL.LU R18, [R1+0x1530] ;  /* 0x0015300001127983 */ /* 0x000ee20000300800 */
[----:B------:R-:W-:-:S03]  /*806f0*/  IADD3 R15, P2, R15, UR17, RZ ;  /* 0x000000110f0f7c10 */ /* 0x000fc6000ff5e0ff */
[----:B------:R1:W-:Y:S01]  /*80700*/  LDGSTS.E [R0+0x1400], desc[UR14][R4.64], P1 ;  /* 0x0140000004007fae */ /* 0x0003e2000892184e */
[----:B------:R-:W-:Y:S02]  /*80710*/  IADD3 R6, P3, R6, UR17, RZ ;  /* 0x0000001106067c10 */ /* 0x000fe4000ff7e0ff */
[----:B------:R-:W-:Y:S01]  /*80720*/  IADD3.X R16, R16, UR9, RZ, P2, !PT ;  /* 0x0000000910107c10 */ /* 0x000fe200097fe4ff */
[----:B-1----:R-:W-:Y:S01]  /*80730*/  IMAD.MOV.U32 R4, RZ, RZ, R3 ;  /* 0x000000ffff047224 */ /* 0x002fe200078e0003 */
[----:B------:R-:W-:Y:S01]  /*80740*/  MOV R5, R10 ;  /* 0x0000000a00057202 */ /* 0x000fe20000000f00 */
[----:B------:R-:W3:Y:S04]  /*80750*/  LDL.LU R3, [R1+0x15ac] ;  /* 0x0015ac0001037983 */ /* 0x000ee80000300800 */
[----:B------:R-:W3:Y:S04]  /*80760*/  LDL.LU R10, [R1+0x15b4] ;  /* 0x0015b400010a7983 */ /* 0x000ee80000300800 */
[----:B------:R1:W-:Y:S04]  /*80770*/  STL [R1+0x142c], R15 ;  /* 0x00142c0f01007387 */ /* 0x0003e80000100800 */
[----:B------:R1:W-:Y:S01]  /*80780*/  LDGSTS.E [R0+0x1500], desc[UR14][R4.64], P0 ;  /* 0x0150000004007fae */ /* 0x0003e2000812184e */
[----:B------:R-:W-:-:S03]  /*80790*/  IADD3.X R8, R8, UR9, RZ, P3, !PT ;  /* 0x0000000908087c10 */ /* 0x000fc60009ffe4ff */
[----:B------:R1:W-:Y:S04]  /*807a0*/  STL [R1+0x1428], R16 ;  /* 0x0014281001007387 */ /* 0x0003e80000100800 */
[----:B------:R1:W-:Y:S02]  /*807b0*/  STL [R1+0x1434], R6 ;  /* 0x0014340601007387 */ /* 0x0003e40000100800 */
[----:B-1----:R-:W-:Y:S02]  /*807c0*/  IMAD.MOV.U32 R4, RZ, RZ, R15 ;  /* 0x000000ffff047224 */ /* 0x002fe400078e000f */
[----:B------:R-:W3:Y:S01]  /*807d0*/  LDL.LU R15, [R1+0x15a8] ;  /* 0x0015a800010f7983 */ /* 0x000ee20000300800 */
[----:B------:R-:W-:-:S03]  /*807e0*/  MOV R5, R16 ;  /* 0x0000001000057202 */ /* 0x000fc60000000f00 */
        /* <DEDUP_REMOVED lines=8> */
[----:B--2---:R-:W-:-:S05]  /*80870*/  IADD3 R11, P2, R11, UR17, RZ ;  /* 0x000000110b0b7c10 */ /* 0x004fca000ff5e0ff */
[----:B------:R2:W-:Y:S01]  /*80880*/  STL [R1+0x14ac], R11 ;  /* 0x0014ac0b01007387 */ /* 0x0005e20000100800 */
[----:B-1----:R-:W-:Y:S01]  /*80890*/  IMAD.MOV.U32 R4, RZ, RZ, R11 ;  /* 0x000000ffff047224 */ /* 0x002fe200078e000b */
[----:B----4-:R-:W-:Y:S02]  /*808a0*/  IADD3 R7, P3, R7, UR17, RZ ;  /* 0x0000001107077c10 */ /* 0x010fe4000ff7e0ff */
[----:B---3--:R-:W-:Y:S02]  /*808b0*/  IADD3.X R12, R12, UR9, RZ, P2, !PT ;  /* 0x000000090c0c7c10 */ /* 0x008fe400097fe4ff */
[----:B------:R-:W-:-:S03]  /*808c0*/  IADD3.X R9, R9, UR9, RZ, P3, !PT ;  /* 0x0000000909097c10 */ /* 0x000fc60009ffe4ff */
[----:B------:R1:W-:Y:S04]  /*808d0*/  STL [R1+0x14a8], R12 ;  /* 0x0014a80c01007387 */ /* 0x0003e80000100800 */
[----:B------:R3:W-:Y:S01]  /*808e0*/  STL [R1+0x14b4], R7 ;  /* 0x0014b40701007387 */ /* 0x0007e20000100800 */
[----:B------:R-:W-:-:S03]  /*808f0*/  MOV R5, R12 ;  /* 0x0000000c00057202 */ /* 0x000fc60000000f00 */
[----:B--2---:R-:W2:Y:S04]  /*80900*/  LDL.LU R11, [R1+0x1628] ;  /* 0x00162800010b7983 */ /* 0x004ea80000300800 */
[----:B------:R4:W-:Y:S04]  /*80910*/  STL [R1+0x14b0], R9 ;  /* 0x0014b00901007387 */ /* 0x0009e80000100800 */
[----:B-1----:R-:W2:Y:S01]  /*80920*/  LDL.LU R12, [R1+0x1630] ;  /* 0x00163000010c7983 */ /* 0x002ea20000300800 */
[----:B------:R-:W-:-:S03]  /*80930*/  IADD3 R13, P2, R13, UR17, RZ ;  /* 0x000000110d0d7c10 */ /* 0x000fc6000ff5e0ff */
[----:B------:R1:W-:Y:S01]  /*80940*/  LDGSTS.E [R0+0x3400], desc[UR14][R4.64], P1 ;  /* 0x0340000004007fae */ /* 0x0003e2000892184e */
[----:B------:R-:W-:Y:S02]  /*80950*/  IADD3 R17, P3, R17, UR17, RZ ;  /* 0x0000001111117c10 */ /* 0x000fe4000ff7e0ff */
[----:B------:R-:W-:Y:S01]  /*80960*/  IADD3.X R14, R14, UR9, RZ, P2, !PT ;  /* 0x000000090e0e7c10 */ /* 0x000fe200097fe4ff */
[----:B-1----:R-:W-:Y:S01]  /*80970*/  IMAD.MOV.U32 R4, RZ, RZ, R7 ;  /* 0x000000ffff047224 */ /* 0x002fe200078e0007 */
[----:B------:R-:W-:Y:S01]  /*80980*/  MOV R5, R9 ;  /* 0x0000000900057202 */ /* 0x000fe20000000f00 */
[----:B---3--:R-:W3:Y:S01]  /*80990*/  LDL.LU R7, [R1+0x16ac] ;  /* 0x0016ac0001077983 */ /* 0x008ee20000300800 */
[----:B------:R-:W-:-:S03]  /*809a0*/  IADD3.X R18, R18, UR9, RZ, P3, !PT ;  /* 0x0000000912127c10 */ /* 0x000fc60009ffe4ff */
[----:B----4-:R-:W4:Y:S04]  /*809b0*/  LDL.LU R9, [R1+0x16b4] ;  /* 0x0016b40001097983 */ /* 0x010f280000300800 */
[----:B------:R-:W-:Y:S04]  /*809c0*/  STL [R1+0x152c], R13 ;  /* 0x00152c0d01007387 */ /* 0x000fe80000100800 */
[----:B------:R1:W-:Y:S04]  /*809d0*/  LDGSTS.E [R0+0x3500], desc[UR14][R4.64], P0 ;  /* 0x0350000004007fae */ /* 0x0003e8000812184e */
[----:B------:R1:W-:Y:S04]  /*809e0*/  STL [R1+0x1528], R14 ;  /* 0x0015280e01007387 */ /* 0x0003e80000100800 */
[----:B------:R-:W-:Y:S01]  /*809f0*/  STL [R1+0x1534], R17 ;  /* 0x0015341101007387 */ /* 0x000fe20000100800 */
[----:B-1----:R-:W-:-:S03]  /*80a00*/  MOV R5, R14 ;  /* 0x0000000e00057202 */ /* 0x002fc60000000f00 */
[----:B------:R-:W4:Y:S01]  /*80a10*/  LDL.LU R14, [R1+0x16a8] ;  /* 0x0016a800010e7983 */ /* 0x000f220000300800 */
[----:B------:R-:W-:-:S03]  /*80a20*/  IMAD.MOV.U32 R4, RZ, RZ, R13 ;  /* 0x000000ffff047224 */ /* 0x000fc600078e000d */
[----:B------:R-:W-:Y:S04]  /*80a30*/  STL [R1+0x1530], R18 ;  /* 0x0015301201007387 */ /* 0x000fe80000100800 */
[----:B------:R-:W4:Y:S01]  /*80a40*/  LDL.LU R13, [R1+0x16b0] ;  /* 0x0016b000010d7983 */ /* 0x000f220000300800 */
[----:B------:R-:W-:-:S03]  /*80a50*/  IADD3 R3, P2, R3, UR17, RZ ;  /* 0x0000001103037c10 */ /* 0x000fc6000ff5e0ff */
[----:B------:R1:W-:Y:S01]  /*80a60*/  LDGSTS.E [R0+0x4400], desc[UR14][R4.64], P1 ;  /* 0x0440000004007fae */ /* 0x0003e2000892184e */
[----:B------:R-:W-:Y:S02]  /*80a70*/  IADD3 R10, P3, R10, UR17, RZ ;  /* 0x000000110a0a7c10 */ /* 0x000fe4000ff7e0ff */
[----:B------:R-:W-:Y:S01]  /*80a80*/  IADD3.X R15, R15, UR9, RZ, P2, !PT ;  /* 0x000000090f0f7c10 */ /* 0x000fe200097fe4ff */
[----:B-1----:R-:W-:Y:S01]  /*80a90*/  IMAD.MOV.U32 R4, RZ, RZ, R17 ;  /* 0x000000ffff047224 */ /* 0x002fe200078e0011 */
[----:B------:R-:W-:Y:S01]  /*80aa0*/  MOV R5, R18 ;  /* 0x0000001200057202 */ /* 0x000fe20000000f00 */
[----:B------:R-:W-:Y:S01]  /*80ab0*/  STL [R1+0x15ac], R3 ;  /* 0x0015ac0301007387 */ /* 0x000fe20000100800 */
[----:B------:R-:W-:-:S03]  /*80ac0*/  IADD3.X R16, R16, UR9, RZ, P3, !PT ;  /* 0x0000000910107c10 */ /* 0x000fc60009ffe4ff */
[----:B------:R1:W-:Y:S04]  /*80ad0*/  LDGSTS.E [R0+0x4500], desc[UR14][R4.64], P0 ;  /* 0x0450000004007fae */ /* 0x0003e8000812184e */
[----:B------:R1:W-:Y:S04]  /*80ae0*/  STL [R1+0x15a8], R15 ;  /* 0x0015a80f01007387 */ /* 0x0003e80000100800 */
[----:B------:R-:W-:Y:S01]  /*80af0*/  STL [R1+0x15b4], R10 ;  /* 0x0015b40a01007387 */ /* 0x000fe20000100800 */
[----:B-1----:R-:W-:Y:S01]  /*80b00*/  IMAD.MOV.U32 R4, RZ, RZ, R3 ;  /* 0x000000ffff047224 */ /* 0x002fe200078e0003 */
[----:B------:R-:W-:-:S02]  /*80b10*/  MOV R5, R15 ;  /* 0x0000000f00057202 */ /* 0x000fc40000000f00 */
[----:B------:R-:W4:Y:S04]  /*80b20*/  LDL.LU R15, [R1+0x172c] ;  /* 0x00172c00010f7983 */ /* 0x000f280000300800 */
[----:B------:R1:W-:Y:S04]  /*80b30*/  STL [R1+0x15b0], R16 ;  /* 0x0015b01001007387 */ /* 0x0003e80000100800 */
[----:B------:R1:W-:Y:S04]  /*80b40*/  LDGSTS.E [R0+0x5400], desc[UR14][R4.64], P1 ;  /* 0x0540000004007fae */ /* 0x0003e8000892184e */
[----:B------:R-:W4:Y:S01]  /*80b50*/  LDL.LU R3, [R1+0x1734] ;  /* 0x0017340001037983 */ /* 0x000f220000300800 */
[----:B------:R-:W-:-:S02]  /*80b60*/  IADD3 R6, P2, R6, UR17, RZ ;  /* 0x0000001106067c10 */ /* 0x000fc4000ff5e0ff */
[----:B-1----:R-:W-:Y:S02]  /*80b70*/  MOV R5, R16 ;  /* 0x0000001000057202 */ /* 0x002fe40000000f00 */
[----:B------:R-:W4:Y:S01]  /*80b80*/  LDL.LU R16, [R1+0x1728] ;  /* 0x0017280001107983 */ /* 0x000f220000300800 */
[----:B------:R-:W-:-:S03]  /*80b90*/  IMAD.MOV.U32 R4, RZ, RZ, R10 ;  /* 0x000000ffff047224 */ /* 0x000fc600078e000a */
[----:B------:R-:W4:Y:S01]  /*80ba0*/  LDL.LU R10, [R1+0x1730] ;  /* 0x00173000010a7983 */ /* 0x000f220000300800 */
[----:B------:R-:W-:-:S03]  /*80bb0*/  IADD3 R8, P3, R8, UR17, RZ ;  /* 0x0000001108087c10 */ /* 0x000fc6000ff7e0ff */
[----:B------:R1:W-:Y:S04]  /*80bc0*/  LDGSTS.E [R0+0x5500], desc[UR14][R4.64], P0 ;  /* 0x0550000004007fae */ /* 0x0003e8000812184e */
[----:B------:R-:W-:Y:S01]  /*80bd0*/  STL [R1+0x162c], R6 ;  /* 0x00162c0601007387 */ /* 0x000fe20000100800 */
[----:B-1----:R-:W-:Y:S01]  /*80be0*/  IMAD.MOV.U32 R4, RZ, RZ, R6 ;  /* 0x000000ffff047224 */ /* 0x002fe200078e0006 */
[----:B--2---:R-:W-:-:S04]  /*80bf0*/  IADD3.X R11, R11, UR9, RZ, P2, !PT ;  /* 0x000000090b0b7c10 */ /* 0x004fc800097fe4ff */
[----:B------:R-:W-:Y:S01]  /*80c00*/  MOV R5, R11 ;  /* 0x0000000b00057202 */ /* 0x000fe20000000f00 */
[----:B------:R1:W-:Y:S01]  /*80c10*/  STL [R1+0x1628], R11 ;  /* 0x0016280b01007387 */ /* 0x0003e20000100800 */
[----:B------:R-:W-:-:S03]  /*80c20*/  IADD3.X R12, R12, UR9, RZ, P3, !PT ;  /* 0x000000090c0c7c10 */ /* 0x000fc60009ffe4ff */
[----:B------:R-:W-:Y:S04]  /*80c30*/  STL [R1+0x1634], R8 ;  /* 0x0016340801007387 */ /* 0x000fe80000100800 */
[----:B------:R2:W-:Y:S04]  /*80c40*/  LDGSTS.E [R0+0x6400], desc[UR14][R4.64], P1 ;  /* 0x0640000004007fae */ /* 0x0005e8000892184e */
[----:B-1----:R-:W4:Y:S04]  /*80c50*/  LDL.LU R11, [R1+0x17ac] ;  /* 0x0017ac00010b7983 */ /* 0x002f280000300800 */
[----:B------:R1:W-:Y:S04]  /*80c60*/  STL [R1+0x1630], R12 ;  /* 0x0016300c01007387 */ /* 0x0003e80000100800 */
[----:B------:R-:W4:Y:S01]  /*80c70*/  LDL.LU R6, [R1+0x17b4] ;  /* 0x0017b40001067983 */ /* 0x000f220000300800 */
[----:B--2---:R-:W-:Y:S01]  /*80c80*/  MOV R5, R12 ;  /* 0x0000000c00057202 */ /* 0x004fe20000000f00 */
[----:B------:R-:W-:-:S02]  /*80c90*/  IMAD.MOV.U32 R4, RZ, RZ, R8 ;  /* 0x000000ffff047224 */ /* 0x000fc400078e0008 */
[----:B-1----:R-:W2:Y:S04]  /*80ca0*/  LDL.LU R12, [R1+0x17a8] ;  /* 0x0017a800010c7983 */ /* 0x002ea80000300800 */
[----:B------:R-:W2:Y:S01]  /*80cb0*/  LDL.LU R8, [R1+0x17b0] ;  /* 0x0017b00001087983 */ /* 0x000ea20000300800 */
[----:B---3--:R-:W-:Y:S02]  /*80cc0*/  IADD3 R7, P2, R7, UR17, RZ ;  /* 0x0000001107077c10 */ /* 0x008fe4000ff5e0ff */
[----:B----4-:R-:W-:Y:S01]  /*80cd0*/  IADD3 R9, P3, R9, UR17, RZ ;  /* 0x0000001109097c10 */ /* 0x010fe2000ff7e0ff */
[----:B------:R1:W-:Y:S04]  /*80ce0*/  LDGSTS.E [R0+0x6500], desc[UR14][R4.64], P0 ;  /* 0x0650000004007fae */ /* 0x0003e8000812184e */
[----:B------:R3:W-:Y:S01]  /*80cf0*/  STL [R1+0x16ac], R7 ;  /* 0x0016ac0701007387 */ /* 0x0007e20000100800 */
[----:B------:R-:W-:Y:S01]  /*80d00*/  IADD3.X R14, R14, UR9, RZ, P2, !PT ;  /* 0x000000090e0e7c10 */ /* 0x000fe200097fe4ff */
[----:B-1----:R-:W-:-:S03]  /*80d10*/  IMAD.MOV.U32 R4, RZ, RZ, R7 ;  /* 0x000000ffff047224 */ /* 0x002fc600078e0007 */
[----:B------:R-:W-:Y:S01]  /*80d20*/  MOV R5, R14 ;  /* 0x0000000e00057202 */ /* 0x000fe20000000f00 */
[----:B------:R-:W-:Y:S01]  /*80d30*/  STL [R1+0x16a8], R14 ;  /* 0x0016a80e01007387 */ /* 0x000fe20000100800 */
[----:B------:R-:W-:-:S03]  /*80d40*/  IADD3.X R13, R13, UR9, RZ, P3, !PT ;  /* 0x000000090d0d7c10 */ /* 0x000fc60009ffe4ff */
[----:B------:R1:W-:Y:S04]  /*80d50*/  STL [R1+0x16b4], R9 ;  /* 0x0016b40901007387 */ /* 0x0003e80000100800 */
[----:B---3--:R-:W3:Y:S04]  /*80d60*/  LDL.LU R7, [R1+0x182c] ;  /* 0x00182c0001077983 */ /* 0x008ee80000300800 */
[----:B------:R4:W-:Y:S04]  /*80d70*/  STL [R1+0x16b0], R13 ;  /* 0x0016b00d01007387 */ /* 0x0009e80000100800 */
[----:B------:R1:W-:Y:S04]  /*80d80*/  LDGSTS.E [R0+0x7400], desc[UR14][R4.64], P1 ;  /* 0x0740000004007fae */ /* 0x0003e8000892184e */
[----:B------:R-:W3:Y:S01]  /*80d90*/  LDL.LU R17, [R1+0x1834] ;  /* 0x0018340001117983 */ /* 0x000ee20000300800 */
[----:B-1----:R-:W-:-:S03]  /*80da0*/  IMAD.MOV.U32 R4, RZ, RZ, R9 ;  /* 0x000000ffff047224 */ /* 0x002fc600078e0009 */
[----:B------:R-:W3:Y:S04]  /*80db0*/  LDL.LU R9, [R1+0x1828] ;  /* 0x0018280001097983 */ /* 0x000ee80000300800 */
[----:B------:R-:W3:Y:S01]  /*80dc0*/  LDL.LU R18, [R1+0x1830] ;  /* 0x0018300001127983 */ /* 0x000ee20000300800 */
[----:B------:R-:W-:-:S03]  /*80dd0*/  MOV R5, R13 ;  /* 0x0000000d00057202 */ /* 0x000fc60000000f00 */
        /* <DEDUP_REMOVED lines=9> */
[----:B-1----:R-:W-:Y:S02]  /*80e70*/  MOV R5, R16 ;  /* 0x0000001000057202 */ /* 0x002fe40000000f00 */
[----:B------:R1:W-:Y:S01]  /*80e80*/  STL [R1+0x1734], R3 ;  /* 0x0017340301007387 */ /* 0x0003e20000100800 */
[----:B------:R-:W-:-:S03]  /*80e90*/  IMAD.MOV.U32 R4, RZ, RZ, R15 ;  /* 0x000000ffff047224 */ /* 0x000fc600078e000f */
[----:B------:R-:W4:Y:S04]  /*80ea0*/  LDL.LU R16, [R1+0x18a8] ;  /* 0x0018a80001107983 */ /* 0x000f280000300800 */
[----:B------:R1:W-:Y:S04]  /*80eb0*/  STL [R1+0x1730], R10 ;  /* 0x0017300a01007387 */ /* 0x0003e80000100800 */
[----:B------:R-:W4:Y:S04]  /*80ec0*/  LDL.LU R15, [R1+0x18b0] ;  /* 0x0018b000010f7983 */ /* 0x000f280000300800 */
[----:B------:R1:W-:Y:S02]  /*80ed0*/  LDGSTS.E [R0+0x8400], desc[UR14][R4.64], P1 ;  /* 0x0840000004007fae */ /* 0x0003e4000892184e */
[----:B-1----:R-:W-:Y:S01]  /*80ee0*/  IMAD.MOV.U32 R4, RZ, RZ, R3 ;  /* 0x000000ffff047224 */ /* 0x002fe200078e0003 */
[----:B------:R-:W-:Y:S01]  /*80ef0*/  MOV R5, R10 ;  /* 0x0000000a00057202 */ /* 0x000fe20000000f00 */
        /* <DEDUP_REMOVED lines=9> */
[----:B-1----:R-:W-:-:S03]  /*80f90*/  MOV R5, R12 ;  /* 0x0000000c00057202 */ /* 0x002fc60000000f00 */
[----:B------:R-:W-:Y:S01]  /*80fa0*/  STL [R1+0x17b4], R6 ;  /* 0x0017b40601007387 */ /* 0x000fe20000100800 */
[----:B------:R-:W-:-:S03]  /*80fb0*/  IMAD.MOV.U32 R4, RZ, RZ, R11 ;  /* 0x000000ffff047224 */ /* 0x000fc600078e000b */
[----:B--2---:R-:W2:Y:S04]  /*80fc0*/  LDL.LU R12, [R1+0x1928] ;  /* 0x00192800010c7983 */ /* 0x004ea80000300800 */
[----:B------:R1:W-:Y:S04]  /*80fd0*/  STL [R1+0x17b0], R8 ;  /* 0x0017b00801007387 */ /* 0x0003e80000100800 */
[----:B------:R-:W2:Y:S04]  /*80fe0*/  LDL.LU R11, [R1+0x1930] ;  /* 0x00193000010b7983 */ /* 0x000ea80000300800 */
[----:B------:R1:W-:Y:S01]  /*80ff0*/  LDGSTS.E [R0+0x9400], desc[UR14][R4.64], P1 ;  /* 0x0940000004007fae */ /* 0x0003e2000892184e */
[----:B---3--:R-:W-:Y:S01]  /*81000*/  IADD3 R7, P2, R7, UR17, RZ ;  /* 0x0000001107077c10 */ /* 0x008fe2000ff5e0ff */
[----:B-1----:R-:W-:Y:S01]  /*81010*/  IMAD.MOV.U32 R4, RZ, RZ, R6 ;  /* 0x000000ffff047224 */ /* 0x002fe200078e0006 */
[----:B------:R-:W-:-:S02]  /*81020*/  MOV R5, R8 ;  /* 0x0000000800057202 */ /* 0x000fc40000000f00 */
[----:B------:R-:W3:Y:S04]  /*81030*/  LDL.LU R8, [R1+0x19ac] ;  /* 0x0019ac0001087983 */ /* 0x000ee80000300800 */
[----:B------:R-:W3:Y:S01]  /*81040*/  LDL.LU R6, [R1+0x19b4] ;  /* 0x0019b40001067983 */ /* 0x000ee20000300800 */
[----:B------:R-:W-:-:S03]  /*81050*/  IADD3 R17, P3, R17, UR17, RZ ;  /* 0x0000001111117c10 */ /* 0x000fc6000ff7e0ff */
[----:B------:R-:W-:Y:S04]  /*81060*/  STL [R1+0x182c], R7 ;  /* 0x00182c0701007387 */ /* 0x000fe80000100800 */
[----:B------:R1:W-:Y:S01]  /*81070*/  LDGSTS.E [R0+0x9500], desc[UR14][R4.64], P0 ;  /* 0x0950000004007fae */ /* 0x0003e2000812184e */
[----:B------:R-:W-:-:S05]  /*81080*/  IADD3.X R9, R9, UR9, RZ, P2, !PT ;  /* 0x0000000909097c10 */ /* 0x000fca00097fe4ff */
[----:B------:R1:W-:Y:S02]  /*81090*/  STL [R1+0x1828], R9 ;  /* 0x0018280901007387 */ /* 0x0003e40000100800 */
[----:B-1----:R-:W-:Y:S02]  /*810a0*/  MOV R5, R9 ;  /* 0x0000000900057202 */ /* 0x002fe40000000f00 */
[----:B------:R-:W-:Y:S04]  /*810b0*/  STL [R1+0x1834], R17 ;  /* 0x0018341101007387 */ /* 0x000fe80000100800 */
[----:B------:R-:W3:Y:S01]  /*810c0*/  LDL.LU R9, [R1+0x19a8] ;  /* 0x0019a80001097983 */ /* 0x000ee20000300800 */
[----:B------:R-:W-:Y:S01]  /*810d0*/  IADD3.X R18, R18, UR9, RZ, P3, !PT ;  /* 0x0000000912127c10 */ /* 0x000fe20009ffe4ff */
[----:B------:R-:W-:-:S04]  /*810e0*/  IMAD.MOV.U32 R4, RZ, RZ, R7 ;  /* 0x000000ffff047224 */ /* 0x000fc800078e0007 */
[----:B------:R-:W-:Y:S04]  /*810f0*/  STL [R1+0x1830], R18 ;  /* 0x0018301201007387 */ /* 0x000fe80000100800 */
[----:B------:R-:W3:Y:S01]  /*81100*/  LDL.LU R7, [R1+0x19b0] ;  /* 0x0019b00001077983 */ /* 0x000ee20000300800 */
[----:B------:R-:W-:-:S03]  /*81110*/  IADD3 R14, P2, R14, UR17, RZ ;  /* 0x000000110e0e7c10 */ /* 0x000fc6000ff5e0ff */
[----:B------:R1:W-:Y:S01]  /*81120*/  LDGSTS.E [R0+0xa400], desc[UR14][R4.64], P1 ;  /* 0x0a40000004007fae */ /* 0x0003e2000892184e */
[----:B----4-:R-:W-:-:S03]  /*81130*/  IADD3 R13, P3, R13, UR17, RZ ;  /* 0x000000110d0d7c10 */ /* 0x010fc6000ff7e0ff */
[----:B------:R4:W-:Y:S01]  /*81140*/  STL [R1+0x18ac], R14 ;  /* 0x0018ac0e01007387 */ /* 0x0009e20000100800 */
[----:B-1----:R-:W-:Y:S01]  /*81150*/  IMAD.MOV.U32 R4, RZ, RZ, R17 ;  /* 0x000000ffff047224 */ /* 0x002fe200078e0011 */
[----:B------:R-:W-:Y:S02]  /*81160*/  MOV R5, R18 ;  /* 0x0000001200057202 */ /* 0x000fe40000000f00 */
[----:B------:R-:W-:-:S03]  /*81170*/  IADD3.X R16, R16, UR9, RZ, P2, !PT ;  /* 0x0000000910107c10 */ /* 0x000fc600097fe4ff */
[----:B------:R1:W-:Y:S04]  /*81180*/  LDGSTS.E [R0+0xa500], desc[UR14][R4.64], P0 ;  /* 0x0a50000004007fae */ /* 0x0003e8000812184e */
[----:B------:R4:W-:Y:S01]  /*81190*/  STL [R1+0x18a8], R16 ;  /* 0x0018a81001007387 */ /* 0x0009e20000100800 */
[----:B------:R-:W-:-:S03]  /*811a0*/  IADD3.X R15, R15, UR9, RZ, P3, !PT ;  /* 0x000000090f0f7c10 */ /* 0x000fc60009ffe4ff */
[----:B------:R-:W-:Y:S01]  /*811b0*/  STL [R1+0x18b4], R13 ;  /* 0x0018b40d01007387 */ /* 0x000fe20000100800 */
[----:B-1----:R-:W-:Y:S01]  /*811c0*/  IMAD.MOV.U32 R4, RZ, RZ, R14 ;  /* 0x000000ffff047224 */ /* 0x002fe200078e000e */
[----:B------:R-:W-:Y:S02]  /*811d0*/  MOV R5, R16 ;  /* 0x0000001000057202 */ /* 0x000fe40000000f00 */
[----:B----4-:R-:W4:Y:S04]  /*811e0*/  LDL.LU R14, [R1+0x1a2c] ;  /* 0x001a2c00010e7983 */ /* 0x010f280000300800 */
        /* <DEDUP_REMOVED lines=28> */
[----:B------:R-:W-:-:S05]  /*813b0*/  MOV R5, R12 ;  /* 0x0000000c00057202 */ /* 0x000fca0000000f00 */
[----:B------:R1:W-:Y:S01]  /*813c0*/  LDGSTS.E [R0+0xc400], desc[UR14][R4.64], P1 ;  /* 0x0c40000004007fae */ /* 0x0003e2000892184e */
[----:B------:R-:W-:Y:S01]  /*813d0*/  IADD3.X R7, R7, UR9, RZ, P3, !PT ;  /* 0x0000000907077c10 */ /* 0x000fe20009ffe4ff */
[----:B-1----:R-:W-:Y:S01]  /*813e0*/  IMAD.MOV.U32 R4, RZ, RZ, R10 ;  /* 0x000000ffff047224 */ /* 0x002fe200078e000a */
[----:B------:R-:W-:-:S05]  /*813f0*/  MOV R5, R11 ;  /* 0x0000000b00057202 */ /* 0x000fca0000000f00 */
[----:B------:R1:W-:Y:S04]  /*81400*/  LDGSTS.E [R0+0xc500], desc[UR14][R4.64], P0 ;  /* 0x0c50000004007fae */ /* 0x0003e8000812184e */
[----:B------:R4:W-:Y:S01]  /*81410*/  STL [R1+0x19b0], R7 ;  /* 0x0019b00701007387 */ /* 0x0009e20000100800 */
[----:B-1----:R-:W-:Y:S01]  /*81420*/  IMAD.MOV.U32 R4, RZ, RZ, R8 ;  /* 0x000000ffff047224 */ /* 0x002fe200078e0008 */
[----:B------:R-:W-:-:S05]  /*81430*/  MOV R5, R9 ;  /* 0x0000000900057202 */ /* 0x000fca0000000f00 */
[----:B------:R1:W-:Y:S01]  /*81440*/  LDGSTS.E [R0+0xd400], desc[UR14][R4.64], P1 ;  /* 0x0d40000004007fae */ /* 0x0003e2000892184e */
[----:B----4-:R-:W-:Y:S01]  /*81450*/  IADD3 R14, P2, R14, UR17, RZ ;  /* 0x000000110e0e7c10 */ /* 0x010fe2000ff5e0ff */
[----:B-1----:R-:W-:Y:S01]  /*81460*/  IMAD.MOV.U32 R4, RZ, RZ, R6 ;  /* 0x000000ffff047224 */ /* 0x002fe200078e0006 */
[----:B------:R-:W-:Y:S02]  /*81470*/  MOV R5, R7 ;  /* 0x0000000700057202 */ /* 0x000fe40000000f00 */
        /* <DEDUP_REMOVED lines=10> */
[----:B-1----:R-:W-:Y:S01]  /*81520*/  IMAD.MOV.U32 R4, RZ, RZ, R14 ;  /* 0x000000ffff047224 */ /* 0x002fe200078e000e */
[----:B------:R-:W-:Y:S01]  /*81530*/  MOV R5, R15 ;  /* 0x0000000f00057202 */ /* 0x000fe20000000f00 */
[----:B------:R-:W-:Y:S04]  /*81540*/  STL [R1+0x1a34], R16 ;  /* 0x001a341001007387 */ /* 0x000fe80000100800 */
[----:B------:R-:W4:Y:S04]  /*81550*/  LDL.LU.64 R14, [R1+0x10f0] ;  /* 0x0010f000010e7983 */ /* 0x000f280000300a00 */
[----:B------:R1:W-:Y:S04]  /*81560*/  LDGSTS.E [R0+0xe400], desc[UR14][R4.64], P1 ;  /* 0x0e40000004007fae */ /* 0x0003e8000892184e */
[----:B------:R1:W-:Y:S02]  /*81570*/  STL [R1+0x1a30], R17 ;  /* 0x001a301101007387 */ /* 0x0003e40000100800 */
[----:B-1----:R-:W-:Y:S01]  /*81580*/  IMAD.MOV.U32 R4, RZ, RZ, R16 ;  /* 0x000000ffff047224 */ /* 0x002fe200078e0010 */
[----:B------:R-:W-:-:S02]  /*81590*/  MOV R5, R17 ;  /* 0x0000001100057202 */ /* 0x000fc40000000f00 */
        /* <DEDUP_REMOVED lines=15> */
[----:B-1----:R-:W-:Y:S01]  /*81690*/  IMAD.MOV.U32 R4, RZ, RZ, R23 ;  /* 0x000000ffff047224 */ /* 0x002fe200078e0017 */
[----:B------:R-:W-:-:S02]  /*816a0*/  MOV R5, R24 ;  /* 0x0000001800057202 */ /* 0x000fc40000000f00 */
[----:B------:R-:W4:Y:S04]  /*816b0*/  LDL.LU.64 R26, [R1+0xef8] ;  /* 0x000ef800011a7983 */ /* 0x000f280000300a00 */
[----:B--2---:R-:W2:Y:S04]  /*816c0*/  LDL.LU.64 R24, [R1+0xef0] ;  /* 0x000ef00001187983 */ /* 0x004ea80000300a00 */
[----:B------:R1:W-:Y:S02]  /*816d0*/  LDGSTS.E [R0+0xf400], desc[UR14][R4.64], P1 ;  /* 0x0f40000004007fae */ /* 0x0003e4000892184e */
[----:B-1----:R-:W-:Y:S01]  /*816e0*/  IMAD.MOV.U32 R4, RZ, RZ, R3 ;  /* 0x000000ffff047224 */ /* 0x002fe200078e0003 */
[----:B------:R-:W-:-:S02]  /*816f0*/  MOV R5, R22 ;  /* 0x0000001600057202 */ /* 0x000fc40000000f00 */
[----:B---3--:R-:W-:Y:S01]  /*81700*/  IADD3 R3, P2, R20, UR17, RZ ;  /* 0x0000001114037c10 */ /* 0x008fe2000ff5e0ff */
[----:B------:R-:W3:Y:S04]  /*81710*/  LDL.LU.64 R22, [R1+0xe78] ;  /* 0x000e780001167983 */ /* 0x000ee80000300a00 */
[----:B------:R1:W-:Y:S02]  /*81720*/  LDGSTS.E [R0+0xf500], desc[UR14][R4.64], P0 ;  /* 0x0f50000004007fae */ /* 0x0003e4000812184e */
[----:B-1----:R-:W-:Y:S02]  /*81730*/  IADD3.X R4, R21, UR9, RZ, P2, !PT ;  /* 0x0000000915047c10 */ /* 0x002fe400097fe4ff */
        /* <DEDUP_REMOVED lines=10> */
[----:B------:R-:W-:-:S03]  /*817e0*/  IADD3.X R6, R7, UR9, RZ, P2, !PT ;  /* 0x0000000907067c10 */ /* 0x000fc600097fe4ff */
[----:B------:R-:W4:Y:S01]  /*817f0*/  LDL.LU.64 R172, [R1+0xbf8] ;  /* 0x000bf80001ac7983 */ /* 0x000f220000300a00 */
[----:B------:R-:W-:-:S03]  /*81800*/  IADD3 R7, P2, R8, UR17, RZ ;  /* 0x0000001108077c10 */ /* 0x000fc6000ff5e0ff */
        /* <DEDUP_REMOVED lines=24> */
[----:B--2---:R-:W-:Y:S01]  /*81990*/  IADD3 R141, P2, R24, UR17, RZ ;  /* 0x00000011188d7c10 */ /* 0x004fe2000ff5e0ff */
[----:B------:R-:W2:Y:S03]  /*819a0*/  LDL.LU.64 R26, [R1+0xb28] ;  /* 0x000b2800011a7983 */ /* 0x000ea60000300a00 */
[----:B------:R-:W-:Y:S02]  /*819b0*/  IADD3.X R142, R25, UR9, RZ, P2, !PT ;  /* 0x00000009198e7c10 */ /* 0x000fe400097fe4ff */
        /* <DEDUP_REMOVED lines=77> */
[----:B--2---:R-:W-:-:S04]  /*81e90*/  IADD3 R179, P2, R26, UR17, RZ ;  /* 0x000000111ab37c10 */ /* 0x004fc8000ff5e0ff */
[----:B------:R-:W-:Y:S02]  /*81ea0*/  IADD3.X R180, R27, UR9, RZ, P2, !PT ;  /* 0x000000091bb47c10 */ /* 0x000fe400097fe4ff */
[----:B------:R-:W-:-:S04]  /*81eb0*/  IADD3 R181, P2, R24, UR17, RZ ;  /* 0x0000001118b57c10 */ /* 0x000fc8000ff5e0ff */
[----:B------:R-:W-:Y:S02]  /*81ec0*/  IADD3.X R182, R25, UR9, RZ, P2, !PT ;  /* 0x0000000919b67c10 */ /* 0x000fe400097fe4ff */
[----:B---3--:R-:W-:-:S04]  /*81ed0*/  IADD3 R183, P2, R22, UR17, RZ ;  /* 0x0000001116b77c10 */ /* 0x008fc8000ff5e0ff */
[----:B------:R-:W-:Y:S02]  /*81ee0*/  IADD3.X R184, R23, UR9, RZ, P2, !PT ;  /* 0x0000000917b87c10 */ /* 0x000fe400097fe4ff */
[----:B------:R-:W-:Y:S01]  /*81ef0*/  MOV R23, R6 ;  /* 0x0000000600177202 */ /* 0x000fe20000000f00 */
[----:B------:R-:W-:Y:S01]  /*81f00*/  IMAD.MOV.U32 R6, RZ, RZ, R7 ;  /* 0x000000ffff067224 */ /* 0x000fe200078e0007 */
[----:B------:R-:W-:Y:S01]  /*81f10*/  MOV R7, R8 ;  /* 0x0000000800077202 */ /* 0x000fe20000000f00 */
[----:B------:R-:W-:Y:S02]  /*81f20*/  IMAD.MOV.U32 R22, RZ, RZ, R5 ;  /* 0x000000ffff167224 */ /* 0x000fe400078e0005 */
[----:B------:R-:W-:Y:S01]  /*81f30*/  IMAD.MOV.U32 R8, RZ, RZ, R9 ;  /* 0x000000ffff087224 */ /* 0x000fe200078e0009 */
[----:B------:R-:W-:Y:S01]  /*81f40*/  IADD3 R185, P2, R20, UR17, RZ ;  /* 0x0000001114b97c10 */ /* 0x000fe2000ff5e0ff */
[----:B------:R-:W-:-:S03]  /*81f50*/  IMAD.MOV.U32 R20, RZ, RZ, R3 ;  /* 0x000000ffff147224 */ /* 0x000fc600078e0003 */
[----:B------:R-:W-:Y:S02]  /*81f60*/  IADD3.X R186, R21, UR9, RZ, P2, !PT ;  /* 0x0000000915ba7c10 */ /* 0x000fe400097fe4ff */
[----:B------:R-:W-:Y:S01]  /*81f70*/  MOV R21, R4 ;  /* 0x0000000400157202 */ /* 0x000fe20000000f00 */
[----:B------:R-:W-:Y:S01]  /*81f80*/  IMAD.MOV.U32 R4, RZ, RZ, R11 ;  /* 0x000000ffff047224 */ /* 0x000fe200078e000b */
[----:B------:R-:W-:Y:S02]  /*81f90*/  MOV R9, R10 ;  /* 0x0000000a00097202 */ /* 0x000fe40000000f00 */
[----:B------:R-:W-:Y:S01]  /*81fa0*/  MOV R5, R12 ;  /* 0x0000000c00057202 */ /* 0x000fe20000000f00 */
[----:B------:R-:W-:Y:S04]  /*81fb0*/  STL.64 [R1+0x11f8], R20 ;  /* 0x0011f81401007387 */ /* 0x000fe80000100a00 */
[----:B------:R1:W-:Y:S04]  /*81fc0*/  STL.64 [R1+0x11f0], R22 ;  /* 0x0011f01601007387 */ /* 0x0003e80000100a00 */
        /* <DEDUP_REMOVED lines=30> */
[----:B-1----:R-:W-:Y:S01]  /*821b0*/  IMAD.MOV.U32 R22, RZ, RZ, R183 ;  /* 0x000000ffff167224 */ /* 0x002fe200078e00b7 */
[----:B------:R-:W-:Y:S02]  /*821c0*/  MOV R23, R184 ;  /* 0x000000b800177202 */ /* 0x000fe40000000f00 */
[----:B------:R-:W-:Y:S01]  /*821d0*/  STL.64 [R1+0xbf8], R194 ;  /* 0x000bf8c201007387 */ /* 0x000fe20000100a00 */
[----:B------:R-:W-:Y:S01]  /*821e0*/  IMAD.MOV.U32 R20, RZ, RZ, R185 ;  /* 0x000000ffff147224 */ /* 0x000fe200078e00b9 */
[----:B------:R-:W-:Y:S02]  /*821f0*/  MOV R21, R186 ;  /* 0x000000ba00157202 */ /* 0x000fe40000000f00 */
[----:B------:R-:W-:Y:S04]  /*82200*/  STL.64 [R1+0xbf0], R192 ;  /* 0x000bf0c001007387 */ /* 0x000fe80000100a00 */
[----:B------:R-:W-:Y:S04]  /*82210*/  STL.64 [R1+0xb38], R190 ;  /* 0x000b38be01007387 */ /* 0x000fe80000100a00 */
[----:B------:R-:W-:Y:S04]  /*82220*/  STL.64 [R1+0xb30], R188 ;  /* 0x000b30bc01007387 */ /* 0x000fe80000100a00 */
[----:B------:R-:W-:Y:S04]  /*82230*/  LDGSTS.E [R0+0x10400], desc[UR14][R12.64], P1 ;  /* 0x104000000c007fae */ /* 0x000fe8000892184e */
        /* <DEDUP_REMOVED lines=8> */
[----:B------:R-:W-:Y:S04]  /*822c0*/  LDGSTS.E [R0+0x12500], desc[UR14][R250.64], P0 ;  /* 0x12500000fa007fae */ /* 0x000fe8000812184e */
[----:B------:R-:W-:Y:S04]  /*822d0*/  LDGSTS.E [R0+0x13400], desc[UR14][R248.64], P1 ;  /* 0x13400000f8007fae */ /* 0x000fe8000892184e */
[----:B--2---:R-:W2:Y:S04]  /*822e0*/  LDL.LU R4, [R1+0x133c] ;  /* 0x00133c0001047983 */ /* 0x004ea80000300800 */
        /* <DEDUP_REMOVED lines=26> */
[----:B------:R-:W4:Y:S01]  /*82490*/  LDL.LU R8, [R1+0x1440] ;  /* 0x0014400001087983 */ /* 0x000f220000300800 */
[----:B------:R-:W-:-:S03]  /*824a0*/  IMAD.SHL.U32 R187, R208, 0x4, RZ ;  /* 0x00000004d0bb7824 */ /* 0x000fc600078e00ff */
        /* <DEDUP_REMOVED lines=9> */
[----:B-1----:R-:W-:-:S04]  /*82540*/  LOP3.LUT R0, R187, 0x30, RZ, 0x3c, !PT ;  /* 0x00000030bb007812 */ /* 0x002fc800078e3cff */
[----:B------:R-:W-:Y:S02]  /*82550*/  IADD3 R0, R0, UR12, RZ ;  /* 0x0000000c00007c10 */ /* 0x000fe4000fffe0ff */
[----:B--2---:R-:W-:Y:S02]  /*82560*/  IADD3 R4, P2, R4, UR17, RZ ;  /* 0x0000001104047c10 */ /* 0x004fe4000ff5e0ff */
[----:B---3--:R-:W-:-:S03]  /*82570*/  IADD3 R9, P3, R9, UR17, RZ ;  /* 0x0000001109097c10 */ /* 0x008fc6000ff7e0ff */
[----:B------:R-:W-:Y:S01]  /*82580*/  STL [R1+0x133c], R4 ;  /* 0x00133c0401007387 */ /* 0x000fe20000100800 */
[----:B----4-:R-:W-:-:S03]  /*82590*/  IADD3.X R5, R5, UR9, RZ, P2, !PT ;  /* 0x0000000905057c10 */ /* 0x010fc600097fe4ff */
[----:B------:R-:W-:Y:S01]  /*825a0*/  STL [R1+0x1344], R9 ;  /* 0x0013440901007387 */ /* 0x000fe20000100800 */
[----:B------:R-:W-:-:S03]  /*825b0*/  IADD3.X R12, R12, UR9, RZ, P3, !PT ;  /* 0x000000090c0c7c10 */ /* 0x000fc60009ffe4ff */
[----:B------:R1:W-:Y:S04]  /*825c0*/  STL [R1+0x1338], R5 ;  /* 0x0013380501007387 */ /* 0x0003e80000100800 */
[----:B------:R-:W2:Y:S04]  /*825d0*/  LDL.LU R11, [R1+0x14bc] ;  /* 0x0014bc00010b7983 */ /* 0x000ea80000300800 */
[----:B------:R-:W3:Y:S04]  /*825e0*/  LDL.LU R7, [R1+0x14c4] ;  /* 0x0014c40001077983 */ /* 0x000ee80000300800 */
[----:B------:R1:W-:Y:S04]  /*825f0*/  LDGSTS.E [R0+0x600], desc[UR14][R4.64], P1 ;  /* 0x0060000004007fae */ /* 0x0003e8000892184e */
[----:B------:R4:W-:Y:S01]  /*82600*/  STL [R1+0x1340], R12 ;  /* 0x0013400c01007387 */ /* 0x0009e20000100800 */
[----:B-1----:R-:W-:-:S03]  /*82610*/  MOV R5, R12 ;  /* 0x0000000c00057202 */ /* 0x002fc60000000f00 */
[----:B----4-:R-:W4:Y:S01]  /*82620*/  LDL.LU R12, [R1+0x14b8] ;  /* 0x0014b800010c7983 */ /* 0x010f220000300800 */
[----:B------:R-:W-:-:S03]  /*82630*/  IMAD.MOV.U32 R4, RZ, RZ, R9 ;  /* 0x000000ffff047224 */ /* 0x000fc600078e0009 */
[----:B------:R-:W4:Y:S01]  /*82640*/  LDL.LU R9, [R1+0x14c0] ;  /* 0x0014c00001097983 */ /* 0x000f220000300800 */
        /* <DEDUP_REMOVED lines=10> */
[----:B------:R-:W4:Y:S04]  /*826f0*/  LDL.LU R13, [R1+0x153c] ;  /* 0x00153c00010d7983 */ /* 0x000f280000300800 */
[----:B------:R1:W-:Y:S04]  /*82700*/  STL [R1+0x13c0], R10 ;  /* 0x0013c00a01007387 */ /* 0x0003e80000100800 */
[----:B------:R-:W4:Y:S04]  /*82710*/  LDL.LU R17, [R1+0x1544] ;  /* 0x0015440001117983 */ /* 0x000f280000300800 */
[----:B------:R-:W4:Y:S04]  /*82720*/  LDL.LU R14, [R1+0x1538] ;  /* 0x00153800010e7983 */ /* 0x000f280000300800 */
[----:B------:R-:W4:Y:S04]  /*82730*/  LDL.LU R18, [R1+0x1540] ;  /* 0x0015400001127983 */ /* 0x000f280000300800 */
[----:B------:R1:W-:Y:S01]  /*82740*/  LDGSTS.E [R0+0x1600], desc[UR14][R4.64], P1 ;  /* 0x0160000004007fae */ /* 0x0003e2000892184e */
[----:B------:R-:W-:-:S04]  /*82750*/  IADD3 R15, P2, R15, UR17, RZ ;  /* 0x000000110f0f7c10 */ /* 0x000fc8000ff5e0ff */
[----:B------:R-:W-:Y:S01]  /*82760*/  IADD3.X R16, R16, UR9, RZ, P2, !PT ;  /* 0x0000000910107c10 */ /* 0x000fe200097fe4ff */
[----:B-1----:R-:W-:Y:S01]  /*82770*/  IMAD.MOV.U32 R4, RZ, RZ, R3 ;  /* 0x000000ffff047224 */ /* 0x002fe200078e0003 */
[----:B------:R-:W-:Y:S01]  /*82780*/  MOV R5, R10 ;  /* 0x0000000a00057202 */ /* 0x000fe20000000f00 */
[----:B------:R-:W4:Y:S04]  /*82790*/  LDL.LU R3, [R1+0x15bc] ;  /* 0x0015bc0001037983 */ /* 0x000f280000300800 */
[----:B------:R-:W4:Y:S04]  /*827a0*/  LDL.LU R10, [R1+0x15c4] ;  /* 0x0015c400010a7983 */ /* 0x000f280000300800 */
[----:B------:R1:W-:Y:S04]  /*827b0*/  STL [R1+0x143c], R15 ;  /* 0x00143c0f01007387 */ /* 0x0003e80000100800 */
[----:B------:R1:W-:Y:S01]  /*827c0*/  LDGSTS.E [R0+0x1700], desc[UR14][R4.64], P0 ;  /* 0x0170000004007fae */ /* 0x0003e2000812184e */
[----:B------:R-:W-:-:S03]  /*827d0*/  IADD3 R6, P3, R6, UR17, RZ ;  /* 0x0000001106067c10 */ /* 0x000fc6000ff7e0ff */
[----:B------:R1:W-:Y:S01]  /*827e0*/  STL [R1+0x1438], R16 ;  /* 0x0014381001007387 */ /* 0x0003e20000100800 */
[----:B------:R-:W-:-:S03]  /*827f0*/  IADD3.X R8, R8, UR9, RZ, P3, !PT ;  /* 0x0000000908087c10 */ /* 0x000fc60009ffe4ff */
[----:B------:R1:W-:Y:S02]  /*82800*/  STL [R1+0x1444], R6 ;  /* 0x0014440601007387 */ /* 0x0003e40000100800 */
[----:B-1----:R-:W-:Y:S02]  /*82810*/  IMAD.MOV.U32 R4, RZ, RZ, R15 ;  /* 0x000000ffff047224 */ /* 0x002fe400078e000f */
[----:B------:R-:W4:Y:S01]  /*82820*/  LDL.LU R15, [R1+0x15b8] ;  /* 0x0015b800010f7983 */ /* 0x000f220000300800 */
[----:B------:R-:W-:-:S03]  /*82830*/  MOV R5, R16 ;  /* 0x0000001000057202 */ /* 0x000fc60000000f00 */
        /* <DEDUP_REMOVED lines=8> */
[----:B--2---:R-:W-:-:S02]  /*828c0*/  IADD3 R11, P2, R11, UR17, RZ ;  /* 0x000000110b0b7c10 */ /* 0x004fc4000ff5e0ff */
[----:B---3--:R-:W-:-:S03]  /*828d0*/  IADD3 R7, P3, R7, UR17, RZ ;  /* 0x0000001107077c10 */ /* 0x008fc6000ff7e0ff */
[----:B------:R2:W-:Y:S01]  /*828e0*/  STL [R1+0x14bc], R11 ;  /* 0x0014bc0b01007387 */ /* 0x0005e20000100800 */
[----:B-1----:R-:W-:Y:S01]  /*828f0*/  IMAD.MOV.U32 R4, RZ, RZ, R11 ;  /* 0x000000ffff047224 */ /* 0x002fe200078e000b */
[----:B----4-:R-:W-:Y:S02]  /*82900*/  IADD3.X R12, R12, UR9, RZ, P2, !PT ;  /* 0x000000090c0c7c10 */ /* 0x010fe400097fe4ff */
        /* <DEDUP_REMOVED lines=27> */
[----:B------:R-:W-:-:S03]  /*82ac0*/  IADD3 R10, P3, R10, UR17, RZ ;  /* 0x000000110a0a7c10 */ /* 0x000fc6000ff7e0ff */
[----:B------:R-:W-:Y:S01]  /*82ad0*/  STL [R1+0x15bc], R3 ;  /* 0x0015bc0301007387 */ /* 0x000fe20000100800 */
[----:B------:R-:W-:Y:S01]  /*82ae0*/  IADD3.X R15, R15, UR9, RZ, P2, !PT ;  /* 0x000000090f0f7c10 */ /* 0x000fe200097fe4ff */
[----:B-1----:R-:W-:Y:S01]  /*82af0*/  IMAD.MOV.U32 R4, RZ, RZ, R17 ;  /* 0x000000ffff047224 */ /* 0x002fe200078e0011 */
[----:B------:R-:W-:-:S03]  /*82b00*/  MOV R5, R18 ;  /* 0x0000001200057202 */ /* 0x000fc60000000f00 */
[----:B------:R1:W-:Y:S01]  /*82b10*/  STL [R1+0x15b8], R15 ;  /* 0x0015b80f01007387 */ /* 0x0003e20000100800 */
[----:B------:R-:W-:-:S03]  /*82b20*/  IADD3.X R16, R16, UR9, RZ, P3, !PT ;  /* 0x0000000910107c10 */ /* 0x000fc60009ffe4ff */
[----:B------:R1:W-:Y:S04]  /*82b30*/  LDGSTS.E [R0+0x4700], desc[UR14][R4.64], P0 ;  /* 0x0470000004007fae */ /* 0x0003e8000812184e */
[----:B------:R-:W-:Y:S01]  /*82b40*/  STL [R1+0x15c4], R10 ;  /* 0x0015c40a01007387 */ /* 0x000fe20000100800 */
[----:B-1----:R-:W-:Y:S01]  /*82b50*/  IMAD.MOV.U32 R4, RZ, RZ, R3 ;  /* 0x000000ffff047224 */ /* 0x002fe200078e0003 */
[----:B------:R-:W-:Y:S02]  /*82b60*/  MOV R5, R15 ;  /* 0x0000000f00057202 */ /* 0x000fe40000000f00 */
        /* <DEDUP_REMOVED lines=322> */
[----:B------:R-:W-:Y:S01]  /*83f90*/  IADD3 R185, P2, R20, UR17, RZ ;  /* 0x0000001114b97c10 */ /* 0x000fe2000ff5e0ff */
[----:B------:R-:W-:-:S03]  /*83fa0*/  IMAD.MOV.U32 R20, RZ, RZ, R3 ;  /* 0x000000ffff147224 */ /* 0x000fc600078e0003 */
[----:B------:R-:W-:Y:S02]  /*83fb0*/  IADD3.X R186, R21, UR9, RZ, P2, !PT ;  /* 0x0000000915ba7c10 */ /* 0x000fe400097fe4ff */
[----:B------:R-:W-:Y:S01]  /*83fc0*/  MOV R21, R4 ;  /* 0x0000000400157202 */ /* 0x000fe20000000f00 */
[----:B------:R-:W-:-:S04]  /*83fd0*/  IMAD.MOV.U32 R4, RZ, RZ, R9 ;  /* 0x000000ffff047224 */ /* 0x000fc800078e0009 */
[----:B------:R1:W-:Y:S04]  /*83fe0*/  STL.64 [R1+0x11e8], R20 ;  /* 0x0011e81401007387 */ /* 0x0003e80000100a00 */
[----:B------:R2:W-:Y:S04]  /*83ff0*/  STL.64 [R1+0x11e0], R22 ;  /* 0x0011e01601007387 */ /* 0x0005e80000100a00 */
[----:B------:R-:W-:Y:S01]  /*84000*/  STL.64 [R1+0x1168], R6 ;  /* 0x0011680601007387 */ /* 0x000fe20000100a00 */
[----:B------:R-:W-:-:S03]  /*84010*/  IMAD.MOV.U32 R10, RZ, RZ, R20 ;  /* 0x000000ffff0a7224 */ /* 0x000fc600078e0014 */
[----:B------:R3:W-:Y:S01]  /*84020*/  STL.64 [R1+0x1160], R4 ;  /* 0x0011600401007387 */ /* 0x0007e20000100a00 */
[----:B------:R-:W-:-:S03]  /*84030*/  MOV R11, R21 ;  /* 0x00000015000b7202 */ /* 0x000fc60000000f00 */
        /* <DEDUP_REMOVED lines=31> */
[----:B--2---:R-:W-:Y:S01]  /*84230*/  IMAD.MOV.U32 R22, RZ, RZ, R185 ;  /* 0x000000ffff167224 */ /* 0x004fe200078e00b9 */
[----:B------:R-:W-:Y:S02]  /*84240*/  MOV R23, R186 ;  /* 0x000000ba00177202 */ /* 0x000fe40000000f00 */
[----:B------:R-:W-:Y:S04]  /*84250*/  STL.64 [R1+0xbe8], R194 ;  /* 0x000be8c201007387 */ /* 0x000fe80000100a00 */
        /* <DEDUP_REMOVED lines=12> */
[----:B---3--:R-:W2:Y:S04]  /*84320*/  LDL.LU R4, [R1+0x134c] ;  /* 0x00134c0001047983 */ /* 0x008ea80000300800 */
        /* <DEDUP_REMOVED lines=37> */
[----:B-1----:R-:W-:-:S05]  /*84580*/  LOP3.LUT R0, R187, 0x40, RZ, 0x3c, !PT ;  /* 0x00000040bb007812 */ /* 0x002fca00078e3cff */
[----:B------:R-:W-:Y:S01]  /*84590*/  VIADD R0, R0, UR12 ;  /* 0x0000000c00007c36 */ /* 0x000fe20008000000 */
        /* <DEDUP_REMOVED lines=11> */
[----:B-1----:R-:W-:-:S03]  /*84650*/  IMAD.MOV.U32 R5, RZ, RZ, R12 ;  /* 0x000000ffff057224 */ /* 0x002fc600078e000c */
[----:B----4-:R-:W4:Y:S01]  /*84660*/  LDL.LU R12, [R1+0x14c8] ;  /* 0x0014c800010c7983 */ /* 0x010f220000300800 */
[----:B------:R-:W-:-:S03]  /*84670*/  MOV R4, R9 ;  /* 0x0000000900047202 */ /* 0x000fc60000000f00 */
        /* <DEDUP_REMOVED lines=8> */
[----:B-1----:R-:W-:-:S02]  /*84700*/  MOV R4, R13 ;  /* 0x0000000d00047202 */ /* 0x002fc40000000f00 */
[----:B------:R1:W-:Y:S01]  /*84710*/  STL [R1+0x13d4], R3 ;  /* 0x0013d40301007387 */ /* 0x0003e20000100800 */
[----:B------:R-:W-:-:S03]  /*84720*/  IMAD.MOV.U32 R5, RZ, RZ, R14 ;  /* 0x000000ffff057224 */ /* 0x000fc600078e000e */
[----:B------:R-:W4:Y:S04]  /*84730*/  LDL.LU R13, [R1+0x154c] ;  /* 0x00154c00010d7983 */ /* 0x000f280000300800 */
[----:B------:R1:W-:Y:S04]  /*84740*/  STL [R1+0x13d0], R10 ;  /* 0x0013d00a01007387 */ /* 0x0003e80000100800 */
[----:B------:R-:W4:Y:S04]  /*84750*/  LDL.LU R17, [R1+0x1554] ;  /* 0x0015540001117983 */ /* 0x000f280000300800 */
[----:B------:R-:W4:Y:S04]  /*84760*/  LDL.LU R14, [R1+0x1548] ;  /* 0x00154800010e7983 */ /* 0x000f280000300800 */
[----:B------:R-:W4:Y:S04]  /*84770*/  LDL.LU R18, [R1+0x1550] ;  /* 0x0015500001127983 */ /* 0x000f280000300800 */
[----:B------:R1:W-:Y:S01]  /*84780*/  LDGSTS.E [R0+0x1800], desc[UR14][R4.64], P1 ;  /* 0x0180000004007fae */ /* 0x0003e2000892184e */
[----:B------:R-:W-:-:S02]  /*84790*/  IADD3 R15, P2, R15, UR17, RZ ;  /* 0x000000110f0f7c10 */ /* 0x000fc4000ff5e0ff */
[----:B-1----:R-:W-:Y:S01]  /*847a0*/  MOV R4, R3 ;  /* 0x0000000300047202 */ /* 0x002fe20000000f00 */
[----:B------:R-:W-:Y:S01]  /*847b0*/  IMAD.MOV.U32 R5, RZ, RZ, R10 ;  /* 0x000000ffff057224 */ /* 0x000fe200078e000a */
[----:B------:R-:W-:Y:S01]  /*847c0*/  IADD3.X R16, R16, UR9, RZ, P2, !PT ;  /* 0x0000000910107c10 */ /* 0x000fe200097fe4ff */
[----:B------:R-:W4:Y:S04]  /*847d0*/  LDL.LU R3, [R1+0x15cc] ;  /* 0x0015cc0001037983 */ /* 0x000f280000300800 */
[----:B------:R-:W4:Y:S04]  /*847e0*/  LDL.LU R10, [R1+0x15d4] ;  /* 0x0015d400010a7983 */ /* 0x000f280000300800 */
[----:B------:R1:W-:Y:S04]  /*847f0*/  STL [R1+0x144c], R15 ;  /* 0x00144c0f01007387 */ /* 0x0003e80000100800 */
[----:B------:R1:W-:Y:S04]  /*84800*/  LDGSTS.E [R0+0x1900], desc[UR14][R4.64], P0 ;  /* 0x0190000004007fae */ /* 0x0003e8000812184e */
[----:B------:R1:W-:Y:S01]  /*84810*/  STL [R1+0x1448], R16 ;  /* 0x0014481001007387 */ /* 0x0003e20000100800 */
[----:B------:R-:W-:-:S02]  /*84820*/  IADD3 R6, P3, R6, UR17, RZ ;  /* 0x0000001106067c10 */ /* 0x000fc4000ff7e0ff */
[----:B-1----:R-:W-:Y:S02]  /*84830*/  MOV R4, R15 ;  /* 0x0000000f00047202 */ /* 0x002fe40000000f00 */
[----:B------:R-:W-:Y:S01]  /*84840*/  IADD3.X R8, R8, UR9, RZ, P3, !PT ;  /* 0x0000000908087c10 */ /* 0x000fe20009ffe4ff */
[----:B------:R1:W-:Y:S04]  /*84850*/  STL [R1+0x1454], R6 ;  /* 0x0014540601007387 */ /* 0x0003e80000100800 */
[----:B------:R-:W4:Y:S01]  /*84860*/  LDL.LU R15, [R1+0x15c8] ;  /* 0x0015c800010f7983 */ /* 0x000f220000300800 */
[----:B------:R-:W-:-:S03]  /*84870*/  IMAD.MOV.U32 R5, RZ, RZ, R16 ;  /* 0x000000ffff057224 */ /* 0x000fc600078e0010 */
        /* <DEDUP_REMOVED lines=8> */
[----:B--2---:R-:W-:-:S02]  /*84900*/  IADD3 R11, P2, R11, UR17, RZ ;  /* 0x000000110b0b7c10 */ /* 0x004fc4000ff5e0ff */
[----:B---3--:R-:W-:-:S03]  /*84910*/  IADD3 R7, P3, R7, UR17, RZ ;  /* 0x0000001107077c10 */ /* 0x008fc6000ff7e0ff */
[----:B------:R2:W-:Y:S01]  /*84920*/  STL [R1+0x14cc], R11 ;  /* 0x0014cc0b01007387 */ /* 0x0005e20000100800 */
[----:B-1----:R-:W-:Y:S02]  /*84930*/  MOV R4, R11 ;  /* 0x0000000b00047202 */ /* 0x002fe40000000f00 */
[----:B----4-:R-:W-:Y:S02]  /*84940*/  IADD3.X R12, R12, UR9, RZ, P2, !PT ;  /* 0x000000090c0c7c10 */ /* 0x010fe400097fe4ff */
[----:B------:R-:W-:-:S03]  /*84950*/  IADD3.X R9, R9, UR9, RZ, P3, !PT ;  /* 0x0000000909097c10 */ /* 0x000fc60009ffe4ff */
[----:B------:R1:W-:Y:S04]  /*84960*/  STL [R1+0x14c8], R12 ;  /* 0x0014c80c01007387 */ /* 0x0003e80000100800 */
[----:B------:R3:W-:Y:S04]  /*84970*/  STL [R1+0x14d4], R7 ;  /* 0x0014d40701007387 */ /* 0x0007e80000100800 */
[----:B--2---:R-:W2:Y:S01]  /*84980*/  LDL.LU R11, [R1+0x1648] ;  /* 0x00164800010b7983 */ /* 0x004ea20000300800 */
[----:B------:R-:W-:-:S03]  /*84990*/  IMAD.MOV.U32 R5, RZ, RZ, R12 ;  /* 0x000000ffff057224 */ /* 0x000fc600078e000c */
[----:B------:R4:W-:Y:S04]  /*849a0*/  STL [R1+0x14d0], R9 ;  /* 0x0014d00901007387 */ /* 0x0009e80000100800 */
[----:B-1----:R-:W2:Y:S01]  /*849b0*/  LDL.LU R12, [R1+0x1650] ;  /* 0x00165000010c7983 */ /* 0x002ea20000300800 */
[----:B------:R-:W-:-:S03]  /*849c0*/  IADD3 R13, P2, R13, UR17, RZ ;  /* 0x000000110d0d7c10 */ /* 0x000fc6000ff5e0ff */
[----:B------:R1:W-:Y:S01]  /*849d0*/  LDGSTS.E [R0+0x3800], desc[UR14][R4.64], P1 ;  /* 0x0380000004007fae */ /* 0x0003e2000892184e */
[----:B------:R-:W-:Y:S02]  /*849e0*/  IADD3 R17, P3, R17, UR17, RZ ;  /* 0x0000001111117c10 */ /* 0x000fe4000ff7e0ff */
[----:B------:R-:W-:Y:S01]  /*849f0*/  IADD3.X R14, R14, UR9, RZ, P2, !PT ;  /* 0x000000090e0e7c10 */ /* 0x000fe200097fe4ff */
[----:B-1----:R-:W-:Y:S01]  /*84a00*/  IMAD.MOV.U32 R5, RZ, RZ, R9 ;  /* 0x000000ffff057224 */ /* 0x002fe200078e0009 */
[----:B------:R-:W-:Y:S02]  /*84a10*/  MOV R4, R7 ;  /* 0x0000000700047202 */ /* 0x000fe40000000f00 */
[----:B---3--:R-:W3:Y:S01]  /*84a20*/  LDL.LU R7, [R1+0x16cc] ;  /* 0x0016cc0001077983 */ /* 0x008ee20000300800 */
[----:B------:R-:W-:-:S03]  /*84a30*/  IADD3.X R18, R18, UR9, RZ, P3, !PT ;  /* 0x0000000912127c10 */ /* 0x000fc60009ffe4ff */
[----:B----4-:R-:W4:Y:S04]  /*84a40*/  LDL.LU R9, [R1+0x16d4] ;  /* 0x0016d40001097983 */ /* 0x010f280000300800 */
[----:B------:R-:W-:Y:S04]  /*84a50*/  STL [R1+0x154c], R13 ;  /* 0x00154c0d01007387 */ /* 0x000fe80000100800 */
        /* <DEDUP_REMOVED lines=10> */
[----:B------:R-:W-:-:S03]  /*84b00*/  IADD3 R10, P3, R10, UR17, RZ ;  /* 0x000000110a0a7c10 */ /* 0x000fc6000ff7e0ff */
[----:B------:R-:W-:Y:S01]  /*84b10*/  STL [R1+0x15cc], R3 ;  /* 0x0015cc0301007387 */ /* 0x000fe20000100800 */
[----:B-1----:R-:W-:Y:S01]  /*84b20*/  MOV R4, R17 ;  /* 0x0000001100047202 */ /* 0x002fe20000000f00 */
[----:B------:R-:W-:Y:S01]  /*84b30*/  IMAD.MOV.U32 R5, RZ, RZ, R18 ;  /* 0x000000ffff057224 */ /* 0x000fe200078e0012 */
[----:B------:R-:W-:-:S04]  /*84b40*/  IADD3.X R15, R15, UR9, RZ, P2, !PT ;  /* 0x000000090f0f7c10 */ /* 0x000fc800097fe4ff */
[----:B------:R1:W-:Y:S01]  /*84b50*/  LDGSTS.E [R0+0x4900], desc[UR14][R4.64], P0 ;  /* 0x0490000004007fae */ /* 0x0003e2000812184e */
[----:B------:R-:W-:-:S03]  /*84b60*/  IADD3.X R16, R16, UR9, RZ, P3, !PT ;  /* 0x0000000910107c10 */ /* 0x000fc60009ffe4ff */
[----:B------:R1:W-:Y:S04]  /*84b70*/  STL [R1+0x15c8], R15 ;  /* 0x0015c80f01007387 */ /* 0x0003e80000100800 */
[----:B------:R-:W-:Y:S01]  /*84b80*/  STL [R1+0x15d4], R10 ;  /* 0x0015d40a01007387 */ /* 0x000fe20000100800 */
[----:B-1----:R-:W-:Y:S01]  /*84b90*/  MOV R4, R3 ;  /* 0x0000000300047202 */ /* 0x002fe20000000f00 */
[----:B------:R-:W-:Y:S02]  /*84ba0*/  IMAD.MOV.U32 R5, RZ, RZ, R15 ;  /* 0x000000ffff057224 */ /* 0x000fe400078e000f */
        /* <DEDUP_REMOVED lines=210> */
[----:B------:R-:W-:-:S03]  /*858d0*/  IADD3 R9, P2, R10, UR17, RZ ;  /* 0x000000110a097c10 */ /* 0x000fc6000ff5e0ff */
[----:B------:R-:W4:Y:S01]  /*858e0*/  LDL.LU.64 R178, [R1+0xad0] ;  /* 0x000ad00001b27983 */ /* 0x000f220000300a00 */
        /* <DEDUP_REMOVED lines=108> */
[----:B------:R-:W-:Y:S02]  /*85fb0*/  MOV R22, R5 ;  /* 0x0000000500167202 */ /* 0x000fe40000000f00 */
[----:B------:R-:W-:Y:S01]  /*85fc0*/  MOV R6, R7 ;  /* 0x0000000700067202 */ /* 0x000fe20000000f00 */
[----:B------:R-:W-:Y:S01]  /*85fd0*/  IMAD.MOV.U32 R7, RZ, RZ, R8 ;  /* 0x000000ffff077224 */ /* 0x000fe200078e0008 */
[----:B------:R-:W-:Y:S02]  /*85fe0*/  IADD3 R185, P2, R20, UR17, RZ ;  /* 0x0000001114b97c10 */ /* 0x000fe4000ff5e0ff */
[----:B------:R-:W-:Y:S02]  /*85ff0*/  MOV R20, R3 ;  /* 0x0000000300147202 */ /* 0x000fe40000000f00 */
[----:B------:R-:W-:Y:S01]  /*86000*/  IADD3.X R186, R21, UR9, RZ, P2, !PT ;  /* 0x0000000915ba7c10 */ /* 0x000fe200097fe4ff */
[----:B------:R-:W-:Y:S01]  /*86010*/  IMAD.MOV.U32 R21, RZ, RZ, R4 ;  /* 0x000000ffff157224 */ /* 0x000fe200078e0004 */
[----:B------:R-:W-:Y:S01]  /*86020*/  MOV R4, R9 ;  /* 0x0000000900047202 */ /* 0x000fe20000000f00 */
[----:B------:R-:W-:-:S03]  /*86030*/  IMAD.MOV.U32 R5, RZ, RZ, R10 ;  /* 0x000000ffff057224 */ /* 0x000fc600078e000a */
        /* <DEDUP_REMOVED lines=29> */
[----:B------:R-:W-:Y:S01]  /*86210*/  MOV R24, R181 ;  /* 0x000000b500187202 */ /* 0x000fe20000000f00 */
[----:B------:R-:W-:Y:S01]  /*86220*/  IMAD.MOV.U32 R25, RZ, RZ, R182 ;  /* 0x000000ffff197224 */ /* 0x000fe200078e00b6 */
[----:B------:R-:W-:Y:S01]  /*86230*/  STL.64 [R1+0xc50], R196 ;  /* 0x000c50c401007387 */ /* 0x000fe20000100a00 */
[----:B-1----:R-:W-:Y:S01]  /*86240*/  MOV R22, R183 ;  /* 0x000000b700167202 */ /* 0x002fe20000000f00 */
[----:B------:R-:W-:-:S02]  /*86250*/  IMAD.MOV.U32 R23, RZ, RZ, R184 ;  /* 0x000000ffff177224 */ /* 0x000fc400078e00b8 */
        /* <DEDUP_REMOVED lines=87> */
[----:B------:R-:W-:Y:S01]  /*867d0*/  IADD3 R15, P2, R15, UR17, RZ ;  /* 0x000000110f0f7c10 */ /* 0x000fe2000ff5e0ff */
[----:B-1----:R-:W-:Y:S01]  /*867e0*/  IMAD.MOV.U32 R4, RZ, RZ, R3 ;  /* 0x000000ffff047224 */ /* 0x002fe200078e0003 */
[----:B------:R-:W-:Y:S01]  /*867f0*/  MOV R5, R10 ;  /* 0x0000000a00057202 */ /* 0x000fe20000000f00 */
[----:B------:R-:W4:Y:S01]  /*86800*/  LDL.LU R3, [R1+0x15dc] ;  /* 0x0015dc0001037983 */ /* 0x000f220000300800 */
[----:B------:R-:W-:-:S03]  /*86810*/  IADD3.X R16, R16, UR9, RZ, P2, !PT ;  /* 0x0000000910107c10 */ /* 0x000fc600097fe4ff */
[----:B------:R-:W4:Y:S04]  /*86820*/  LDL.LU R10, [R1+0x15e4] ;  /* 0x0015e400010a7983 */ /* 0x000f280000300800 */
[----:B------:R1:W-:Y:S04]  /*86830*/  STL [R1+0x145c], R15 ;  /* 0x00145c0f01007387 */ /* 0x0003e80000100800 */
[----:B------:R1:W-:Y:S04]  /*86840*/  LDGSTS.E [R0+0x1b00], desc[UR14][R4.64], P0 ;  /* 0x01b0000004007fae */ /* 0x0003e8000812184e */
[----:B------:R1:W-:Y:S01]  /*86850*/  STL [R1+0x1458], R16 ;  /* 0x0014581001007387 */ /* 0x0003e20000100800 */
[----:B------:R-:W-:Y:S01]  /*86860*/  IADD3 R6, P3, R6, UR17, RZ ;  /* 0x0000001106067c10 */ /* 0x000fe2000ff7e0ff */
[----:B-1----:R-:W-:-:S03]  /*86870*/  IMAD.MOV.U32 R4, RZ, RZ, R15 ;  /* 0x000000ffff047224 */ /* 0x002fc600078e000f */
[----:B------:R-:W-:Y:S01]  /*86880*/  IADD3.X R8, R8, UR9, RZ, P3, !PT ;  /* 0x0000000908087c10 */ /* 0x000fe20009ffe4ff */
[----:B------:R1:W-:Y:S01]  /*86890*/  STL [R1+0x1464], R6 ;  /* 0x0014640601007387 */ /* 0x0003e20000100800 */
[----:B------:R-:W-:-:S03]  /*868a0*/  MOV R5, R16 ;  /* 0x0000001000057202 */ /* 0x000fc60000000f00 */
        /* <DEDUP_REMOVED lines=43> */
[----:B-1----:R-:W-:Y:S01]  /*86b60*/  IMAD.MOV.U32 R4, RZ, RZ, R17 ;  /* 0x000000ffff047224 */ /* 0x002fe200078e0011 */
[----:B------:R-:W-:Y:S02]  /*86b70*/  MOV R5, R18 ;  /* 0x0000001200057202 */ /* 0x000fe40000000f00 */
[----:B------:R-:W-:-:S03]  /*86b80*/  IADD3.X R15, R15, UR9, RZ, P2, !PT ;  /* 0x000000090f0f7c10 */ /* 0x000fc600097fe4ff */
[----:B------:R1:W-:Y:S01]  /*86b90*/  LDGSTS.E [R0+0x4b00], desc[UR14][R4.64], P0 ;  /* 0x04b0000004007fae */ /* 0x0003e2000812184e */
[----:B------:R-:W-:-:S03]  /*86ba0*/  IADD3.X R16, R16, UR9, RZ, P3, !PT ;  /* 0x0000000910107c10 */ /* 0x000fc60009ffe4ff */
[----:B------:R1:W-:Y:S04]  /*86bb0*/  STL [R1+0x15d8], R15 ;  /* 0x0015d80f01007387 */ /* 0x0003e80000100800 */
        /* <DEDUP_REMOVED lines=960> */
[----:B-1----:R-:W-:Y:S01]  /*8a7c0*/  IMAD.MOV.U32 R4, RZ, RZ, R13 ;  /* 0x000000ffff047224 */ /* 0x002fe200078e000d */
[----:B------:R-:W-:Y:S01]  /*8a7d0*/  MOV R5, R17 ;  /* 0x0000001100057202 */ /* 0x000fe20000000f00 */
[----:B------:R-:W-:Y:S04]  /*8a7e0*/  STL [R1+0x1404], R10 ;  /* 0x0014040a01007387 */ /* 0x000fe80000100800 */
[----:B------:R-:W3:Y:S04]  /*8a7f0*/  LDL.LU R13, [R1+0x157c] ;  /* 0x00157c00010d7983 */ /* 0x000ee80000300800 */
[----:B------:R1:W-:Y:S04]  /*8a800*/  STL [R1+0x1400], R14 ;  /* 0x0014000e01007387 */ /* 0x0003e80000100800 */
[----:B------:R1:W-:Y:S04]  /*8a810*/  LDGSTS.E [R0+0x1e00], desc[UR14][R4.64], P1 ;  /* 0x01e0000004007fae */ /* 0x0003e8000892184e */
[----:B------:R-:W3:Y:S01]  /*8a820*/  LDL.LU R17, [R1+0x1584] ;  /* 0x0015840001117983 */ /* 0x000ee20000300800 */
[----:B-1----:R-:W-:-:S03]  /*8a830*/  MOV R5, R14 ;  /* 0x0000000e00057202 */ /* 0x002fc60000000f00 */
[----:B------:R-:W3:Y:S04]  /*8a840*/  LDL.LU R14, [R1+0x1578] ;  /* 0x00157800010e7983 */ /* 0x000ee80000300800 */
[----:B------:R-:W3:Y:S01]  /*8a850*/  LDL.LU R18, [R1+0x1580] ;  /* 0x0015800001127983 */ /* 0x000ee20000300800 */
[----:B------:R-:W-:Y:S01]  /*8a860*/  IADD3 R15, P2, R15, UR17, RZ ;  /* 0x000000110f0f7c10 */ /* 0x000fe2000ff5e0ff */
[----:B------:R-:W-:Y:S02]  /*8a870*/  IMAD.MOV.U32 R4, RZ, RZ, R10 ;  /* 0x000000ffff047224 */ /* 0x000fe400078e000a */
        /* <DEDUP_REMOVED lines=9> */
[----:B-1----:R-:W-:-:S02]  /*8a910*/  IMAD.MOV.U32 R4, RZ, RZ, R15 ;  /* 0x000000ffff047224 */ /* 0x002fc400078e000f */
        /* <DEDUP_REMOVED lines=21> */
[----:B-1----:R-:W2:Y:S04]  /*8aa70*/  LDL.LU R12, [R1+0x1680] ;  /* 0x00168000010c7983 */ /* 0x002ea80000300800 */
[----:B------:R1:W-:Y:S01]  /*8aa80*/  LDGSTS.E [R0+0x3e00], desc[UR14][R4.64], P1 ;  /* 0x03e0000004007fae */ /* 0x0003e2000892184e */
[----:B------:R-:W-:Y:S01]  /*8aa90*/  IADD3 R13, P2, R13, UR17, RZ ;  /* 0x000000110d0d7c10 */ /* 0x000fe2000ff5e0ff */
[----:B-1----:R-:W-:Y:S01]  /*8aaa0*/  IMAD.MOV.U32 R4, RZ, RZ, R7 ;  /* 0x000000ffff047224 */ /* 0x002fe200078e0007 */
[----:B------:R-:W-:Y:S01]  /*8aab0*/  MOV R5, R9 ;  /* 0x0000000900057202 */ /* 0x000fe20000000f00 */
[----:B---3--:R-:W3:Y:S01]  /*8aac0*/  LDL.LU R7, [R1+0x16fc] ;  /* 0x0016fc0001077983 */ /* 0x008ee20000300800 */
[----:B------:R-:W-:-:S03]  /*8aad0*/  IADD3 R17, P3, R17, UR17, RZ ;  /* 0x0000001111117c10 */ /* 0x000fc6000ff7e0ff */
[----:B----4-:R-:W4:Y:S01]  /*8aae0*/  LDL.LU R9, [R1+0x1704] ;  /* 0x0017040001097983 */ /* 0x010f220000300800 */
[----:B------:R-:W-:-:S03]  /*8aaf0*/  IADD3.X R14, R14, UR9, RZ, P2, !PT ;  /* 0x000000090e0e7c10 */ /* 0x000fc600097fe4ff */
[----:B------:R-:W-:Y:S01]  /*8ab00*/  STL [R1+0x157c], R13 ;  /* 0x00157c0d01007387 */ /* 0x000fe20000100800 */
[----:B------:R-:W-:-:S03]  /*8ab10*/  IADD3.X R18, R18, UR9, RZ, P3, !PT ;  /* 0x0000000912127c10 */ /* 0x000fc60009ffe4ff */
        /* <DEDUP_REMOVED lines=12> */
[----:B------:R-:W-:Y:S01]  /*8abe0*/  STL [R1+0x15fc], R3 ;  /* 0x0015fc0301007387 */ /* 0x000fe20000100800 */
[----:B-1----:R-:W-:Y:S01]  /*8abf0*/  IMAD.MOV.U32 R4, RZ, RZ, R17 ;  /* 0x000000ffff047224 */ /* 0x002fe200078e0011 */
[----:B------:R-:W-:Y:S02]  /*8ac00*/  MOV R5, R18 ;  /* 0x0000001200057202 */ /* 0x000fe40000000f00 */
        /* <DEDUP_REMOVED lines=314> */
[----:B------:R-:W-:Y:S01]  /*8bfb0*/  IADD3.X R182, R25, UR9, RZ, P2, !PT ;  /* 0x0000000919b67c10 */ /* 0x000fe200097fe4ff */
[----:B------:R-:W-:Y:S01]  /*8bfc0*/  IMAD.MOV.U32 R26, RZ, RZ, R3 ;  /* 0x000000ffff1a7224 */ /* 0x000fe200078e0003 */
        /* <DEDUP_REMOVED lines=8> */
[----:B------:R-:W-:Y:S01]  /*8c050*/  IMAD.MOV.U32 R20, RZ, RZ, R9 ;  /* 0x000000ffff147224 */ /* 0x000fe200078e0009 */
[----:B------:R-:W-:Y:S01]  /*8c060*/  MOV R5, R18 ;  /* 0x0000001200057202 */ /* 0x000fe20000000f00 */
[----:B------:R-:W-:Y:S01]  /*8c070*/  IMAD.MOV.U32 R4, RZ, RZ, R17 ;  /* 0x000000ffff047224 */ /* 0x000fe200078e0011 */
[----:B------:R-:W-:Y:S01]  /*8c080*/  IADD3.X R186, R21, UR9, RZ, P2, !PT ;  /* 0x0000000915ba7c10 */ /* 0x000fe200097fe4ff */
[----:B------:R-:W-:Y:S01]  /*8c090*/  IMAD.MOV.U32 R194, RZ, RZ, R179 ;  /* 0x000000ffffc27224 */ /* 0x000fe200078e00b3 */
[----:B------:R-:W-:Y:S01]  /*8c0a0*/  MOV R21, R10 ;  /* 0x0000000a00157202 */ /* 0x000fe20000000f00 */
[----:B------:R-:W-:Y:S01]  /*8c0b0*/  IMAD.MOV.U32 R10, RZ, RZ, R11 ;  /* 0x000000ffff0a7224 */ /* 0x000fe200078e000b */
[----:B------:R-:W-:Y:S01]  /*8c0c0*/  MOV R11, R12 ;  /* 0x0000000c000b7202 */ /* 0x000fe20000000f00 */
[----:B------:R1:W-:Y:S01]  /*8c0d0*/  STL.64 [R1+0x11a8], R26 ;  /* 0x0011a81a01007387 */ /* 0x0003e20000100a00 */
[----:B------:R-:W-:Y:S01]  /*8c0e0*/  IMAD.MOV.U32 R8, RZ, RZ, R13 ;  /* 0x000000ffff087224 */ /* 0x000fe200078e000d */
[----:B------:R-:W-:Y:S01]  /*8c0f0*/  MOV R9, R14 ;  /* 0x0000000e00097202 */ /* 0x000fe20000000f00 */
[----:B------:R-:W-:Y:S01]  /*8c100*/  IMAD.MOV.U32 R6, RZ, RZ, R15 ;  /* 0x000000ffff067224 */ /* 0x000fe200078e000f */
[----:B------:R2:W-:Y:S01]  /*8c110*/  STL.64 [R1+0x11a0], R24 ;  /* 0x0011a01801007387 */ /* 0x0005e20000100a00 */
[----:B------:R-:W-:-:S03]  /*8c120*/  MOV R7, R16 ;  /* 0x0000001000077202 */ /* 0x000fc60000000f00 */
        /* <DEDUP_REMOVED lines=18> */
[----:B------:R-:W-:-:S03]  /*8c250*/  MOV R195, R180 ;  /* 0x000000b400c37202 */ /* 0x000fc60000000f00 */
[----:B------:R1:W-:Y:S04]  /*8c260*/  STL.64 [R1+0xca8], R210 ;  /* 0x000ca8d201007387 */ /* 0x0003e80000100a00 */
[----:B------:R1:W-:Y:S01]  /*8c270*/  STL.64 [R1+0xca0], R208 ;  /* 0x000ca0d001007387 */ /* 0x0003e20000100a00 */
[----:B------:R-:W-:-:S03]  /*8c280*/  IMAD.MOV.U32 R192, RZ, RZ, R181 ;  /* 0x000000ffffc07224 */ /* 0x000fc600078e00b5 */
[----:B------:R1:W-:Y:S01]  /*8c290*/  STL.64 [R1+0xc28], R206 ;  /* 0x000c28ce01007387 */ /* 0x0003e20000100a00 */
[----:B------:R-:W-:-:S03]  /*8c2a0*/  MOV R193, R182 ;  /* 0x000000b600c17202 */ /* 0x000fc60000000f00 */
        /* <DEDUP_REMOVED lines=8> */
[----:B------:R1:W-:Y:S04]  /*8c330*/  STL.64 [R1+0xa40], R196 ;  /* 0x000a40c401007387 */ /* 0x0003e80000100a00 */
[----:B------:R1:W-:Y:S04]  /*8c340*/  STL.64 [R1+0xa38], R194 ;  /* 0x000a38c201007387 */ /* 0x0003e80000100a00 */
[----:B------:R1:W-:Y:S04]  /*8c350*/  LDGSTS.E [R0+0x10e00], desc[UR14][R26.64], P1 ;  /* 0x10e000001a007fae */ /* 0x0003e8000892184e */
[----:B------:R2:W-:Y:S04]  /*8c360*/  LDGSTS.E [R0+0x10f00], desc[UR14][R24.64], P0 ;  /* 0x10f0000018007fae */ /* 0x0005e8000812184e */
[----:B------:R2:W-:Y:S04]  /*8c370*/  LDGSTS.E [R0+0x11e00], desc[UR14][R22.64], P1 ;  /* 0x11e0000016007fae */ /* 0x0005e8000892184e */
[----:B-1----:R1:W5:Y:S04]  /*8c380*/  LDL.LU.64 R26, [R1+0x2a38] ;  /* 0x002a3800011a7983 */ /* 0x0023680000300a00 */
[----:B------:R1:W-:Y:S04]  /*8c390*/  STL.64 [R1+0xa30], R192 ;  /* 0x000a30c001007387 */ /* 0x0003e80000100a00 */
[----:B--2---:R1:W5:Y:S04]  /*8c3a0*/  LDL.LU.64 R24, [R1+0x2a30] ;  /* 0x002a300001187983 */ /* 0x0043680000300a00 */
[----:B------:R1:W-:Y:S04]  /*8c3b0*/  STL.64 [R1+0xa28], R190 ;  /* 0x000a28be01007387 */ /* 0x0003e80000100a00 */
[----:B---3--:R1:W5:Y:S04]  /*8c3c0*/  LDL.LU.64 R22, [R1+0x2a28] ;  /* 0x002a280001167983 */ /* 0x0083680000300a00 */
[----:B------:R1:W-:Y:S04]  /*8c3d0*/  STL.64 [R1+0xa20], R188 ;  /* 0x000a20bc01007387 */ /* 0x0003e80000100a00 */
[----:B------:R1:W-:Y:S04]  /*8c3e0*/  LDGSTS.E [R0+0x11f00], desc[UR14][R20.64], P0 ;  /* 0x11f0000014007fae */ /* 0x0003e8000812184e */
[----:B------:R1:W-:Y:S04]  /*8c3f0*/  LDGSTS.E [R0+0x12e00], desc[UR14][R10.64], P1 ;  /* 0x12e000000a007fae */ /* 0x0003e8000892184e */
[----:B------:R1:W-:Y:S04]  /*8c400*/  LDGSTS.E [R0+0x12f00], desc[UR14][R8.64], P0 ;  /* 0x12f0000008007fae */ /* 0x0003e8000812184e */
[----:B----4-:R1:W5:Y:S04]  /*8c410*/  LDL.LU.64 R20, [R1+0x2a20] ;  /* 0x002a200001147983 */ /* 0x0103680000300a00 */
[----:B------:R1:W-:Y:S04]  /*8c420*/  LDGSTS.E [R0+0x13e00], desc[UR14][R6.64], P1 ;  /* 0x13e0000006007fae */ /* 0x0003e8000892184e */
        /* <DEDUP_REMOVED lines=11> */
[----:B------:R1:W-:Y:S01]  /*8c4e0*/  LDGSTS.E [R0+0x19e00], desc[UR14][R222.64], P1 ;  /* 0x19e00000de007fae */ /* 0x0003e2000892184e */
[----:B------:R-:W-:-:S03]  /*8c4f0*/  UIADD3 UR4, UR4, 0x1, URZ ;  /* 0x0000000104047890 */ /* 0x000fc6000fffe03f */
[----:B------:R1:W-:Y:S04]  /*8c500*/  LDGSTS.E [R0+0x19f00], desc[UR14][R220.64], P0 ;  /* 0x19f00000dc007fae */ /* 0x0003e8000812184e */
[----:B------:R1:W-:Y:S04]  /*8c510*/  LDGSTS.E [R0+0x1ae00], desc[UR14][R210.64], P1 ;  /* 0x1ae00000d2007fae */ /* 0x0003e8000892184e */
[----:B------:R1:W-:Y:S04]  /*8c520*/  LDGSTS.E [R0+0x1af00], desc[UR14][R208.64], P0 ;  /* 0x1af00000d0007fae */ /* 0x0003e8000812184e */
[----:B------:R1:W-:Y:S01]  /*8c530*/  LDGSTS.E [R0+0x1be00], desc[UR14][R206.64], P1 ;  /* 0x1be00000ce007fae */ /* 0x0003e2000892184e */
[----:B------:R-:W-:-:S03]  /*8c540*/  UISETP.NE.U32.AND UP0, UPT, UR4, UR10, UPT ;  /* 0x0000000a0400728c */ /* 0x000fc6000bf05070 */
        /* <DEDUP_REMOVED lines=9> */
[----:B------:R-:W-:-:S03]  /*8c5e0*/  PLOP3.LUT P0, PT, PT, PT, UP0, 0x80, 0x0 ;  /* 0x000000000000781c */ /* 0x000fc60003f0f008 */
[----:B------:R-:W0:Y:S10]  /*8c5f0*/  LDGDEPBAR ;  /* 0x00000000000079af */ /* 0x000e340000000000 */
[----:B-1----:R-:W-:Y:S05]  /*8c600*/  @P0 BRA `(.L_x_1) ;  /* 0xfffffaa400300947 */ /* 0x002fea000383ffff */
.L_x_0:
[----:B------:R-:W2:Y:S01]  /*8c610*/  S2R R0, SR_TID.X ;  /* 0x0000000000007919 */ /* 0x000ea20000002100 */
[----:B------:R-:W-:-:S04]  /*8c620*/  DEPBAR.LE SB0, 0x0 ;  /* 0x000080000000791a */ /* 0x000fc80000000000 */
[----:B------:R-:W3:Y:S01]  /*8c630*/  S2R R3, SR_TID.X ;  /* 0x0000000000037919 */ /* 0x000ee20000002100 */
[----:B-----5:R-:W-:Y:S01]  /*8c640*/  IMAD.MOV.U32 R4, RZ, RZ, R128 ;  /* 0x000000ffff047224 */ /* 0x020fe200078e0080 */
[----:B------:R-:W-:Y:S01]  /*8c650*/  MOV R5, R130 ;  /* 0x0000008200057202 */ /* 0x000fe20000000f00 */
[----:B------:R-:W-:Y:S01]  /*8c660*/  IMAD.MOV.U32 R6, RZ, RZ, R120 ;  /* 0x000000ffff067224 */ /* 0x000fe200078e0078 */
[----:B------:R-:W-:Y:S01]  /*8c670*/  MOV R7, R122 ;  /* 0x0000007a00077202 */ /* 0x000fe20000000f00 */
[----:B------:R-:W4:Y:S01]  /*8c680*/  LDL.LU R13, [R1+0x304] ;  /* 0x00030400010d7983 */ /* 0x000f220000300800 */
[----:B------:R-:W-:Y:S01]  /*8c690*/  IMAD.MOV.U32 R8, RZ, RZ, R68 ;  /* 0x000000ffff087224 */ /* 0x000fe200078e0044 */
[----:B------:R-:W-:Y:S01]  /*8c6a0*/  MOV R9, R70 ;  /* 0x0000004600097202 */ /* 0x000fe20000000f00 */
[----:B------:R-:W-:Y:S01]  /*8c6b0*/  IMAD.MOV.U32 R10, RZ, RZ, R52 ;  /* 0x000000ffff0a7224 */ /* 0x000fe200078e0034 */
[----:B------:R-:W4:Y:S01]  /*8c6c0*/  LDL.LU R12, [R1+0x30c] ;  /* 0x00030c00010c7983 */ /* 0x000f220000300800 */
[----:B------:R-:W-:Y:S01]  /*8c6d0*/  MOV R11, R54 ;  /* 0x00000036000b7202 */ /* 0x000fe20000000f00 */
[----:B------:R-:W-:Y:S01]  /*8c6e0*/  IMAD.MOV.U32 R36, RZ, RZ, R213 ;  /* 0x000000ffff247224 */ /* 0x000fe200078e00d5 */
[----:B------:R-:W-:Y:S01]  /*8c6f0*/  MOV R37, R215 ;  /* 0x000000d700257202 */ /* 0x000fe20000000f00 */
[----:B------:R-:W4:Y:S01]  /*8c700*/  LDL.LU R15, [R1+0x300] ;  /* 0x00030000010f7983 */ /* 0x000f220000300800 */
[----:B------:R-:W-:Y:S01]  /*8c710*/  ULDC UR4, c[0x0][0x244] ;  /* 0x0000910000047ab9 */ /* 0x000fe20000000800 */
[----:B------:R-:W-:Y:S01]  /*8c720*/  ULDC.64 UR8, c[0x0][0x228] ;  /* 0x00008a0000087ab9 */ /* 0x000fe20000000a00 */
[----:B------:R-:W-:Y:S01]  /*8c730*/  ULDC.64 UR6, c[0x0][0x220] ;  /* 0x0000880000067ab9 */ /* 0x000fe20000000a00 */
[----:B------:R-:W4:Y:S01]  /*8c740*/  LDL.LU R14, [R1+0x308] ;  /* 0x00030800010e7983 */ /* 0x000f220000300800 */
[----:B------:R-:W-:Y:S01]  /*8c750*/  ULDC.64 UR26, c[0x0][0x228] ;  /* 0x00008a00001a7ab9 */ /* 0x000fe20000000a00 */
        /* <DEDUP_REMOVED lines=8> */
[C---:B--2---:R-:W-:Y:S01]  /*8c7e0*/  IMAD.SHL.U32 R2, R0.reuse, 0x20, RZ ;  /* 0x0000002000027824 */ /* 0x044fe200078e00ff */
[----:B------:R-:W-:-:S04]  /*8c7f0*/  SHF.L.U32 R0, R0, 0x4, RZ ;  /* 0x0000000400007819 */ /* 0x000fc800000006ff */
[----:B------:R-:W-:Y:S02]  /*8c800*/  LOP3.LUT R2, R2, 0x400, RZ, 0xc0, !PT ;  /* 0x0000040002027812 */ /* 0x000fe400078ec0ff */
[----:B------:R-:W-:Y:S02]  /*8c810*/  LOP3.LUT R0, R0, 0x1f0, RZ, 0xc0, !PT ;  /* 0x000001f000007812 */ /* 0x000fe400078ec0ff */
[----:B---3--:R-:W-:Y:S02]  /*8c820*/  LOP3.LUT R3, R3, 0x3f, RZ, 0xc0, !PT ;  /* 0x0000003f03037812 */ /* 0x008fe400078ec0ff */
[----:B------:R-:W-:Y:S01]  /*8c830*/  IADD3 R0, R0, UR5, R2 ;  /* 0x0000000500007c10 */ /* 0x000fe2000fffe002 */
[----:B------:R-:W-:Y:S01]  /*8c840*/  BAR.SYNC.DEFER_BLOCKING 0x0 ;  /* 0x0000000000007b1d */ /* 0x000fe20000010000 */
[----:B------:R-:W-:-:S05]  /*8c850*/  LEA R3, R3, UR5, 0x4 ;  /* 0x0000000503037c11 */ /* 0x000fca000f8e20ff */
[----:B------:R-:W-:Y:S04]  /*8c860*/  STL [R1+0x600], R3 ;  /* 0x0006000301007387 */ /* 0x000fe80000100800 */
[----:B------:R2:W-:Y:S02]  /*8c870*/  STSM.16.M88.4 [R0], R4 ;  /* 0x0000000400007844 */ /* 0x0005e40000000200 */
[----:B--2---:R-:W-:Y:S01]  /*8c880*/  IMAD.MOV.U32 R4, RZ, RZ, R104 ;  /* 0x000000ffff047224 */ /* 0x004fe200078e0068 */
[----:B------:R-:W-:Y:S01]  /*8c890*/  MOV R5, R106 ;  /* 0x0000006a00057202 */ /* 0x000fe20000000f00 */
[----:B------:R-:W-:Y:S01]  /*8c8a0*/  IMAD.MOV.U32 R6, RZ, RZ, R84 ;  /* 0x000000ffff067224 */ /* 0x000fe200078e0054 */
[----:B------:R-:W-:-:S05]  /*8c8b0*/  MOV R7, R86 ;  /* 0x0000005600077202 */ /* 0x000fca0000000f00 */
[----:B------:R-:W-:Y:S01]  /*8c8c0*/  STSM.16.M88.4 [R0+0x200], R4 ;  /* 0x0002000400007844 */ /* 0x000fe20000000200 */
[----:B------:R-:W-:Y:S06]  /*8c8d0*/  BAR.SYNC.DEFER_BLOCKING 0x0 ;  /* 0x0000000000007b1d */ /* 0x000fec0000010000 */
[----:B------:R-:W2:Y:S04]  /*8c8e0*/  LDS.128 R16, [R3] ;  /* 0x0000000003107984 */ /* 0x000ea80000000c00 */
[----:B------:R-:W3:Y:S01]  /*8c8f0*/  LDS.128 R4, [R3+0x400] ;  /* 0x0004000003047984 */ /* 0x000ee20000000c00 */
[----:B------:R-:W-:Y:S06]  /*8c900*/  BAR.SYNC.DEFER_BLOCKING 0x0 ;  /* 0x0000000000007b1d */ /* 0x000fec0000010000 */
[----:B------:R-:W-:Y:S04]  /*8c910*/  STSM.16.M88.4 [R0], R8 ;  /* 0x0000000800007844 */ /* 0x000fe80000000200 */
[----:B--2---:R-:W-:Y:S04]  /*8c920*/  STL.64 [R1+0xe0], R16 ;  /* 0x0000e01001007387 */ /* 0x004fe80000100a00 */
[----:B------:R-:W-:Y:S04]  /*8c930*/  STL.64 [R1+0xe8], R18 ;  /* 0x0000e81201007387 */ /* 0x000fe80000100a00 */
[----:B---3--:R2:W-:Y:S04]  /*8c940*/  STL.64 [R1+0x120], R4 ;  /* 0x0001200401007387 */ /* 0x0085e80000100a00 */
[----:B------:R3:W-:Y:S01]  /*8c950*/  STL.64 [R1+0x128], R6 ;  /* 0x0001280601007387 */ /* 0x0007e20000100a00 */
[----:B--2---:R-:W-:Y:S01]  /*8c960*/  IMAD.MOV.U32 R4, RZ, RZ, R32 ;  /* 0x000000ffff047224 */ /* 0x004fe200078e0020 */
[----:B------:R-:W-:Y:S01]  /*8c970*/  MOV R5, R34 ;  /* 0x0000002200057202 */ /* 0x000fe20000000f00 */
[----:B---3--:R-:W-:Y:S01]  /*8c980*/  IMAD.MOV.U32 R6, RZ, RZ, R132 ;  /* 0x000000ffff067224 */ /* 0x008fe200078e0084 */
[----:B------:R-:W-:-:S05]  /*8c990*/  MOV R7, R134 ;  /* 0x0000008600077202 */ /* 0x000fca0000000f00 */
[----:B------:R2:W-:Y:S01]  /*8c9a0*/  STSM.16.M88.4 [R0+0x200], R4 ;  /* 0x0002000400007844 */ /* 0x0005e20000000200 */
[----:B------:R-:W-:Y:S01]  /*8c9b0*/  BAR.SYNC.DEFER_BLOCKING 0x0 ;  /* 0x0000000000007b1d */ /* 0x000fe20000010000 */
[----:B--2---:R-:W-:Y:S01]  /*8c9c0*/  IMAD.MOV.U32 R4, RZ, RZ, R129 ;  /* 0x000000ffff047224 */ /* 0x004fe200078e0081 */
[----:B------:R-:W-:Y:S01]  /*8c9d0*/  MOV R5, R131 ;  /* 0x0000008300057202 */ /* 0x000fe20000000f00 */
[----:B------:R-:W-:Y:S01]  /*8c9e0*/  IMAD.MOV.U32 R6, RZ, RZ, R121 ;  /* 0x000000ffff067224 */ /* 0x000fe200078e0079 */
[----:B------:R-:W-:Y:S02]  /*8c9f0*/  MOV R7, R123 ;  /* 0x0000007b00077202 */ /* 0x000fe40000000f00 */
[----:B------:R-:W2:Y:S04]  /*8ca00*/  LDS.128 R16, [R3] ;  /* 0x0000000003107984 */ /* 0x000ea80000000c00 */
[----:B------:R-:W3:Y:S01]  /*8ca10*/  LDS.128 R8, [R3+0x400] ;  /* 0x0004000003087984 */ /* 0x000ee20000000c00 */
[----:B------:R-:W-:Y:S06]  /*8ca20*/  BAR.SYNC.DEFER_BLOCKING 0x0 ;  /* 0x0000000000007b1d */ /* 0x000fec0000010000 */
[----:B------:R1:W-:Y:S04]  /*8ca30*/  STSM.16.M88.4 [R0], R4 ;  /* 0x0000000400007844 */ /* 0x0003e80000000200 */
[----:B--2---:R-:W-:Y:S04]  /*8ca40*/  STL.64 [R1+0xb0], R16 ;  /* 0x0000b01001007387 */ /* 0x004fe80000100a00 */
[----:B------:R-:W-:Y:S04]  /*8ca50*/  STL.64 [R1+0xb8], R18 ;  /* 0x0000b81201007387 */ /* 0x000fe80000100a00 */
[----:B---3--:R2:W-:Y:S01]  /*8ca60*/  STL.64 [R1+0x100], R8 ;  /* 0x0001000801007387 */ /* 0x0085e20000100a00 */
[----:B-1----:R-:W-:Y:S01]  /*8ca70*/  IMAD.MOV.U32 R4, RZ, RZ, R69 ;  /* 0x000000ffff047224 */ /* 0x002fe200078e0045 */
[----:B------:R-:W-:Y:S01]  /*8ca80*/  MOV R5, R71 ;  /* 0x0000004700057202 */ /* 0x000fe20000000f00 */
[----:B------:R-:W-:Y:S01]  /*8ca90*/  IMAD.MOV.U32 R6, RZ, RZ, R53 ;  /* 0x000000ffff067224 */ /* 0x000fe200078e0035 */
[----:B------:R1:W-:Y:S01]  /*8caa0*/  STL.64 [R1+0x108], R10 ;  /* 0x0001080a01007387 */ /* 0x0003e20000100a00 */
[----:B------:R-:W-:Y:S01]  /*8cab0*/  MOV R7, R55 ;  /* 0x0000003700077202 */ /* 0x000fe20000000f00 */
[----:B--2---:R-:W-:Y:S01]  /*8cac0*/  IMAD.MOV.U32 R8, RZ, RZ, R105 ;  /* 0x000000ffff087224 */ /* 0x004fe200078e0069 */
[----:B------:R-:W-:Y:S01]  /*8cad0*/  MOV R9, R107 ;  /* 0x0000006b00097202 */ /* 0x000fe20000000f00 */
[----:B-1----:R-:W-:Y:S01]  /*8cae0*/  IMAD.MOV.U32 R10, RZ, RZ, R85 ;  /* 0x000000ffff0a7224 */ /* 0x002fe200078e0055 */
[----:B------:R-:W-:-:S05]  /*8caf0*/  MOV R11, R87 ;  /* 0x00000057000b7202 */ /* 0x000fca0000000f00 */
[----:B------:R-:W-:Y:S01]  /*8cb00*/  STSM.16.M88.4 [R0+0x200], R8 ;  /* 0x0002000800007844 */ /* 0x000fe20000000200 */
[----:B------:R-:W-:Y:S06]  /*8cb10*/  BAR.SYNC.DEFER_BLOCKING 0x0 ;  /* 0x0000000000007b1d */ /* 0x000fec0000010000 */
[----:B------:R-:W1:Y:S04]  /*8cb20*/  LDS.128 R16, [R3] ;  /* 0x0000000003107984 */ /* 0x000e680000000c00 */
[----:B------:R-:W2:Y:S01]  /*8cb30*/  LDS.128 R8, [R3+0x400] ;  /* 0x0004000003087984 */ /* 0x000ea20000000c00 */
[----:B------:R-:W-:Y:S06]  /*8cb40*/  BAR.SYNC.DEFER_BLOCKING 0x0 ;  /* 0x0000000000007b1d */ /* 0x000fec0000010000 */
[----:B------:R3:W-:Y:S04]  /*8cb50*/  STSM.16.M88.4 [R0], R4 ;  /* 0x0000000400007844 */ /* 0x0007e80000000200 */
[----:B-1----:R-:W-:Y:S04]  /*8cb60*/  STL.64 [R1+0xa0], R16 ;  /* 0x0000a01001007387 */ /* 0x002fe80000100a00 */
[----:B------:R-:W-:Y:S01]  /*8cb70*/  STL.64 [R1+0xa8], R18 ;  /* 0x0000a81201007387 */ /* 0x000fe20000100a00 */
[----:B---3--:R-:W-:Y:S01]  /*8cb80*/  IMAD.MOV.U32 R4, RZ, RZ, R33 ;  /* 0x000000ffff047224 */ /* 0x008fe200078e0021 */
[----:B------:R-:W-:Y:S01]  /*8cb90*/  MOV R5, R35 ;  /* 0x0000002300057202 */ /* 0x000fe20000000f00 */
[----:B------:R-:W-:Y:S01]  /*8cba0*/  IMAD.MOV.U32 R6, RZ, RZ, R133 ;  /* 0x000000ffff067224 */ /* 0x000fe200078e0085 */
[----:B------:R-:W-:Y:S01]  /*8cbb0*/  MOV R7, R135 ;  /* 0x0000008700077202 */ /* 0x000fe20000000f00 */
[----:B--2---:R1:W-:Y:S04]  /*8cbc0*/  STL.64 [R1+0xf0], R8 ;  /* 0x0000f00801007387 */ /* 0x0043e80000100a00 */
[----:B------:R-:W-:Y:S01]  /*8cbd0*/  STSM.16.M88.4 [R0+0x200], R4 ;  /* 0x0002000400007844 */ /* 0x000fe20000000200 */
[----:B------:R-:W-:Y:S01]  /*8cbe0*/  BAR.SYNC.DEFER_BLOCKING 0x0 ;  /* 0x0000000000007b1d */ /* 0x000fe20000010000 */
[----:B-1----:R-:W-:Y:S01]  /*8cbf0*/  IMAD.MOV.U32 R8, RZ, RZ, R124 ;  /* 0x000000ffff087224 */ /* 0x002fe200078e007c */
[----:B------:R-:W-:-:S04]  /*8cc00*/  MOV R9, R126 ;  /* 0x0000007e00097202 */ /* 0x000fc80000000f00 */
[----:B------:R1:W-:Y:S02]  /*8cc10*/  STL.64 [R1+0xf8], R10 ;  /* 0x0000f80a01007387 */ /* 0x0003e40000100a00 */
[----:B-1----:R-:W-:Y:S01]  /*8cc20*/  IMAD.MOV.U32 R10, RZ, RZ, R116 ;  /* 0x000000ffff0a7224 */ /* 0x002fe200078e0074 */
[----:B------:R-:W-:Y:S01]  /*8cc30*/  MOV R11, R118 ;  /* 0x00000076000b7202 */ /* 0x000fe20000000f00 */
[----:B------:R-:W1:Y:S04]  /*8cc40*/  LDS.128 R16, [R3] ;  /* 0x0000000003107984 */ /* 0x000e680000000c00 */
[----:B------:R-:W2:Y:S01]  /*8cc50*/  LDS.128 R4, [R3+0x400] ;  /* 0x0004000003047984 */ /* 0x000ea20000000c00 */
[----:B------:R-:W-:Y:S06]  /*8cc60*/  BAR.SYNC.DEFER_BLOCKING 0x0 ;  /* 0x0000000000007b1d */ /* 0x000fec0000010000 */
[----:B------:R-:W-:Y:S04]  /*8cc70*/  STSM.16.M88.4 [R0], R8 ;  /* 0x0000000800007844 */ /* 0x000fe80000000200 */
[----:B-1----:R-:W-:Y:S04]  /*8cc80*/  STL.64 [R1+0x90], R16 ;  /* 0x0000901001007387 */ /* 0x002fe80000100a00 */
[----:B------:R-:W-:Y:S04]  /*8cc90*/  STL.64 [R1+0x98], R18 ;  /* 0x0000981201007387 */ /* 0x000fe80000100a00 */
[----:B--2---:R1:W-:Y:S04]  /*8cca0*/  STL.64 [R1+0xc0], R4 ;  /* 0x0000c00401007387 */ /* 0x0043e80000100a00 */
[----:B------:R2:W-:Y:S01]  /*8ccb0*/  STL.64 [R1+0xc8], R6 ;  /* 0x0000c80601007387 */ /* 0x0005e20000100a00 */
[----:B-1----:R-:W-:Y:S01]  /*8ccc0*/  IMAD.MOV.U32 R4, RZ, RZ, R100 ;  /* 0x000000ffff047224 */ /* 0x002fe200078e0064 */
[----:B------:R-:W-:Y:S01]  /*8ccd0*/  MOV R5, R102 ;  /* 0x0000006600057202 */ /* 0x000fe20000000f00 */
[----:B--2---:R-:W-:Y:S01]  /*8cce0*/  IMAD.MOV.U32 R6, RZ, RZ, R80 ;  /* 0x000000ffff067224 */ /* 0x004fe200078e0050 */
[----:B------:R-:W-:-:S05]  /*8ccf0*/  MOV R7, R82 ;  /* 0x0000005200077202 */ /* 0x000fca0000000f00 */
[----:B------:R1:W-:Y:S01]  /*8cd00*/  STSM.16.M88.4 [R0+0x200], R4 ;  /* 0x0002000400007844 */ /* 0x0003e20000000200 */
[----:B------:R-:W-:Y:S01]  /*8cd10*/  BAR.SYNC.DEFER_BLOCKING 0x0 ;  /* 0x0000000000007b1d */ /* 0x000fe20000010000 */
[----:B-1----:R-:W-:Y:S01]  /*8cd20*/  IMAD.MOV.U32 R4, RZ, RZ, R64 ;  /* 0x000000ffff047224 */ /* 0x002fe200078e0040 */
[----:B------:R-:W-:Y:S01]  /*8cd30*/  MOV R5, R66 ;  /* 0x0000004200057202 */ /* 0x000fe20000000f00 */
[----:B------:R-:W-:Y:S01]  /*8cd40*/  IMAD.MOV.U32 R6, RZ, RZ, R48 ;  /* 0x000000ffff067224 */ /* 0x000fe200078e0030 */
[----:B------:R-:W-:Y:S02]  /*8cd50*/  MOV R7, R50 ;  /* 0x0000003200077202 */ /* 0x000fe40000000f00 */
[----:B------:R-:W1:Y:S04]  /*8cd60*/  LDS.128 R16, [R3] ;  /* 0x0000000003107984 */ /* 0x000e680000000c00 */
[----:B------:R-:W2:Y:S01]  /*8cd70*/  LDS.128 R8, [R3+0x400] ;  /* 0x0004000003087984 */ /* 0x000ea20000000c00 */
[----:B------:R-:W-:Y:S06]  /*8cd80*/  BAR.SYNC.DEFER_BLOCKING 0x0 ;  /* 0x0000000000007b1d */ /* 0x000fec0000010000 */
[----:B------:R3:W-:Y:S04]  /*8cd90*/  STSM.16.M88.4 [R0], R4 ;  /* 0x0000000400007844 */ /* 0x0007e80000000200 */
[----:B-1----:R-:W-:Y:S04]  /*8cda0*/  STL.64 [R1+0x140], R16 ;  /* 0x0001401001007387 */ /* 0x002fe80000100a00 */
[----:B------:R-:W-:Y:S04]  /*8cdb0*/  STL.64 [R1+0x148], R18 ;  /* 0x0001481201007387 */ /* 0x000fe80000100a00 */
[----:B--2---:R1:W-:Y:S01]  /*8cdc0*/  STL.64 [R1+0x1c0], R8 ;  /* 0x0001c00801007387 */ /* 0x0043e20000100a00 */
[----:B---3--:R-:W-:Y:S01]  /*8cdd0*/  IMAD.MOV.U32 R4, RZ, RZ, R125 ;  /* 0x000000ffff047224 */ /* 0x008fe200078e007d */
[----:B------:R-:W-:Y:S01]  /*8cde0*/  MOV R5, R127 ;  /* 0x0000007f00057202 */ /* 0x000fe20000000f00 */
[----:B------:R-:W-:Y:S01]  /*8cdf0*/  IMAD.MOV.U32 R6, RZ, RZ, R117 ;  /* 0x000000ffff067224 */ /* 0x000fe200078e0075 */
[----:B------:R2:W-:Y:S01]  /*8ce00*/  STL.64 [R1+0x1c8], R10 ;  /* 0x0001c80a01007387 */ /* 0x0005e20000100a00 */
[----:B------:R-:W-:Y:S01]  /*8ce10*/  MOV R7, R119 ;  /* 0x0000007700077202 */ /* 0x000fe20000000f00 */
[----:B-1----:R-:W-:Y:S01]  /*8ce20*/  IMAD.MOV.U32 R8, RZ, RZ, R28 ;  /* 0x000000ffff087224 */ /* 0x002fe200078e001c */
[----:B------:R-:W-:Y:S01]  /*8ce30*/  MOV R9, R30 ;  /* 0x0000001e00097202 */ /* 0x000fe20000000f00 */
[----:B--2---:R-:W-:Y:S01]  /*8ce40*/  IMAD.MOV.U32 R10, RZ, RZ, R136 ;  /* 0x000000ffff0a7224 */ /* 0x004fe200078e0088 */
        /* <DEDUP_REMOVED lines=34> */
[----:B------:R-:W-:Y:S06]  /*8d070*/  BAR.SYNC.DEFER_BLOCKING 0x0 ;  /* 0x0000000000007b1d */ /* 0x000fec0000010000 */
[----:B-1----:R-:W2:Y:S04]  /*8d080*/  LDL.LU R4, [R1+0x80] ;  /* 0x0000800001047983 */ /* 0x002ea80000300800 */
[----:B------:R-:W2:Y:S01]  /*8d090*/  LDL.LU R5, [R1+0x88] ;  /* 0x0000880001057983 */ /* 0x000ea20000300800 */
[----:B------:R-:W-:Y:S01]  /*8d0a0*/  IMAD.MOV.U32 R6, RZ, RZ, R112 ;  /* 0x000000ffff067224 */ /* 0x000fe200078e0070 */
[----:B------:R-:W-:-:S02]  /*8d0b0*/  MOV R7, R114 ;  /* 0x0000007200077202 */ /* 0x000fc40000000f00 */
[----:B------:R-:W1:Y:S04]  /*8d0c0*/  LDS.128 R8, [R3+0x400] ;  /* 0x0004000003087984 */ /* 0x000e680000000c00 */
[----:B------:R-:W-:Y:S01]  /*8d0d0*/  LDS.128 R248, [R3] ;  /* 0x0000000003f87984 */ /* 0x000fe20000000c00 */
[----:B------:R-:W-:Y:S06]  /*8d0e0*/  BAR.SYNC.DEFER_BLOCKING 0x0 ;  /* 0x0000000000007b1d */ /* 0x000fec0000010000 */
[----:B-1----:R1:W-:Y:S04]  /*8d0f0*/  STL.64 [R1+0x160], R8 ;  /* 0x0001600801007387 */ /* 0x0023e80000100a00 */
[----:B------:R3:W-:Y:S01]  /*8d100*/  STL.64 [R1+0x168], R10 ;  /* 0x0001680a01007387 */ /* 0x0007e20000100a00 */
[----:B-1----:R-:W-:Y:S01]  /*8d110*/  IMAD.MOV.U32 R8, RZ, RZ, R92 ;  /* 0x000000ffff087224 */ /* 0x002fe200078e005c */
[----:B------:R-:W-:Y:S01]  /*8d120*/  MOV R9, R94 ;  /* 0x0000005e00097202 */ /* 0x000fe20000000f00 */
[----:B---3--:R-:W-:Y:S01]  /*8d130*/  IMAD.MOV.U32 R10, RZ, RZ, R76 ;  /* 0x000000ffff0a7224 */ /* 0x008fe200078e004c */
[----:B------:R-:W-:Y:S01]  /*8d140*/  MOV R11, R78 ;  /* 0x0000004e000b7202 */ /* 0x000fe20000000f00 */
[----:B--2---:R1:W-:Y:S04]  /*8d150*/  STSM.16.M88.4 [R0], R4 ;  /* 0x0000000400007844 */ /* 0x0043e80000000200 */
[----:B------:R-:W-:Y:S01]  /*8d160*/  STSM.16.M88.4 [R0+0x200], R8 ;  /* 0x0002000800007844 */ /* 0x000fe20000000200 */
[----:B------:R-:W-:Y:S01]  /*8d170*/  BAR.SYNC.DEFER_BLOCKING 0x0 ;  /* 0x0000000000007b1d */ /* 0x000fe20000010000 */
[----:B-1----:R-:W-:Y:S01]  /*8d180*/  IMAD.MOV.U32 R4, RZ, RZ, R60 ;  /* 0x000000ffff047224 */ /* 0x002fe200078e003c */
[----:B------:R-:W-:Y:S01]  /*8d190*/  MOV R5, R62 ;  /* 0x0000003e00057202 */ /* 0x000fe20000000f00 */
[----:B------:R-:W-:Y:S01]  /*8d1a0*/  IMAD.MOV.U32 R6, RZ, RZ, R44 ;  /* 0x000000ffff067224 */ /* 0x000fe200078e002c */
[----:B------:R-:W-:-:S02]  /*8d1b0*/  MOV R7, R46 ;  /* 0x0000002e00077202 */ /* 0x000fc40000000f00 */
        /* <DEDUP_REMOVED lines=11> */
[----:B------:R-:W-:-:S05]  /*8d270*/  MOV R7, R150 ;  /* 0x0000009600077202 */ /* 0x000fca0000000f00 */
[----:B------:R-:W-:Y:S04]  /*8d280*/  STSM.16.M88.4 [R0+0x200], R4 ;  /* 0x0002000400007844 */ /* 0x000fe80000000200 */
[----:B-1----:R-:W3:Y:S04]  /*8d290*/  LDL.LU R8, [R1+0x84] ;  /* 0x0000840001087983 */ /* 0x002ee80000300800 */
[----:B------:R-:W3:Y:S01]  /*8d2a0*/  LDL.LU R9, [R1+0x8c] ;  /* 0x00008c0001097983 */ /* 0x000ee20000300800 */
[----:B--2---:R-:W-:Y:S01]  /*8d2b0*/  IMAD.MOV.U32 R10, RZ, RZ, R113 ;  /* 0x000000ffff0a7224 */ /* 0x004fe200078e0071 */
[----:B------:R-:W-:Y:S01]  /*8d2c0*/  MOV R11, R115 ;  /* 0x00000073000b7202 */ /* 0x000fe20000000f00 */
[----:B------:R-:W-:Y:S06]  /*8d2d0*/  BAR.SYNC.DEFER_BLOCKING 0x0 ;  /* 0x0000000000007b1d */ /* 0x000fec0000010000 */
[----:B------:R-:W1:Y:S04]  /*8d2e0*/  LDS.128 R16, [R3] ;  /* 0x0000000003107984 */ /* 0x000e680000000c00 */
[----:B------:R-:W2:Y:S01]  /*8d2f0*/  LDS.128 R4, [R3+0x400] ;  /* 0x0004000003047984 */ /* 0x000ea20000000c00 */
[----:B------:R-:W-:Y:S06]  /*8d300*/  BAR.SYNC.DEFER_BLOCKING 0x0 ;  /* 0x0000000000007b1d */ /* 0x000fec0000010000 */
[----:B-1----:R-:W-:Y:S04]  /*8d310*/  STL.64 [R1+0x1d0], R16 ;  /* 0x0001d01001007387 */ /* 0x002fe80000100a00 */
[----:B------:R-:W-:Y:S04]  /*8d320*/  STL.64 [R1+0x1d8], R18 ;  /* 0x0001d81201007387 */ /* 0x000fe80000100a00 */
[----:B--2---:R1:W-:Y:S04]  /*8d330*/  STL.64 [R1+0x240], R4 ;  /* 0x0002400401007387 */ /* 0x0043e80000100a00 */
[----:B------:R2:W-:Y:S01]  /*8d340*/  STL.64 [R1+0x248], R6 ;  /* 0x0002480601007387 */ /* 0x0005e20000100a00 */
[----:B-1----:R-:W-:Y:S01]  /*8d350*/  IMAD.MOV.U32 R4, RZ, RZ, R93 ;  /* 0x000000ffff047224 */ /* 0x002fe200078e005d */
[----:B------:R-:W-:Y:S01]  /*8d360*/  MOV R5, R95 ;  /* 0x0000005f00057202 */ /* 0x000fe20000000f00 */
[----:B--2---:R-:W-:Y:S01]  /*8d370*/  IMAD.MOV.U32 R6, RZ, RZ, R77 ;  /* 0x000000ffff067224 */ /* 0x004fe200078e004d */
[----:B------:R-:W-:Y:S01]  /*8d380*/  MOV R7, R79 ;  /* 0x0000004f00077202 */ /* 0x000fe20000000f00 */
[----:B---3--:R-:W-:Y:S04]  /*8d390*/  STSM.16.M88.4 [R0], R8 ;  /* 0x0000000800007844 */ /* 0x008fe80000000200 */
[----:B------:R1:W-:Y:S01]  /*8d3a0*/  STSM.16.M88.4 [R0+0x200], R4 ;  /* 0x0002000400007844 */ /* 0x0003e20000000200 */
        /* <DEDUP_REMOVED lines=11> */
[----:B--2---:R1:W-:Y:S04]  /*8d460*/  STL.64 [R1+0x230], R8 ;  /* 0x0002300801007387 */ /* 0x0043e80000100a00 */
[----:B------:R2:W-:Y:S04]  /*8d470*/  STL.64 [R1+0x238], R10 ;  /* 0x0002380a01007387 */ /* 0x0005e80000100a00 */
[----:B---3--:R-:W3:Y:S04]  /*8d480*/  LDL.LU R4, [R1+0x70] ;  /* 0x0000700001047983 */ /* 0x008ee80000300800 */
[----:B------:R-:W3:Y:S01]  /*8d490*/  LDL.LU R5, [R1+0x78] ;  /* 0x0000780001057983 */ /* 0x000ee20000300800 */
[----:B-1----:R-:W-:Y:S01]  /*8d4a0*/  IMAD.MOV.U32 R8, RZ, RZ, R25 ;  /* 0x000000ffff087224 */ /* 0x002fe200078e0019 */
[----:B------:R-:W-:Y:S01]  /*8d4b0*/  MOV R9, R27 ;  /* 0x0000001b00097202 */ /* 0x000fe20000000f00 */
[----:B--2---:R-:W-:Y:S01]  /*8d4c0*/  IMAD.MOV.U32 R10, RZ, RZ, R149 ;  /* 0x000000ffff0a7224 */ /* 0x004fe200078e0095 */
[----:B------:R-:W-:-:S05]  /*8d4d0*/  MOV R11, R151 ;  /* 0x00000097000b7202 */ /* 0x000fca0000000f00 */
[----:B------:R-:W-:Y:S01]  /*8d4e0*/  STSM.16.M88.4 [R0+0x200], R8 ;  /* 0x0002000800007844 */ /* 0x000fe20000000200 */
[----:B------:R-:W-:Y:S01]  /*8d4f0*/  BAR.SYNC.DEFER_BLOCKING 0x0 ;  /* 0x0000000000007b1d */ /* 0x000fe20000010000 */
[----:B------:R-:W-:Y:S01]  /*8d500*/  IMAD.MOV.U32 R6, RZ, RZ, R108 ;  /* 0x000000ffff067224 */ /* 0x000fe200078e006c */
[----:B------:R-:W-:-:S04]  /*8d510*/  MOV R7, R110 ;  /* 0x0000006e00077202 */ /* 0x000fc80000000f00 */
        /* <DEDUP_REMOVED lines=11> */
[----:B---3--:R1:W-:Y:S02]  /*8d5d0*/  STSM.16.M88.4 [R0], R4 ;  /* 0x0000000400007844 */ /* 0x0083e40000000200 */
[----:B-1----:R-:W-:Y:S01]  /*8d5e0*/  IMAD.MOV.U32 R4, RZ, RZ, R88 ;  /* 0x000000ffff047224 */ /* 0x002fe200078e0058 */
[----:B------:R-:W-:Y:S01]  /*8d5f0*/  MOV R5, R90 ;  /* 0x0000005a00057202 */ /* 0x000fe20000000f00 */
[----:B------:R-:W-:Y:S01]  /*8d600*/  IMAD.MOV.U32 R6, RZ, RZ, R72 ;  /* 0x000000ffff067224 */ /* 0x000fe200078e0048 */
[----:B------:R-:W-:-:S05]  /*8d610*/  MOV R7, R74 ;  /* 0x0000004a00077202 */ /* 0x000fca0000000f00 */
[----:B------:R-:W-:Y:S01]  /*8d620*/  STSM.16.M88.4 [R0+0x200], R4 ;  /* 0x0002000400007844 */ /* 0x000fe20000000200 */
[----:B------:R-:W-:Y:S06]  /*8d630*/  BAR.SYNC.DEFER_BLOCKING 0x0 ;  /* 0x0000000000007b1d */ /* 0x000fec0000010000 */
        /* <DEDUP_REMOVED lines=15> */
[----:B------:R-:W2:Y:S04]  /*8d730*/  LDL.LU R5, [R1+0x7c] ;  /* 0x00007c0001057983 */ /* 0x000ea80000300800 */
[----:B------:R-:W1:Y:S04]  /*8d740*/  LDS.128 R16, [R3] ;  /* 0x0000000003107984 */ /* 0x000e680000000c00 */
[----:B------:R-:W3:Y:S01]  /*8d750*/  LDS.128 R8, [R3+0x400] ;  /* 0x0004000003087984 */ /* 0x000ee20000000c00 */
[----:B------:R-:W-:Y:S01]  /*8d760*/  IMAD.MOV.U32 R6, RZ, RZ, R109 ;  /* 0x000000ffff067224 */ /* 0x000fe200078e006d */
[----:B------:R-:W-:Y:S01]  /*8d770*/  MOV R7, R111 ;  /* 0x0000006f00077202 */ /* 0x000fe20000000f00 */
[----:B------:R-:W-:Y:S06]  /*8d780*/  BAR.SYNC.DEFER_BLOCKING 0x0 ;  /* 0x0000000000007b1d */ /* 0x000fec0000010000 */
[----:B-1----:R-:W-:Y:S04]  /*8d790*/  STL.64 [R1+0x2a0], R16 ;  /* 0x0002a01001007387 */ /* 0x002fe80000100a00 */
[----:B------:R-:W-:Y:S04]  /*8d7a0*/  STL.64 [R1+0x2a8], R18 ;  /* 0x0002a81201007387 */ /* 0x000fe80000100a00 */
[----:B---3--:R1:W-:Y:S04]  /*8d7b0*/  STL.64 [R1+0x370], R8 ;  /* 0x0003700801007387 */ /* 0x0083e80000100a00 */
[----:B------:R3:W-:Y:S01]  /*8d7c0*/  STL.64 [R1+0x378], R10 ;  /* 0x0003780a01007387 */ /* 0x0007e20000100a00 */
[----:B-1----:R-:W-:Y:S01]  /*8d7d0*/  IMAD.MOV.U32 R8, RZ, RZ, R89 ;  /* 0x000000ffff087224 */ /* 0x002fe200078e0059 */
[----:B------:R-:W-:Y:S01]  /*8d7e0*/  MOV R9, R91 ;  /* 0x0000005b00097202 */ /* 0x000fe20000000f00 */
[----:B---3--:R-:W-:Y:S01]  /*8d7f0*/  IMAD.MOV.U32 R10, RZ, RZ, R73 ;  /* 0x000000ffff0a7224 */ /* 0x008fe200078e0049 */
[----:B------:R-:W-:Y:S01]  /*8d800*/  MOV R11, R75 ;  /* 0x0000004b000b7202 */ /* 0x000fe20000000f00 */
[----:B--2---:R1:W-:Y:S04]  /*8d810*/  STSM.16.M88.4 [R0], R4 ;  /* 0x0000000400007844 */ /* 0x0043e80000000200 */
[----:B------:R-:W-:Y:S01]  /*8d820*/  STSM.16.M88.4 [R0+0x200], R8 ;  /* 0x0002000800007844 */ /* 0x000fe20000000200 */
[----:B------:R-:W-:Y:S06]  /*8d830*/  BAR.SYNC.DEFER_BLOCKING 0x0 ;  /* 0x0000000000007b1d */ /* 0x000fec0000010000 */
[----:B------:R-:W2:Y:S04]  /*8d840*/  LDS.128 R16, [R3] ;  /* 0x0000000003107984 */ /* 0x000ea80000000c00 */
[----:B------:R-:W3:Y:S01]  /*8d850*/  LDS.128 R8, [R3+0x400] ;  /* 0x0004000003087984 */ /* 0x000ee20000000c00 */
[----:B-1----:R-:W-:Y:S01]  /*8d860*/  IMAD.MOV.U32 R4, RZ, RZ, R57 ;  /* 0x000000ffff047224 */ /* 0x002fe200078e0039 */
[----:B------:R-:W-:Y:S01]  /*8d870*/  MOV R5, R59 ;  /* 0x0000003b00057202 */ /* 0x000fe20000000f00 */
[----:B------:R-:W-:Y:S01]  /*8d880*/  BAR.SYNC.DEFER_BLOCKING 0x0 ;  /* 0x0000000000007b1d */ /* 0x000fe20000010000 */
[----:B------:R-:W-:Y:S01]  /*8d890*/  IMAD.MOV.U32 R6, RZ, RZ, R41 ;  /* 0x000000ffff067224 */ /* 0x000fe200078e0029 */
[----:B------:R-:W-:-:S05]  /*8d8a0*/  MOV R7, R43 ;  /* 0x0000002b00077202 */ /* 0x000fca0000000f00 */
[----:B------:R1:W-:Y:S02]  /*8d8b0*/  STSM.16.M88.4 [R0], R4 ;  /* 0x0000000400007844 */ /* 0x0003e40000000200 */
[----:B-1----:R-:W-:Y:S01]  /*8d8c0*/  IMAD.MOV.U32 R4, RZ, RZ, R21 ;  /* 0x000000ffff047224 */ /* 0x002fe200078e0015 */
[----:B------:R-:W-:Y:S01]  /*8d8d0*/  MOV R5, R23 ;  /* 0x0000001700057202 */ /* 0x000fe20000000f00 */
[----:B------:R-:W-:Y:S01]  /*8d8e0*/  IMAD.MOV.U32 R6, RZ, RZ, R153 ;  /* 0x000000ffff067224 */ /* 0x000fe200078e0099 */
[----:B------:R-:W-:-:S05]  /*8d8f0*/  MOV R7, R155 ;  /* 0x0000009b00077202 */ /* 0x000fca0000000f00 */
[----:B------:R-:W-:Y:S01]  /*8d900*/  STSM.16.M88.4 [R0+0x200], R4 ;  /* 0x0002000400007844 */ /* 0x000fe20000000200 */
[----:B------:R-:W-:Y:S06]  /*8d910*/  BAR.SYNC.DEFER_BLOCKING 0x0 ;  /* 0x0000000000007b1d */ /* 0x000fec0000010000 */
[----:B--2---:R-:W-:Y:S04]  /*8d920*/  STL.64 [R1+0x260], R16 ;  /* 0x0002601001007387 */ /* 0x004fe80000100a00 */
[----:B------:R-:W-:Y:S04]  /*8d930*/  STL.64 [R1+0x268], R18 ;  /* 0x0002681201007387 */ /* 0x000fe80000100a00 */
[----:B------:R-:W1:Y:S04]  /*8d940*/  LDS.128 R16, [R3] ;  /* 0x0000000003107984 */ /* 0x000e680000000c00 */
[----:B------:R-:W2:Y:S04]  /*8d950*/  LDS.128 R4, [R3+0x400] ;  /* 0x0004000003047984 */ /* 0x000ea80000000c00 */
[----:B---3--:R3:W-:Y:S04]  /*8d960*/  STL.64 [R1+0x320], R8 ;  /* 0x0003200801007387 */ /* 0x0087e80000100a00 */
[----:B------:R4:W-:Y:S04]  /*8d970*/  STL.64 [R1+0x328], R10 ;  /* 0x0003280a01007387 */ /* 0x0009e80000100a00 */
[----:B---3--:R-:W3:Y:S04]  /*8d980*/  LDL.LU R8, [R1+0x60] ;  /* 0x0000600001087983 */ /* 0x008ee80000300800 */
[----:B------:R-:W3:Y:S04]  /*8d990*/  LDL.LU R9, [R1+0x68] ;  /* 0x0000680001097983 */ /* 0x000ee80000300800 */
[----:B----4-:R-:W3:Y:S04]  /*8d9a0*/  LDL.LU R10, [R1+0x850] ;  /* 0x00085000010a7983 */ /* 0x010ee80000300800 */
[----:B------:R-:W3:Y:S01]  /*8d9b0*/  LDL.LU R11, [R1+0x858] ;  /* 0x00085800010b7983 */ /* 0x000ee20000300800 */
[----:B------:R-:W-:Y:S06]  /*8d9c0*/  BAR.SYNC.DEFER_BLOCKING 0x0 ;  /* 0x0000000000007b1d */ /* 0x000fec0000010000 */
[----:B-1----:R-:W-:Y:S04]  /*8d9d0*/  STL.64 [R1+0x70], R16 ;  /* 0x0000701001007387 */ /* 0x002fe80000100a00 */
[----:B------:R-:W-:Y:S04]  /*8d9e0*/  STL.64 [R1+0x78], R18 ;  /* 0x0000781201007387 */ /* 0x000fe80000100a00 */
[----:B--2---:R1:W-:Y:S04]  /*8d9f0*/  STL.64 [R1+0x2f0], R4 ;  /* 0x0002f00401007387 */ /* 0x0043e80000100a00 */
[----:B------:R2:W-:Y:S04]  /*8da00*/  STL.64 [R1+0x2f8], R6 ;  /* 0x0002f80601007387 */ /* 0x0005e80000100a00 */
[----:B-1----:R-:W4:Y:S04]  /*8da10*/  LDL.LU R4, [R1+0x820] ;  /* 0x0008200001047983 */ /* 0x002f280000300800 */
[----:B------:R-:W4:Y:S04]  /*8da20*/  LDL.LU R5, [R1+0x828] ;  /* 0x0008280001057983 */ /* 0x000f280000300800 */
[----:B--2---:R-:W4:Y:S04]  /*8da30*/  LDL.LU R6, [R1+0x2b0] ;  /* 0x0002b00001067983 */ /* 0x004f280000300800 */
[----:B------:R-:W4:Y:S04]  /*8da40*/  LDL.LU R7, [R1+0x2b8] ;  /* 0x0002b80001077983 */ /* 0x000f280000300800 */
[----:B---3--:R-:W-:Y:S04]  /*8da50*/  STSM.16.M88.4 [R0], R8 ;  /* 0x0000000800007844 */ /* 0x008fe80000000200 */
[----:B----4-:R1:W-:Y:S01]  /*8da60*/  STSM.16.M88.4 [R0+0x200], R4 ;  /* 0x0002000400007844 */ /* 0x0103e20000000200 */
[----:B------:R-:W-:Y:S06]  /*8da70*/  BAR.SYNC.DEFER_BLOCKING 0x0 ;  /* 0x0000000000007b1d */ /* 0x000fec0000010000 */
[----:B-1----:R-:W2:Y:S04]  /*8da80*/  LDL.LU R4, [R1+0x720] ;  /* 0x0007200001047983 */ /* 0x002ea80000300800 */
[----:B------:R-:W2:Y:S04]  /*8da90*/  LDL.LU R5, [R1+0x728] ;  /* 0x0007280001057983 */ /* 0x000ea80000300800 */
[----:B------:R-:W2:Y:S04]  /*8daa0*/  LDL.LU R6, [R1+0x410] ;  /* 0x0004100001067983 */ /* 0x000ea80000300800 */
[----:B------:R-:W2:Y:S04]  /*8dab0*/  LDL.LU R7, [R1+0x418] ;  /* 0x0004180001077983 */ /* 0x000ea80000300800 */
[----:B------:R-:W1:Y:S04]  /*8dac0*/  LDS.128 R16, [R3] ;  /* 0x0000000003107984 */ /* 0x000e680000000c00 */
[----:B------:R-:W3:Y:S01]  /*8dad0*/  LDS.128 R8, [R3+0x400] ;  /* 0x0004000003087984 */ /* 0x000ee20000000c00 */
[----:B------:R-:W-:Y:S06]  /*8dae0*/  BAR.SYNC.DEFER_BLOCKING 0x0 ;  /* 0x0000000000007b1d */ /* 0x000fec0000010000 */
[----:B-1----:R-:W-:Y:S04]  /*8daf0*/  STL.64 [R1+0x3f0], R16 ;  /* 0x0003f01001007387 */ /* 0x002fe80000100a00 */
[----:B------:R-:W-:Y:S04]  /*8db00*/  STL.64 [R1+0x3f8], R18 ;  /* 0x0003f81201007387 */ /* 0x000fe80000100a00 */
[----:B---3--:R-:W-:Y:S04]  /*8db10*/  STL.64 [R1+0x440], R8 ;  /* 0x0004400801007387 */ /* 0x008fe80000100a00 */
[----:B------:R-:W-:Y:S04]  /*8db20*/  STL.64 [R1+0x448], R10 ;  /* 0x0004480a01007387 */ /* 0x000fe80000100a00 */
[----:B--2---:R1:W-:Y:S04]  /*8db30*/  STSM.16.M88.4 [R0], R4 ;  /* 0x0000000400007844 */ /* 0x0043e80000000200 */
[----:B-1----:R-:W2:Y:S04]  /*8db40*/  LDL.LU R4, [R1+0x5c0] ;  /* 0x0005c00001047983 */ /* 0x002ea80000300800 */
[----:B------:R-:W2:Y:S01]  /*8db50*/  LDL.LU R5, [R1+0x5c8] ;  /* 0x0005c80001057983 */ /* 0x000ea20000300800 */
[----:B------:R-:W-:Y:S01]  /*8db60*/  IMAD.MOV.U32 R6, RZ, RZ, R15 ;  /* 0x000000ffff067224 */ /* 0x000fe200078e000f */
[----:B------:R-:W-:-:S02]  /*8db70*/  MOV R7, R14 ;  /* 0x0000000e00077202 */ /* 0x000fc40000000f00 */
[----:B------:R-:W3:Y:S04]  /*8db80*/  LDL.LU R8, [R1+0x64] ;  /* 0x0000640001087983 */ /* 0x000ee80000300800 */
[----:B------:R-:W3:Y:S04]  /*8db90*/  LDL.LU R9, [R1+0x6c] ;  /* 0x00006c0001097983 */ /* 0x000ee80000300800 */
[----:B------:R-:W3:Y:S04]  /*8dba0*/  LDL.LU R10, [R1+0x854] ;  /* 0x00085400010a7983 */ /* 0x000ee80000300800 */
[----:B------:R-:W3:Y:S04]  /*8dbb0*/  LDL.LU R11, [R1+0x85c] ;  /* 0x00085c00010b7983 */ /* 0x000ee80000300800 */
[----:B--2---:R-:W-:Y:S01]  /*8dbc0*/  STSM.16.M88.4 [R0+0x200], R4 ;  /* 0x0002000400007844 */ /* 0x004fe20000000200 */
[----:B------:R-:W-:Y:S06]  /*8dbd0*/  BAR.SYNC.DEFER_BLOCKING 0x0 ;  /* 0x0000000000007b1d */ /* 0x000fec0000010000 */
[----:B------:R-:W1:Y:S04]  /*8dbe0*/  LDS.128 R16, [R3] ;  /* 0x0000000003107984 */ /* 0x000e680000000c00 */
[----:B------:R-:W2:Y:S01]  /*8dbf0*/  LDS.128 R4, [R3+0x400] ;  /* 0x0004000003047984 */ /* 0x000ea20000000c00 */
        /* <DEDUP_REMOVED lines=61> */
[----:B------:R-:W2:Y:S04]  /*8dfd0*/  LDL.LU R5, [R1+0x5b8] ;  /* 0x0005b80001057983 */ /* 0x000ea80000300800 */
[----:B------:R-:W2:Y:S04]  /*8dfe0*/  LDL.LU R6, [R1+0x2c0] ;  /* 0x0002c00001067983 */ /* 0x000ea80000300800 */
[----:B------:R-:W2:Y:S04]  /*8dff0*/  LDL.LU R7, [R1+0x2c8] ;  /* 0x0002c80001077983 */ /* 0x000ea80000300800 */
        /* <DEDUP_REMOVED lines=239> */
[----:B------:R-:W1:Y:S04]  /*8eef0*/  LDS.128 R236, [R3] ;  /* 0x0000000003ec7984 */ /* 0x000e680000000c00 */
[----:B------:R-:W3:Y:S04]  /*8ef00*/  LDS.128 R224, [R3+0x400] ;  /* 0x0004000003e07984 */ /* 0x000ee80000000c00 */
[----:B------:R-:W2:Y:S01]  /*8ef10*/  LDL.LU R7, [R1+0x45c] ;  /* 0x00045c0001077983 */ /* 0x000ea20000300800 */
[----:B------:R-:W-:Y:S06]  /*8ef20*/  BAR.SYNC.DEFER_BLOCKING 0x0 ;  /* 0x0000000000007b1d */ /* 0x000fec0000010000 */
[----:B-1----:R-:W-:Y:S04]  /*8ef30*/  STL [R1+0x2a34], R236 ;  /* 0x002a34ec01007387 */ /* 0x002fe80000100800 */
[----:B------:R-:W-:Y:S04]  /*8ef40*/  STL [R1+0x2a30], R237 ;  /* 0x002a30ed01007387 */ /* 0x000fe80000100800 */
[----:B------:R-:W-:Y:S04]  /*8ef50*/  STL [R1+0x2a2c], R238 ;  /* 0x002a2cee01007387 */ /* 0x000fe80000100800 */
[----:B------:R-:W-:Y:S04]  /*8ef60*/  STL [R1+0x2a28], R239 ;  /* 0x002a28ef01007387 */ /* 0x000fe80000100800 */
[----:B---3--:R-:W-:Y:S04]  /*8ef70*/  STL [R1+0x2a44], R224 ;  /* 0x002a44e001007387 */ /* 0x008fe80000100800 */
[----:B------:R-:W-:Y:S04]  /*8ef80*/  STL [R1+0x2a40], R225 ;  /* 0x002a40e101007387 */ /* 0x000fe80000100800 */
[----:B------:R-:W-:Y:S04]  /*8ef90*/  STL [R1+0x2a3c], R226 ;  /* 0x002a3ce201007387 */ /* 0x000fe80000100800 */
[----:B------:R-:W-:Y:S04]  /*8efa0*/  STL [R1+0x2a38], R227 ;  /* 0x002a38e301007387 */ /* 0x000fe80000100800 */
[----:B------:R-:W3:Y:S04]  /*8efb0*/  LDL.LU R8, [R1+0x584] ;  /* 0x0005840001087983 */ /* 0x000ee80000300800 */
[----:B------:R-:W3:Y:S04]  /*8efc0*/  LDL.LU R9, [R1+0x58c] ;  /* 0x00058c0001097983 */ /* 0x000ee80000300800 */
[----:B------:R-:W3:Y:S04]  /*8efd0*/  LDL.LU R10, [R1+0x294] ;  /* 0x00029400010a7983 */ /* 0x000ee80000300800 */
[----:B------:R-:W3:Y:S04]  /*8efe0*/  LDL.LU R11, [R1+0x29c] ;  /* 0x00029c00010b7983 */ /* 0x000ee80000300800 */
[----:B--2---:R1:W-:Y:S04]  /*8eff0*/  STSM.16.M88.4 [R0], R4 ;  /* 0x0000000400007844 */ /* 0x0043e80000000200 */
[----:B-1----:R-:W2:Y:S04]  /*8f000*/  LDL.LU R4, [R1+0x910] ;  /* 0x0009100001047983 */ /* 0x002ea80000300800 */
[----:B------:R-:W2:Y:S04]  /*8f010*/  LDL.LU R5, [R1+0x918] ;  /* 0x0009180001057983 */ /* 0x000ea80000300800 */
[----:B------:R-:W2:Y:S04]  /*8f020*/  LDL.LU R6, [R1+0x8b0] ;  /* 0x0008b00001067983 */ /* 0x000ea80000300800 */
[----:B------:R-:W2:Y:S04]  /*8f030*/  LDL.LU R7, [R1+0x8b8] ;  /* 0x0008b80001077983 */ /* 0x000ea80000300800 */
[----:B---3--:R-:W-:Y:S01]  /*8f040*/  STSM.16.M88.4 [R0+0x200], R8 ;  /* 0x0002000800007844 */ /* 0x008fe20000000200 */
[----:B------:R-:W-:Y:S06]  /*8f050*/  BAR.SYNC.DEFER_BLOCKING 0x0 ;  /* 0x0000000000007b1d */ /* 0x000fec0000010000 */
[----:B------:R-:W1:Y:S04]  /*8f060*/  LDS.128 R220, [R3] ;  /* 0x0000000003dc7984 */ /* 0x000e680000000c00 */
[----:B------:R-:W-:Y:S01]  /*8f070*/  LDS.128 R12, [R3+0x400] ;  /* 0x00040000030c7984 */ /* 0x000fe20000000c00 */
[----:B------:R-:W-:Y:S06]  /*8f080*/  BAR.SYNC.DEFER_BLOCKING 0x0 ;  /* 0x0000000000007b1d */ /* 0x000fec0000010000 */
[----:B-1----:R-:W-:Y:S04]  /*8f090*/  STL [R1+0x2a4c], R222 ;  /* 0x002a4cde01007387 */ /* 0x002fe80000100800 */
        /* <DEDUP_REMOVED lines=11> */
[----:B--2---:R-:W-:Y:S04]  /*8f150*/  STSM.16.M88.4 [R0], R4 ;  /* 0x0000000400007844 */ /* 0x004fe80000000200 */
[----:B---3--:R-:W-:Y:S01]  /*8f160*/  STSM.16.M88.4 [R0+0x200], R20 ;  /* 0x0002001400007844 */ /* 0x008fe20000000200 */
[----:B------:R-:W-:Y:S06]  /*8f170*/  BAR.SYNC.DEFER_BLOCKING 0x0 ;  /* 0x0000000000007b1d */ /* 0x000fec0000010000 */
[----:B------:R-:W-:Y:S04]  /*8f180*/  LDS.128 R8, [R3] ;  /* 0x0000000003087984 */ /* 0x000fe80000000c00 */
[----:B------:R-:W-:Y:S01]  /*8f190*/  LDS.128 R4, [R3+0x400] ;  /* 0x0004000003047984 */ /* 0x000fe20000000c00 */
[----:B------:R-:W-:Y:S06]  /*8f1a0*/  BAR.SYNC.DEFER_BLOCKING 0x0 ;  /* 0x0000000000007b1d */ /* 0x000fec0000010000 */
[----:B----4-:R1:W-:Y:S04]  /*8f1b0*/  STSM.16.M88.4 [R0], R16 ;  /* 0x0000001000007844 */ /* 0x0103e80000000200 */
[----:B-1----:R-:W2:Y:S04]  /*8f1c0*/  LDL.LU R16, [R1+0x914] ;  /* 0x0009140001107983 */ /* 0x002ea80000300800 */
[----:B------:R-:W2:Y:S04]  /*8f1d0*/  LDL.LU R17, [R1+0x91c] ;  /* 0x00091c0001117983 */ /* 0x000ea80000300800 */
[----:B------:R-:W2:Y:S04]  /*8f1e0*/  LDL.LU R18, [R1+0x8b4] ;  /* 0x0008b40001127983 */ /* 0x000ea80000300800 */
[----:B------:R-:W2:Y:S04]  /*8f1f0*/  LDL.LU R19, [R1+0x8bc] ;  /* 0x0008bc0001137983 */ /* 0x000ea80000300800 */
[----:B------:R-:W3:Y:S04]  /*8f200*/  LDL.LU R32, [R1+0x7d4] ;  /* 0x0007d40001207983 */ /* 0x000ee80000300800 */
[----:B------:R-:W3:Y:S04]  /*8f210*/  LDL.LU R33, [R1+0x7dc] ;  /* 0x0007dc0001217983 */ /* 0x000ee80000300800 */
[----:B------:R-:W3:Y:S04]  /*8f220*/  LDL.LU R34, [R1+0x744] ;  /* 0x0007440001227983 */ /* 0x000ee80000300800 */
[----:B------:R-:W3:Y:S01]  /*8f230*/  LDL.LU R35, [R1+0x74c] ;  /* 0x00074c0001237983 */ /* 0x000ee20000300800 */
[----:B------:R-:W-:Y:S01]  /*8f240*/  IMAD.MOV.U32 R28, RZ, RZ, R212 ;  /* 0x000000ffff1c7224 */ /* 0x000fe200078e00d4 */
[----:B------:R-:W-:-:S05]  /*8f250*/  MOV R29, R214 ;  /* 0x000000d6001d7202 */ /* 0x000fca0000000f00 */
[----:B------:R-:W-:Y:S01]  /*8f260*/  STSM.16.M88.4 [R0+0x200], R28 ;  /* 0x0002001c00007844 */ /* 0x000fe20000000200 */
[----:B------:R-:W-:Y:S06]  /*8f270*/  BAR.SYNC.DEFER_BLOCKING 0x0 ;  /* 0x0000000000007b1d */ /* 0x000fec0000010000 */
[----:B------:R-:W-:Y:S04]  /*8f280*/  LDS.128 R24, [R3] ;  /* 0x0000000003187984 */ /* 0x000fe80000000c00 */
[----:B------:R-:W-:Y:S01]  /*8f290*/  LDS.128 R20, [R3+0x400] ;  /* 0x0004000003147984 */ /* 0x000fe20000000c00 */
[----:B------:R-:W-:Y:S06]  /*8f2a0*/  BAR.SYNC.DEFER_BLOCKING 0x0 ;  /* 0x0000000000007b1d */ /* 0x000fec0000010000 */
[----:B--2---:R-:W-:Y:S04]  /*8f2b0*/  STSM.16.M88.4 [R0], R16 ;  /* 0x0000001000007844 */ /* 0x004fe80000000200 */
[----:B---3--:R1:W-:Y:S01]  /*8f2c0*/  STSM.16.M88.4 [R0+0x200], R32 ;  /* 0x0002002000007844 */ /* 0x0083e20000000200 */
[----:B------:R-:W-:Y:S06]  /*8f2d0*/  BAR.SYNC.DEFER_BLOCKING 0x0 ;  /* 0x0000000000007b1d */ /* 0x000fec0000010000 */
[----:B-1----:R-:W2:Y:S04]  /*8f2e0*/  LDL.LU R32, [R1+0x6d4] ;  /* 0x0006d40001207983 */ /* 0x002ea80000300800 */
[----:B------:R-:W2:Y:S04]  /*8f2f0*/  LDL.LU R33, [R1+0x6dc] ;  /* 0x0006dc0001217983 */ /* 0x000ea80000300800 */
[----:B------:R-:W2:Y:S04]  /*8f300*/  LDL.LU R34, [R1+0x474] ;  /* 0x0004740001227983 */ /* 0x000ea80000300800 */
[----:B------:R-:W2:Y:S04]  /*8f310*/  LDL.LU R35, [R1+0x47c] ;  /* 0x00047c0001237983 */ /* 0x000ea80000300800 */
[----:B------:R-:W3:Y:S04]  /*8f320*/  LDL.LU R38, [R1+0x284] ;  /* 0x0002840001267983 */ /* 0x000ee80000300800 */
[----:B------:R-:W3:Y:S04]  /*8f330*/  LDL.LU R39, [R1+0x28c] ;  /* 0x00028c0001277983 */ /* 0x000ee80000300800 */
[----:B------:R-:W-:Y:S04]  /*8f340*/  LDS.128 R28, [R3] ;  /* 0x00000000031c7984 */ /* 0x000fe80000000c00 */
[----:B------:R-:W-:Y:S01]  /*8f350*/  LDS.128 R16, [R3+0x400] ;  /* 0x0004000003107984 */ /* 0x000fe20000000c00 */
[----:B------:R-:W-:Y:S06]  /*8f360*/  BAR.SYNC.DEFER_BLOCKING 0x0 ;  /* 0x0000000000007b1d */ /* 0x000fec0000010000 */
[----:B--2---:R1:W-:Y:S04]  /*8f370*/  STSM.16.M88.4 [R0], R32 ;  /* 0x0000002000007844 */ /* 0x0043e80000000200 */
[----:B-1----:R-:W2:Y:S04]  /*8f380*/  LDL.LU R32, [R1+0x10] ;  /* 0x0000100001207983 */ /* 0x002ea80000300800 */
        /* <DEDUP_REMOVED lines=11> */
[----:B---3--:R-:W-:Y:S01]  /*8f440*/  STSM.16.M88.4 [R0+0x200], R36 ;  /* 0x0002002400007844 */ /* 0x008fe20000000200 */
[----:B------:R-:W-:Y:S06]  /*8f450*/  BAR.SYNC.DEFER_BLOCKING 0x0 ;  /* 0x0000000000007b1d */ /* 0x000fec0000010000 */
[----:B------:R-:W3:Y:S04]  /*8f460*/  LDL.LU R62, [R1+0x250] ;  /* 0x00025000013e7983 */ /* 0x000ee80000300800 */
[----:B------:R-:W3:Y:S04]  /*8f470*/  LDL.LU R63, [R1+0x258] ;  /* 0x00025800013f7983 */ /* 0x000ee80000300800 */
[----:B------:R-:W-:Y:S04]  /*8f480*/  LDS.128 R44, [R3] ;  /* 0x00000000032c7984 */ /* 0x000fe80000000c00 */
[----:B------:R-:W-:Y:S01]  /*8f490*/  LDS.128 R40, [R3+0x400] ;  /* 0x0004000003287984 */ /* 0x000fe20000000c00 */
[----:B------:R-:W-:Y:S06]  /*8f4a0*/  BAR.SYNC.DEFER_BLOCKING 0x0 ;  /* 0x0000000000007b1d */ /* 0x000fec0000010000 */
[----:B--2---:R-:W-:Y:S04]  /*8f4b0*/  STSM.16.M88.4 [R0], R32 ;  /* 0x0000002000007844 */ /* 0x004fe80000000200 */
[----:B----4-:R-:W-:Y:S01]  /*8f4c0*/  STSM.16.M88.4 [R0+0x200], R52 ;  /* 0x0002003400007844 */ /* 0x010fe20000000200 */
[----:B------:R-:W-:Y:S06]  /*8f4d0*/  BAR.SYNC.DEFER_BLOCKING 0x0 ;  /* 0x0000000000007b1d */ /* 0x000fec0000010000 */
[----:B------:R-:W-:Y:S04]  /*8f4e0*/  LDS.128 R36, [R3] ;  /* 0x0000000003247984 */ /* 0x000fe80000000c00 */
[----:B------:R-:W-:Y:S01]  /*8f4f0*/  LDS.128 R32, [R3+0x400] ;  /* 0x0004000003207984 */ /* 0x000fe20000000c00 */
[----:B------:R-:W-:Y:S06]  /*8f500*/  BAR.SYNC.DEFER_BLOCKING 0x0 ;  /* 0x0000000000007b1d */ /* 0x000fec0000010000 */
[----:B------:R1:W-:Y:S04]  /*8f510*/  STSM.16.M88.4 [R0], R48 ;  /* 0x0000003000007844 */ /* 0x0003e80000000200 */
[----:B-1----:R-:W2:Y:S04]  /*8f520*/  LDL.LU R48, [R1+0x14] ;  /* 0x0000140001307983 */ /* 0x002ea80000300800 */
[----:B------:R-:W2:Y:S04]  /*8f530*/  LDL.LU R49, [R1+0x1c] ;  /* 0x00001c0001317983 */ /* 0x000ea80000300800 */
[----:B------:R-:W2:Y:S04]  /*8f540*/  LDL.LU R50, [R1+0x894] ;  /* 0x0008940001327983 */ /* 0x000ea80000300800 */
[----:B------:R-:W2:Y:S04]  /*8f550*/  LDL.LU R51, [R1+0x89c] ;  /* 0x00089c0001337983 */ /* 0x000ea80000300800 */
[----:B------:R-:W4:Y:S04]  /*8f560*/  LDL.LU R64, [R1+0x7c4] ;  /* 0x0007c40001407983 */ /* 0x000f280000300800 */
[----:B------:R-:W4:Y:S04]  /*8f570*/  LDL.LU R65, [R1+0x7cc] ;  /* 0x0007cc0001417983 */ /* 0x000f280000300800 */
[----:B------:R-:W4:Y:S04]  /*8f580*/  LDL.LU R66, [R1+0x384] ;  /* 0x0003840001427983 */ /* 0x000f280000300800 */
[----:B------:R-:W4:Y:S01]  /*8f590*/  LDL.LU R67, [R1+0x38c] ;  /* 0x00038c0001437983 */ /* 0x000f220000300800 */
[----:B------:R-:W-:Y:S01]  /*8f5a0*/  IMAD.MOV.U32 R60, RZ, RZ, R216 ;  /* 0x000000ffff3c7224 */ /* 0x000fe200078e00d8 */
[----:B------:R-:W-:-:S05]  /*8f5b0*/  MOV R61, R218 ;  /* 0x000000da003d7202 */ /* 0x000fca0000000f00 */
[----:B---3--:R-:W-:Y:S01]  /*8f5c0*/  STSM.16.M88.4 [R0+0x200], R60 ;  /* 0x0002003c00007844 */ /* 0x008fe20000000200 */
[----:B------:R-:W-:Y:S06]  /*8f5d0*/  BAR.SYNC.DEFER_BLOCKING 0x0 ;  /* 0x0000000000007b1d */ /* 0x000fec0000010000 */
[----:B------:R-:W-:Y:S04]  /*8f5e0*/  LDS.128 R56, [R3] ;  /* 0x0000000003387984 */ /* 0x000fe80000000c00 */
[----:B------:R-:W-:Y:S01]  /*8f5f0*/  LDS.128 R52, [R3+0x400] ;  /* 0x0004000003347984 */ /* 0x000fe20000000c00 */
[----:B------:R-:W-:Y:S06]  /*8f600*/  BAR.SYNC.DEFER_BLOCKING 0x0 ;  /* 0x0000000000007b1d */ /* 0x000fec0000010000 */
[----:B--2---:R-:W-:Y:S04]  /*8f610*/  STSM.16.M88.4 [R0], R48 ;  /* 0x0000003000007844 */ /* 0x004fe80000000200 */
[----:B----4-:R1:W-:Y:S01]  /*8f620*/  STSM.16.M88.4 [R0+0x200], R64 ;  /* 0x0002004000007844 */ /* 0x0103e20000000200 */
        /* <DEDUP_REMOVED lines=9> */
[----:B------:R-:W-:Y:S01]  /*8f6c0*/  BAR.SYNC.DEFER_BLOCKING 0x0 ;  /* 0x0000000000007b1d */ /* 0x000fe20000010000 */
[----:B------:R-:W-:Y:S01]  /*8f6d0*/  IMAD.MOV.U32 R68, RZ, RZ, R217 ;  /* 0x000000ffff447224 */ /* 0x000fe200078e00d9 */
[----:B------:R-:W-:-:S04]  /*8f6e0*/  MOV R69, R219 ;  /* 0x000000db00457202 */ /* 0x000fc80000000f00 */
[----:B--2---:R1:W-:Y:S04]  /*8f6f0*/  STSM.16.M88.4 [R0], R64 ;  /* 0x0000004000007844 */ /* 0x0043e80000000200 */
[----:B-1----:R-:W2:Y:S04]  /*8f700*/  LDL.LU R64, [R1] ;  /* 0x0000000001407983 */ /* 0x002ea80000300800 */
        /* <DEDUP_REMOVED lines=241> */
[----:B----4-:R-:W-:Y:S01]  /*90620*/  STSM.16.M88.4 [R0+0x200], R212 ;  /* 0x000200d400007844 */ /* 0x010fe20000000200 */
[----:B------:R-:W-:Y:S06]  /*90630*/  BAR.SYNC.DEFER_BLOCKING 0x0 ;  /* 0x0000000000007b1d */ /* 0x000fec0000010000 */
[----:B------:R-:W1:Y:S04]  /*90640*/  LDS.128 R192, [R3+0x400] ;  /* 0x0004000003c07984 */ /* 0x000e680000000c00 */
[----:B------:R-:W2:Y:S01]  /*90650*/  LDS.128 R196, [R3] ;  /* 0x0000000003c47984 */ /* 0x000ea20000000c00 */
[----:B------:R-:W-:Y:S06]  /*90660*/  BAR.SYNC.DEFER_BLOCKING 0x0 ;  /* 0x0000000000007b1d */ /* 0x000fec0000010000 */
[----:B------:R-:W-:Y:S04]  /*90670*/  STSM.16.M88.4 [R0], R208 ;  /* 0x000000d000007844 */ /* 0x000fe80000000200 */
[----:B-1----:R1:W-:Y:S04]  /*90680*/  STL [R1+0x2a24], R194 ;  /* 0x002a24c201007387 */ /* 0x0023e80000100800 */
[----:B-1----:R-:W3:Y:S04]  /*90690*/  LDL.LU R194, [R1+0x600] ;  /* 0x0006000001c27983 */ /* 0x002ee80000300800 */
[----:B------:R-:W-:Y:S04]  /*906a0*/  STL [R1+0x2a20], R195 ;  /* 0x002a20c301007387 */ /* 0x000fe80000100800 */
        /* <DEDUP_REMOVED lines=8> */
[----:B----4-:R-:W-:Y:S01]  /*90730*/  STSM.16.M88.4 [R0+0x200], R208 ;  /* 0x000200d000007844 */ /* 0x010fe20000000200 */
[----:B------:R-:W-:Y:S06]  /*90740*/  BAR.SYNC.DEFER_BLOCKING 0x0 ;  /* 0x0000000000007b1d */ /* 0x000fec0000010000 */
[----:B---3--:R-:W1:Y:S04]  /*90750*/  LDS.128 R208, [R194] ;  /* 0x00000000c2d07984 */ /* 0x008e680000000c00 */
[----:B------:R-:W-:Y:S01]  /*90760*/  LDS.128 R216, [R194+0x400] ;  /* 0x00040000c2d87984 */ /* 0x000fe20000000c00 */
[----:B------:R-:W-:Y:S06]  /*90770*/  BAR.SYNC.DEFER_BLOCKING 0x0 ;  /* 0x0000000000007b1d */ /* 0x000fec0000010000 */
[----:B--2---:R2:W-:Y:S04]  /*90780*/  STSM.16.M88.4 [R0], R212 ;  /* 0x000000d400007844 */ /* 0x0045e80000000200 */
[----:B--2---:R-:W2:Y:S04]  /*90790*/  LDL.LU R212, [R1+0x774] ;  /* 0x0007740001d47983 */ /* 0x004ea80000300800 */
[----:B------:R-:W2:Y:S04]  /*907a0*/  LDL.LU R213, [R1+0x77c] ;  /* 0x00077c0001d57983 */ /* 0x000ea80000300800 */
[----:B------:R-:W2:Y:S04]  /*907b0*/  LDL.LU R214, [R1+0x3e4] ;  /* 0x0003e40001d67983 */ /* 0x000ea80000300800 */
[----:B------:R-:W2:Y:S04]  /*907c0*/  LDL.LU R215, [R1+0x3ec] ;  /* 0x0003ec0001d77983 */ /* 0x000ea80000300800 */
[----:B------:R-:W3:Y:S04]  /*907d0*/  LDL.LU R228, [R1+0x674] ;  /* 0x0006740001e47983 */ /* 0x000ee80000300800 */
[----:B------:R-:W3:Y:S04]  /*907e0*/  LDL.LU R229, [R1+0x67c] ;  /* 0x00067c0001e57983 */ /* 0x000ee80000300800 */
[----:B------:R-:W4:Y:S04]  /*907f0*/  LDL.LU R195, [R1+0xa10] ;  /* 0x000a100001c37983 */ /* 0x000f280000300800 */
[----:B------:R-:W3:Y:S04]  /*90800*/  LDL.LU R230, [R1+0x4d4] ;  /* 0x0004d40001e67983 */ /* 0x000ee80000300800 */
[----:B------:R-:W3:Y:S04]  /*90810*/  LDL.LU R231, [R1+0x4dc] ;  /* 0x0004dc0001e77983 */ /* 0x000ee80000300800 */
[----:B--2---:R-:W-:Y:S01]  /*90820*/  STSM.16.M88.4 [R0+0x200], R212 ;  /* 0x000200d400007844 */ /* 0x004fe20000000200 */
[----:B------:R-:W-:Y:S06]  /*90830*/  BAR.SYNC.DEFER_BLOCKING 0x0 ;  /* 0x0000000000007b1d */ /* 0x000fec0000010000 */
[----:B------:R-:W2:Y:S04]  /*90840*/  LDS.128 R212, [R194] ;  /* 0x00000000c2d47984 */ /* 0x000ea80000000c00 */
[----:B------:R-:W-:Y:S01]  /*90850*/  LDS.128 R232, [R194+0x400] ;  /* 0x00040000c2e87984 */ /* 0x000fe20000000c00 */
[----:B------:R-:W-:Y:S06]  /*90860*/  BAR.SYNC.DEFER_BLOCKING 0x0 ;  /* 0x0000000000007b1d */ /* 0x000fec0000010000 */
[----:B---3--:R3:W-:Y:S04]  /*90870*/  STSM.16.M88.4 [R0], R228 ;  /* 0x000000e400007844 */ /* 0x0087e80000000200 */
[----:B---3--:R-:W3:Y:S04]  /*90880*/  LDL.LU R228, [R1+0x334] ;  /* 0x0003340001e47983 */ /* 0x008ee80000300800 */
[----:B------:R-:W3:Y:S04]  /*90890*/  LDL.LU R229, [R1+0x33c] ;  /* 0x00033c0001e57983 */ /* 0x000ee80000300800 */
[----:B------:R-:W2:Y:S04]  /*908a0*/  LDL.LU R225, [R1+0xe0] ;  /* 0x0000e00001e17983 */ /* 0x000ea80000300800 */
        /* <DEDUP_REMOVED lines=17> */
[----:B----4-:R-:W-:-:S04]  /*909c0*/  ISETP.GE.AND P0, PT, R195, UR8, PT ;  /* 0x00000008c3007c0c */ /* 0x010fc8000bf06270 */
[----:B------:R-:W-:Y:S01]  /*909d0*/  ISETP.LT.AND P0, PT, R252, UR27, !P0 ;  /* 0x0000001bfc007c0c */ /* 0x000fe2000c701270 */
[----:B---3--:R3:W-:Y:S02]  /*909e0*/  STSM.16.M88.4 [R0+0x200], R228 ;  /* 0x000200e400007844 */ /* 0x0087e40000000200 */
[----:B---3--:R-:W-:Y:S01]  /*909f0*/  IMAD R0, R195, UR4, RZ ;  /* 0x00000004c3007c24 */ /* 0x008fe2000f8e02ff */
[----:B------:R-:W-:Y:S01]  /*90a00*/  ULDC UR4, c[0x0][0x248] ;  /* 0x0000920000047ab9 */ /* 0x000fe20000000800 */
[----:B------:R-:W-:Y:S03]  /*90a10*/  BAR.SYNC.DEFER_BLOCKING 0x0 ;  /* 0x0000000000007b1d */ /* 0x000fe60000010000 */
[----:B------:R-:W-:Y:S01]  /*90a20*/  LEA R228, P1, R0, UR6, 0x2 ;  /* 0x0000000600e47c11 */ /* 0x000fe2000f8210ff */
[----:B------:R-:W-:Y:S02]  /*90a30*/  IMAD R240, R252, UR4, RZ ;  /* 0x00000004fcf07c24 */ /* 0x000fe4000f8e02ff */
[----:B------:R-:W-:Y:S01]  /*90a40*/  ULDC UR4, c[0x0][0x244] ;  /* 0x0000910000047ab9 */ /* 0x000fe20000000800 */
[----:B------:R-:W-:Y:S01]  /*90a50*/  LEA.HI.X.SX32 R229, R0, UR7, 0x2, P1 ;  /* 0x0000000700e57c11 */ /* 0x000fe200088f16ff */
[----:B------:R-:W-:-:S02]  /*90a60*/  ULDC.64 UR6, c[0x0][0x228] ;  /* 0x00008a0000067ab9 */ /* 0x000fc40000000a00 */
[----:B------:R-:W-:-:S05]  /*90a70*/  IMAD.WIDE R2, R240, 0x4, R228 ;  /* 0x00000004f0027825 */ /* 0x000fca00078e02e4 */
[----:B--2---:R2:W-:Y:S04]  /*90a80*/  @P0 STG.E desc[UR14][R2.64], R225 ;  /* 0x000000e102000986 */ /* 0x0045e8000c10190e */
[----:B--2---:R-:W2:Y:S01]  /*90a90*/  LDL.LU R225, [R1+0xe4] ;  /* 0x0000e40001e17983 */ /* 0x004ea20000300800 */
[C---:B------:R-:W-:Y:S01]  /*90aa0*/  IMAD R0, R247.reuse, UR4, RZ ;  /* 0x00000004f7007c24 */ /* 0x040fe2000f8e02ff */
[----:B------:R-:W-:Y:S01]  /*90ab0*/  ISETP.GE.AND P0, PT, R247, UR6, PT ;  /* 0x00000006f7007c0c */ /* 0x000fe2000bf06270 */
[----:B------:R-:W-:-:S03]  /*90ac0*/  ULDC.64 UR4, c[0x0][0x220] ;  /* 0x0000880000047ab9 */ /* 0x000fc60000000a00 */
[----:B------:R-:W-:Y:S02]  /*90ad0*/  LEA R2, P1, R0, UR4, 0x2 ;  /* 0x0000000400027c11 */ /* 0x000fe4000f8210ff */
[----:B------:R-:W-:Y:S02]  /*90ae0*/  ISETP.LT.AND P0, PT, R252, UR29, !P0 ;  /* 0x0000001dfc007c0c */ /* 0x000fe4000c701270 */
[----:B------:R-:W-:Y:S01]  /*90af0*/  LEA.HI.X.SX32 R3, R0, UR5, 0x2, P1 ;  /* 0x0000000500037c11 */ /* 0x000fe200088f16ff */
[----:B------:R-:W-:Y:S01]  /*90b00*/  VIADD R0, R252, 0x1 ;  /* 0x00000001fc007836 */ /* 0x000fe20000000000 */
[----:B------:R-:W-:Y:S01]  /*90b10*/  ULDC.64 UR4, c[0x0][0x228] ;  /* 0x00008a0000047ab9 */ /* 0x000fe20000000a00 */
[----:B------:R-:W-:-:S08]  /*90b20*/  IMAD.WIDE R230, R240, 0x4, R2 ;  /* 0x00000004f0e67825 */ /* 0x000fd000078e0202 */
[----:B------:R3:W-:Y:S01]  /*90b30*/  @P0 STG.E desc[UR14][R230.64], R222 ;  /* 0x000000dee6000986 */ /* 0x0007e2000c10190e */
[----:B------:R-:W-:Y:S01]  /*90b40*/  ISETP.GE.AND P0, PT, R0, UR9, PT ;  /* 0x0000000900007c0c */ /* 0x000fe2000bf06270 */
[----:B------:R-:W-:-:S03]  /*90b50*/  ULDC.64 UR8, c[0x0][0x228] ;  /* 0x00008a0000087ab9 */ /* 0x000fc60000000a00 */
[----:B------:R-:W-:Y:S01]  /*90b60*/  ISETP.LT.AND P1, PT, R195, UR4, !P0 ;  /* 0x00000004c3007c0c */ /* 0x000fe2000c721270 */
[----:B------:R-:W-:Y:S02]  /*90b70*/  ULDC UR4, c[0x0][0x248] ;  /* 0x0000920000047ab9 */ /* 0x000fe40000000800 */
[----:B------:R-:W-:Y:S01]  /*90b80*/  IADD3 R0, R240, UR4, RZ ;  /* 0x00000004f0007c10 */ /* 0x000fe2000fffe0ff */
[----:B------:R-:W-:Y:S01]  /*90b90*/  ULDC UR4, c[0x0][0x248] ;  /* 0x0000920000047ab9 */ /* 0x000fe20000000800 */
[----:B------:R-:W-:Y:S01]  /*90ba0*/  ISETP.LT.AND P0, PT, R247, UR8, !P0 ;  /* 0x00000008f7007c0c */ /* 0x000fe2000c701270 */
[----:B------:R-:W-:Y:S02]  /*90bb0*/  ULDC UR8, c[0x0][0x228] ;  /* 0x00008a0000087ab9 */ /* 0x000fe40000000800 */
[----:B---3--:R-:W-:-:S05]  /*90bc0*/  IMAD.WIDE R230, R0, 0x4, R228 ;  /* 0x0000000400e67825 */ /* 0x008fca00078e02e4 */
[----:B------:R3:W-:Y:S02]  /*90bd0*/  @P1 STG.E desc[UR14][R230.64], R227 ;  /* 0x000000e3e6001986 */ /* 0x0007e4000c10190e */
[----:B---3--:R-:W-:-:S05]  /*90be0*/  IMAD.WIDE R230, R0, 0x4, R2 ;  /* 0x0000000400e67825 */ /* 0x008fca00078e0202 */
[----:B------:R3:W-:Y:S02]  /*90bf0*/  @P0 STG.E desc[UR14][R230.64], R226 ;  /* 0x000000e2e6000986 */ /* 0x0007e4000c10190e */
[----:B---3--:R-:W-:-:S05]  /*90c00*/  VIADD R230, R252, 0x2 ;  /* 0x00000002fce67836 */ /* 0x008fca0000000000 */
[----:B------:R-:W-:Y:S01]  /*90c10*/  ISETP.GE.AND P0, PT, R230, UR7, PT ;  /* 0x00000007e6007c0c */ /* 0x000fe2000bf06270 */
[----:B------:R-:W-:-:S03]  /*90c20*/  ULDC.64 UR6, c[0x0][0x228] ;  /* 0x00008a0000067ab9 */ /* 0x000fc60000000a00 */
[----:B------:R-:W-:Y:S01]  /*90c30*/  ISETP.LT.AND P1, PT, R195, UR6, !P0 ;  /* 0x00000006c3007c0c */ /* 0x000fe2000c721270 */
[----:B------:R-:W-:Y:S01]  /*90c40*/  ULDC UR6, c[0x0][0x228] ;  /* 0x00008a0000067ab9 */ /* 0x000fe20000000800 */
[----:B------:R-:W-:Y:S01]  /*90c50*/  IADD3 R0, R0, UR4, RZ ;  /* 0x0000000400007c10 */ /* 0x000fe2000fffe0ff */
[----:B------:R-:W-:Y:S01]  /*90c60*/  ULDC UR4, c[0x0][0x22c] ;  /* 0x00008b0000047ab9 */ /* 0x000fe20000000800 */
[----:B------:R-:W-:Y:S01]  /*90c70*/  ISETP.LT.AND P0, PT, R247, UR12, !P0 ;  /* 0x0000000cf7007c0c */ /* 0x000fe2000c701270 */
[----:B------:R-:W-:Y:S02]  /*90c80*/  ULDC UR12, c[0x0][0x228] ;  /* 0x00008a00000c7ab9 */ /* 0x000fe40000000800 */
[----:B------:R-:W-:-:S06]  /*90c90*/  IMAD.WIDE R230, R0, 0x4, R228 ;  /* 0x0000000400e67825 */ /* 0x000fcc00078e02e4 */
[----:B--2---:R2:W-:Y:S02]  /*90ca0*/  @P1 STG.E desc[UR14][R230.64], R225 ;  /* 0x000000e1e6001986 */ /* 0x0045e4000c10190e */
[----:B--2---:R-:W-:Y:S02]  /*90cb0*/  IMAD.WIDE R230, R0, 0x4, R2 ;  /* 0x0000000400e67825 */ /* 0x004fe400078e0202 */
[----:B------:R-:W2:Y:S04]  /*90cc0*/  LDL.LU R225, [R1+0x120] ;  /* 0x0001200001e17983 */ /* 0x000ea80000300800 */
[----:B------:R3:W-:Y:S02]  /*90cd0*/  @P0 STG.E desc[UR14][R230.64], R224 ;  /* 0x000000e0e6000986 */ /* 0x0007e4000c10190e */
[----:B---3--:R-:W-:-:S02]  /*90ce0*/  VIADD R230, R252, 0x3 ;  /* 0x00000003fce67836 */ /* 0x008fc40000000000 */
[----:B------:R-:W3:Y:S03]  /*90cf0*/  LDL.LU R224, [R1+0x100] ;  /* 0x0001000001e07983 */ /* 0x000ee60000300800 */
[----:B------:R-:W-:Y:S01]  /*90d00*/  ISETP.GE.AND P0, PT, R230, UR4, PT ;  /* 0x00000004e6007c0c */ /* 0x000fe2000bf06270 */
[----:B------:R-:W-:-:S03]  /*90d10*/  ULDC UR4, c[0x0][0x248] ;  /* 0x0000920000047ab9 */ /* 0x000fc60000000800 */
[----:B------:R-:W-:Y:S01]  /*90d20*/  ISETP.LT.AND P1, PT, R195, UR10, !P0 ;  /* 0x0000000ac3007c0c */ /* 0x000fe2000c721270 */
[----:B------:R-:W-:Y:S01]  /*90d30*/  ULDC UR10, c[0x0][0x228] ;  /* 0x00008a00000a7ab9 */ /* 0x000fe20000000800 */
[----:B------:R-:W-:Y:S01]  /*90d40*/  IADD3 R0, R0, UR4, RZ ;  /* 0x0000000400007c10 */ /* 0x000fe2000fffe0ff */
[----:B------:R-:W-:Y:S01]  /*90d50*/  ULDC UR4, c[0x0][0x22c] ;  /* 0x00008b0000047ab9 */ /* 0x000fe20000000800 */
[----:B------:R-:W-:Y:S01]  /*90d60*/  ISETP.LT.AND P0, PT, R247, UR18, !P0 ;  /* 0x00000012f7007c0c */ /* 0x000fe2000c701270 */
[----:B------:R-:W-:Y:S02]  /*90d70*/  ULDC UR18, c[0x0][0x228] ;  /* 0x00008a0000127ab9 */ /* 0x000fe40000000800 */
[----:B------:R-:W-:-:S06]  /*90d80*/  IMAD.WIDE R230, R0, 0x4, R228 ;  /* 0x0000000400e67825 */ /* 0x000fcc00078e02e4 */
[----:B------:R4:W-:Y:S02]  /*90d90*/  @P1 STG.E desc[UR14][R230.64], R239 ;  /* 0x000000efe6001986 */ /* 0x0009e4000c10190e */
[----:B----4-:R-:W-:Y:S02]  /*90da0*/  IMAD.WIDE R230, R0, 0x4, R2 ;  /* 0x0000000400e67825 */ /* 0x010fe400078e0202 */
[----:B------:R-:W4:Y:S04]  /*90db0*/  LDL.LU R239, [R1+0xf0] ;  /* 0x0000f00001ef7983 */ /* 0x000f280000300800 */
[----:B------:R1:W-:Y:S02]  /*90dc0*/  @P0 STG.E desc[UR14][R230.64], R238 ;  /* 0x000000eee6000986 */ /* 0x0003e4000c10190e */
[----:B-1----:R-:W-:-:S02]  /*90dd0*/  VIADD R230, R252, 0x4 ;  /* 0x00000004fce67836 */ /* 0x002fc40000000000 */
[----:B------:R-:W4:Y:S03]  /*90de0*/  LDL.LU R238, [R1+0xc0] ;  /* 0x0000c00001ee7983 */ /* 0x000f260000300800 */
[----:B------:R-:W-:Y:S01]  /*90df0*/  ISETP.GE.AND P0, PT, R230, UR4, PT ;  /* 0x00000004e6007c0c */ /* 0x000fe2000bf06270 */
[----:B------:R-:W-:-:S03]  /*90e00*/  ULDC UR4, c[0x0][0x248] ;  /* 0x0000920000047ab9 */ /* 0x000fc60000000800 */
[----:B------:R-:W-:Y:S01]  /*90e10*/  ISETP.LT.AND P1, PT, R195, UR16, !P0 ;  /* 0x00000010c3007c0c */ /* 0x000fe2000c721270 */
[----:B------:R-:W-:Y:S01]  /*90e20*/  ULDC UR16, c[0x0][0x228] ;  /* 0x00008a0000107ab9 */ /* 0x000fe20000000800 */
[----:B------:R-:W-:Y:S01]  /*90e30*/  IADD3 R0, R0, UR4, RZ ;  /* 0x0000000400007c10 */ /* 0x000fe2000fffe0ff */
[----:B------:R-:W-:Y:S01]  /*90e40*/  ULDC UR4, c[0x0][0x22c] ;  /* 0x00008b0000047ab9 */ /* 0x000fe20000000800 */
[----:B------:R-:W-:-:S03]  /*90e50*/  ISETP.LT.AND P0, PT, R247, UR22, !P0 ;  /* 0x00000016f7007c0c */ /* 0x000fc6000c701270 */
[----:B------:R-:W-:-:S06]  /*90e60*/  IMAD.WIDE R230, R0, 0x4, R228 ;  /* 0x0000000400e67825 */ /* 0x000fcc00078e02e4 */
[----:B------:R1:W-:Y:S02]  /*90e70*/  @P1 STG.E desc[UR14][R230.64], R237 ;  /* 0x000000ede6001986 */ /* 0x0003e4000c10190e */
[----:B-1----:R-:W-:Y:S02]  /*90e80*/  IMAD.WIDE R230, R0, 0x4, R2 ;  /* 0x0000000400e67825 */ /* 0x002fe400078e0202 */
[----:B------:R-:W4:Y:S04]  /*90e90*/  LDL.LU R237, [R1+0x124] ;  /* 0x0001240001ed7983 */ /* 0x000f280000300800 */
[----:B------:R1:W-:Y:S02]  /*90ea0*/  @P0 STG.E desc[UR14][R230.64], R236 ;  /* 0x000000ece6000986 */ /* 0x0003e4000c10190e */
[----:B-1----:R-:W-:-:S02]  /*90eb0*/  VIADD R230, R252, 0x5 ;  /* 0x00000005fce67836 */ /* 0x002fc40000000000 */
[----:B------:R-:W4:Y:S03]  /*90ec0*/  LDL.LU R236, [R1+0x104] ;  /* 0x0001040001ec7983 */ /* 0x000f260000300800 */
[----:B------:R-:W-:Y:S01]  /*90ed0*/  ISETP.GE.AND P0, PT, R230, UR4, PT ;  /* 0x00000004e6007c0c */ /* 0x000fe2000bf06270 */
[----:B------:R-:W-:-:S03]  /*90ee0*/  ULDC UR4, c[0x0][0x248] ;  /* 0x0000920000047ab9 */ /* 0x000fc60000000800 */
[----:B------:R-:W-:Y:S02]  /*90ef0*/  ISETP.LT.AND P1, PT, R195, UR20, !P0 ;  /* 0x00000014c3007c0c */ /* 0x000fe4000c721270 */
        /* <DEDUP_REMOVED lines=8> */
[----:B-1----:R-:W-:-:S05]  /*90f80*/  VIADD R230, R252, 0x6 ;  /* 0x00000006fce67836 */ /* 0x002fca0000000000 */
        /* <DEDUP_REMOVED lines=10> */
[----:B------:R1:W-:Y:S04]  /*91030*/  @P0 STG.E desc[UR14][R230.64], R243 ;  /* 0x000000f3e6000986 */ /* 0x0003e8000c10190e */
[----:B------:R-:W4:Y:S01]  /*91040*/  LDL.LU R246, [R1+0x128] ;  /* 0x0001280001f67983 */ /* 0x000f220000300800 */
[----:B-1----:R-:W-:-:S05]  /*91050*/  VIADD R230, R252, 0x7 ;  /* 0x00000007fce67836 */ /* 0x002fca0000000000 */
[----:B------:R-:W-:Y:S01]  /*91060*/  ISETP.GE.AND P0, PT, R230, UR4, PT ;  /* 0x00000004e6007c0c */ /* 0x000fe2000bf06270 */
[----:B------:R-:W-:-:S03]  /*91070*/  ULDC UR4, c[0x0][0x228] ;  /* 0x00008a0000047ab9 */ /* 0x000fc60000000800 */
[----:B------:R-:W-:Y:S01]  /*91080*/  ISETP.LT.AND P1, PT, R195, UR4, !P0 ;  /* 0x00000004c3007c0c */ /* 0x000fe2000c721270 */
[----:B------:R-:W-:Y:S02]  /*91090*/  ULDC UR4, c[0x0][0x248] ;  /* 0x0000920000047ab9 */ /* 0x000fe40000000800 */
[----:B------:R-:W-:Y:S01]  /*910a0*/  IADD3 R0, R0, UR4, RZ ;  /* 0x0000000400007c10 */ /* 0x000fe2000fffe0ff */
[----:B------:R-:W-:Y:S02]  /*910b0*/  ULDC UR4, c[0x0][0x228] ;  /* 0x00008a0000047ab9 */ /* 0x000fe40000000800 */
[----:B------:R-:W-:Y:S01]  /*910c0*/  ISETP.LT.AND P0, PT, R247, UR4, !P0 ;  /* 0x00000004f7007c0c */ /* 0x000fe2000c701270 */
[----:B------:R-:W-:Y:S01]  /*910d0*/  ULDC UR4, c[0x0][0x22c] ;  /* 0x00008b0000047ab9 */ /* 0x000fe20000000800 */
[----:B------:R-:W-:-:S05]  /*910e0*/  IMAD.WIDE R230, R0, 0x4, R228 ;  /* 0x0000000400e67825 */ /* 0x000fca00078e02e4 */
[----:B------:R1:W-:Y:S02]  /*910f0*/  @P1 STG.E desc[UR14][R230.64], R241 ;  /* 0x000000f1e6001986 */ /* 0x0003e4000c10190e */
[----:B-1----:R-:W-:-:S05]  /*91100*/  IMAD.WIDE R230, R0, 0x4, R2 ;  /* 0x0000000400e67825 */ /* 0x002fca00078e0202 */
[----:B------:R1:W-:Y:S04]  /*91110*/  @P0 STG.E desc[UR14][R230.64], R242 ;  /* 0x000000f2e6000986 */ /* 0x0003e8000c10190e */
[----:B-1----:R-:W4:Y:S01]  /*91120*/  LDL.LU R242, [R1+0x108] ;  /* 0x0001080001f27983 */ /* 0x002f220000300800 */
[----:B------:R-:W-:-:S03]  /*91130*/  VIADD R230, R252, 0x8 ;  /* 0x00000008fce67836 */ /* 0x000fc60000000000 */
[----:B------:R-:W4:Y:S02]  /*91140*/  LDL.LU R241, [R1+0xf8] ;  /* 0x0000f80001f17983 */ /* 0x000f240000300800 */
[----:B------:R-:W-:Y:S01]  /*91150*/  ISETP.GE.AND P0, PT, R230, UR4, PT ;  /* 0x00000004e6007c0c */ /* 0x000fe2000bf06270 */
[----:B------:R-:W-:Y:S01]  /*91160*/  ULDC UR4, c[0x0][0x228] ;  /* 0x00008a0000047ab9 */ /* 0x000fe20000000800 */
[----:B------:R-:W4:Y:S02]  /*91170*/  LDL.LU R243, [R1+0x12c] ;  /* 0x00012c0001f37983 */ /* 0x000f240000300800 */
[----:B------:R-:W-:Y:S01]  /*91180*/  ISETP.LT.AND P1, PT, R195, UR4, !P0 ;  /* 0x00000004c3007c0c */ /* 0x000fe2000c721270 */
[----:B------:R-:W-:Y:S02]  /*91190*/  ULDC UR4, c[0x0][0x248] ;  /* 0x0000920000047ab9 */ /* 0x000fe40000000800 */
[----:B------:R-:W-:Y:S01]  /*911a0*/  IADD3 R0, R0, UR4, RZ ;  /* 0x0000000400007c10 */ /* 0x000fe2000fffe0ff */
[----:B------:R-:W-:-:S02]  /*911b0*/  ULDC UR4, c[0x0][0x228] ;  /* 0x00008a0000047ab9 */ /* 0x000fc40000000800 */
[----:B------:R-:W-:Y:S01]  /*911c0*/  ISETP.LT.AND P0, PT, R247, UR4, !P0 ;  /* 0x00000004f7007c0c */ /* 0x000fe2000c701270 */
[----:B------:R-:W-:Y:S01]  /*911d0*/  ULDC UR4, c[0x0][0x22c] ;  /* 0x00008b0000047ab9 */ /* 0x000fe20000000800 */
[----:B------:R-:W-:-:S05]  /*911e0*/  IMAD.WIDE R230, R0, 0x4, R228 ;  /* 0x0000000400e67825 */ /* 0x000fca00078e02e4 */
[----:B--2---:R1:W-:Y:S02]  /*911f0*/  @P1 STG.E desc[UR14][R230.64], R225 ;  /* 0x000000e1e6001986 */ /* 0x0043e4000c10190e */
[----:B-1----:R-:W-:-:S05]  /*91200*/  IMAD.WIDE R230, R0, 0x4, R2 ;  /* 0x0000000400e67825 */ /* 0x002fca00078e0202 */
[----:B---3--:R1:W-:Y:S02]  /*91210*/  @P0 STG.E desc[UR14][R230.64], R224 ;  /* 0x000000e0e6000986 */ /* 0x0083e4000c10190e */
        /* <DEDUP_REMOVED lines=10> */
[----:B----4-:R1:W-:Y:S02]  /*912c0*/  @P1 STG.E desc[UR14][R230.64], R239 ;  /* 0x000000efe6001986 */ /* 0x0103e4000c10190e */
[----:B-1----:R-:W-:-:S05]  /*912d0*/  IMAD.WIDE R230, R0, 0x4, R2 ;  /* 0x0000000400e67825 */ /* 0x002fca00078e0202 */
[----:B------:R1:W-:Y:S02]  /*912e0*/  @P0 STG.E desc[UR14][R230.64], R238 ;  /* 0x000000eee6000986 */ /* 0x0003e4000c10190e */
        /* <DEDUP_REMOVED lines=26> */
[----:B-1----:R-:W-:Y:S02]  /*91490*/  VIADD R230, R252, 0xc ;  /* 0x0000000cfce67836 */ /* 0x002fe40000000000 */
[----:B------:R-:W2:Y:S03]  /*914a0*/  LDL.LU R244, [R1+0xc8] ;  /* 0x0000c80001f47983 */ /* 0x000ea60000300800 */
        /* <DEDUP_REMOVED lines=12> */
[----:B-1----:R-:W3:Y:S01]  /*91570*/  LDL.LU R242, [R1+0x10c] ;  /* 0x00010c0001f27983 */ /* 0x002ee20000300800 */
[----:B------:R-:W-:-:S05]  /*91580*/  VIADD R230, R252, 0xd ;  /* 0x0000000dfce67836 */ /* 0x000fca0000000000 */
[----:B------:R-:W-:Y:S01]  /*91590*/  ISETP.GE.AND P0, PT, R230, UR4, PT ;  /* 0x00000004e6007c0c */ /* 0x000fe2000bf06270 */
[----:B------:R-:W-:-:S03]  /*915a0*/  ULDC UR4, c[0x0][0x228] ;  /* 0x00008a0000047ab9 */ /* 0x000fc60000000800 */
[----:B------:R-:W-:Y:S01]  /*915b0*/  ISETP.LT.AND P1, PT, R195, UR4, !P0 ;  /* 0x00000004c3007c0c */ /* 0x000fe2000c721270 */
[----:B------:R-:W-:Y:S02]  /*915c0*/  ULDC UR4, c[0x0][0x248] ;  /* 0x0000920000047ab9 */ /* 0x000fe40000000800 */
[----:B------:R-:W-:Y:S01]  /*915d0*/  IADD3 R240, R0, UR4, RZ ;  /* 0x0000000400f07c10 */ /* 0x000fe2000fffe0ff */
[----:B------:R-:W-:Y:S01]  /*915e0*/  VIADD R0, R252, 0xe ;  /* 0x0000000efc007836 */ /* 0x000fe20000000000 */
[----:B------:R-:W-:-:S03]  /*915f0*/  ULDC UR4, c[0x0][0x22c] ;  /* 0x00008b0000047ab9 */ /* 0x000fc60000000800 */
[----:B------:R-:W-:-:S05]  /*91600*/  IMAD.WIDE R230, R240, 0x4, R228 ;  /* 0x00000004f0e67825 */ /* 0x000fca00078e02e4 */
[----:B------:R1:W-:Y:S01]  /*91610*/  @P1 STG.E desc[UR14][R230.64], R241 ;  /* 0x000000f1e6001986 */ /* 0x0003e2000c10190e */
[----:B------:R-:W-:Y:S01]  /*91620*/  ISETP.LT.AND P1, PT, R247, UR6, !P0 ;  /* 0x00000006f7007c0c */ /* 0x000fe2000c721270 */
[----:B------:R-:W-:Y:S01]  /*91630*/  ULDC UR6, c[0x0][0x228] ;  /* 0x00008a0000067ab9 */ /* 0x000fe20000000800 */
[----:B------:R-:W-:Y:S01]  /*91640*/  ISETP.GE.AND P0, PT, R0, UR4, PT ;  /* 0x0000000400007c0c */ /* 0x000fe2000bf06270 */
[----:B------:R-:W-:-:S03]  /*91650*/  ULDC UR4, c[0x0][0x248] ;  /* 0x0000920000047ab9 */ /* 0x000fc60000000800 */
[----:B------:R-:W-:Y:S01]  /*91660*/  ISETP.LT.AND P2, PT, R195, UR6, !P0 ;  /* 0x00000006c3007c0c */ /* 0x000fe2000c741270 */
[----:B------:R-:W-:Y:S01]  /*91670*/  ULDC UR6, c[0x0][0x228] ;  /* 0x00008a0000067ab9 */ /* 0x000fe20000000800 */
[C---:B------:R-:W-:Y:S01]  /*91680*/  IADD3 R0, R240.reuse, UR4, RZ ;  /* 0x00000004f0007c10 */ /* 0x040fe2000fffe0ff */
[----:B------:R-:W-:Y:S01]  /*91690*/  ULDC UR4, c[0x0][0x228] ;  /* 0x00008a0000047ab9 */ /* 0x000fe20000000800 */
[----:B-1----:R-:W-:Y:S01]  /*916a0*/  IMAD.WIDE R230, R240, 0x4, R2 ;  /* 0x00000004f0e67825 */ /* 0x002fe200078e0202 */
[----:B------:R-:W4:Y:S04]  /*916b0*/  LDL.LU R241, [R1+0xfc] ;  /* 0x0000fc0001f17983 */ /* 0x000f280000300800 */
[----:B--2---:R1:W-:Y:S01]  /*916c0*/  @P1 STG.E desc[UR14][R230.64], R244 ;  /* 0x000000f4e6001986 */ /* 0x0043e2000c10190e */
[----:B------:R-:W-:Y:S01]  /*916d0*/  ISETP.LT.AND P1, PT, R247, UR4, !P0 ;  /* 0x00000004f7007c0c */ /* 0x000fe2000c721270 */
[----:B------:R-:W-:Y:S01]  /*916e0*/  ULDC UR4, c[0x0][0x22c] ;  /* 0x00008b0000047ab9 */ /* 0x000fe20000000800 */
[----:B-1----:R-:W-:-:S05]  /*916f0*/  IMAD.WIDE R230, R0, 0x4, R228 ;  /* 0x0000000400e67825 */ /* 0x002fca00078e02e4 */
[----:B------:R1:W-:Y:S02]  /*91700*/  @P2 STG.E desc[UR14][R230.64], R243 ;  /* 0x000000f3e6002986 */ /* 0x0003e4000c10190e */
[----:B-1----:R-:W-:Y:S02]  /*91710*/  VIADD R230, R252, 0xf ;  /* 0x0000000ffce67836 */ /* 0x002fe40000000000 */
[----:B------:R-:W2:Y:S03]  /*91720*/  LDL.LU R243, [R1+0xcc] ;  /* 0x0000cc0001f37983 */ /* 0x000ea60000300800 */
[----:B------:R-:W-:Y:S01]  /*91730*/  ISETP.GE.AND P0, PT, R230, UR4, PT ;  /* 0x00000004e6007c0c */ /* 0x000fe2000bf06270 */
[----:B------:R-:W-:Y:S01]  /*91740*/  IMAD.WIDE R230, R0, 0x4, R2 ;  /* 0x0000000400e67825 */ /* 0x000fe200078e0202 */
[----:B------:R-:W-:-:S04]  /*91750*/  ULDC UR4, c[0x0][0x248] ;  /* 0x0000920000047ab9 */ /* 0x000fc80000000800 */
[----:B---3--:R1:W-:Y:S04]  /*91760*/  @P1 STG.E desc[UR14][R230.64], R242 ;  /* 0x000000f2e6001986 */ /* 0x0083e8000c10190e */
[----:B-1----:R-:W3:Y:S04]  /*91770*/  LDL.LU R242, [R1+0x140] ;  /* 0x0001400001f27983 */ /* 0x002ee80000300800 */
[----:B------:R-:W3:Y:S01]  /*91780*/  LDL.LU R226, [R1+0x130] ;  /* 0x0001300001e27983 */ /* 0x000ee20000300800 */
[----:B------:R-:W-:Y:S01]  /*91790*/  ISETP.LT.AND P3, PT, R195, UR6, !P0 ;  /* 0x00000006c3007c0c */ /* 0x000fe2000c761270 */
[----:B------:R-:W-:Y:S01]  /*917a0*/  VIADD R240, R252, 0x10 ;  /* 0x00000010fcf07836 */ /* 0x000fe20000000000 */
[----:B------:R-:W-:Y:S01]  /*917b0*/  IADD3 R0, R0, UR4, RZ ;  /* 0x0000000400007c10 */ /* 0x000fe2000fffe0ff */
[----:B------:R-:W-:Y:S01]  /*917c0*/  ULDC UR6, c[0x0][0x228] ;  /* 0x00008a0000067ab9 */ /* 0x000fe20000000800 */
[----:B------:R-:W3:Y:S01]  /*917d0*/  LDL.LU R245, [R1+0x110] ;  /* 0x0001100001f57983 */ /* 0x000ee20000300800 */
[----:B------:R-:W-:Y:S01]  /*917e0*/  ULDC UR4, c[0x0][0x22c] ;  /* 0x00008b0000047ab9 */ /* 0x000fe20000000800 */
[----:B------:R-:W-:Y:S01]  /*917f0*/  ISETP.LT.AND P0, PT, R247, UR6, !P0 ;  /* 0x00000006f7007c0c */ /* 0x000fe2000c701270 */
[----:B------:R-:W-:Y:S01]  /*91800*/  IMAD.WIDE R230, R0, 0x4, R228 ;  /* 0x0000000400e67825 */ /* 0x000fe200078e02e4 */
[----:B------:R-:W-:Y:S01]  /*91810*/  ISETP.GE.AND P2, PT, R240, UR4, PT ;  /* 0x00000004f0007c0c */ /* 0x000fe2000bf46270 */
[----:B------:R-:W3:Y:S01]  /*91820*/  LDL.LU R246, [R1+0x134] ;  /* 0x0001340001f67983 */ /* 0x000ee20000300800 */
[----:B------:R-:W-:Y:S01]  /*91830*/  ULDC UR4, c[0x0][0x248] ;  /* 0x0000920000047ab9 */ /* 0x000fe20000000800 */
[----:B------:R-:W-:-:S02]  /*91840*/  ULDC UR6, c[0x0][0x22c] ;  /* 0x00008b0000067ab9 */ /* 0x000fc40000000800 */
[----:B------:R-:W3:Y:S04]  /*91850*/  LDL.LU R225, [R1+0x148] ;  /* 0x0001480001e17983 */ /* 0x000ee80000300800 */
[----:B------:R-:W3:Y:S04]  /*91860*/  LDL.LU R224, [R1+0x138] ;  /* 0x0001380001e07983 */ /* 0x000ee80000300800 */
[----:B----4-:R1:W-:Y:S01]  /*91870*/  @P3 STG.E desc[UR14][R230.64], R241 ;  /* 0x000000f1e6003986 */ /* 0x0103e2000c10190e */
[----:B------:R-:W-:Y:S01]  /*91880*/  ISETP.LT.AND P3, PT, R195, UR8, !P2 ;  /* 0x00000008c3007c0c */ /* 0x000fe2000d761270 */
[----:B------:R-:W-:Y:S01]  /*91890*/  VIADD R240, R252, 0x12 ;  /* 0x00000012fcf07836 */ /* 0x000fe20000000000 */
[----:B------:R-:W-:Y:S01]  /*918a0*/  ULDC UR8, c[0x0][0x22c] ;  /* 0x00008b0000087ab9 */ /* 0x000fe20000000800 */
[----:B------:R-:W4:Y:S04]  /*918b0*/  LDL.LU R239, [R1+0x118] ;  /* 0x0001180001ef7983 */ /* 0x000f280000300800 */
[----:B------:R-:W4:Y:S01]  /*918c0*/  LDL.LU R238, [R1+0x14c] ;  /* 0x00014c0001ee7983 */ /* 0x000f220000300800 */
[C---:B-1----:R-:W-:Y:S01]  /*918d0*/  IMAD.WIDE R230, R0.reuse, 0x4, R2 ;  /* 0x0000000400e67825 */ /* 0x042fe200078e0202 */
[----:B------:R-:W-:-:S02]  /*918e0*/  IADD3 R0, R0, UR4, RZ ;  /* 0x0000000400007c10 */ /* 0x000fc4000fffe0ff */
[----:B------:R-:W4:Y:S01]  /*918f0*/  LDL.LU R237, [R1+0x13c] ;  /* 0x00013c0001ed7983 */ /* 0x000f220000300800 */
[----:B------:R-:W-:Y:S02]  /*91900*/  ULDC UR4, c[0x0][0x228] ;  /* 0x00008a0000047ab9 */ /* 0x000fe40000000800 */
[----:B------:R-:W-:Y:S01]  /*91910*/  ISETP.LT.AND P2, PT, R247, UR4, !P2 ;  /* 0x00000004f7007c0c */ /* 0x000fe2000d741270 */
[----:B------:R-:W4:Y:S01]  /*91920*/  LDL.LU R236, [R1+0x11c] ;  /* 0x00011c0001ec7983 */ /* 0x000f220000300800 */
[----:B------:R-:W-:Y:S01]  /*91930*/  IADD3 R241, R252, 0x11, RZ ;  /* 0x00000011fcf17810 */ /* 0x000fe20007ffe0ff */
[----:B------:R-:W-:Y:S02]  /*91940*/  ULDC UR4, c[0x0][0x248] ;  /* 0x0000920000047ab9 */ /* 0x000fe40000000800 */
[----:B------:R-:W4:Y:S04]  /*91950*/  LDL.LU R227, [R1+0x144] ;  /* 0x0001440001e37983 */ /* 0x000f280000300800 */
[----:B--2---:R1:W-:Y:S02]  /*91960*/  @P0 STG.E desc[UR14][R230.64], R243 ;  /* 0x000000f3e6000986 */ /* 0x0043e4000c10190e */
[----:B-1----:R-:W-:-:S05]  /*91970*/  IMAD.WIDE R230, R0, 0x4, R228 ;  /* 0x0000000400e67825 */ /* 0x002fca00078e02e4 */
[----:B---3--:R1:W-:Y:S02]  /*91980*/  @P3 STG.E desc[UR14][R230.64], R242 ;  /* 0x000000f2e6003986 */ /* 0x0083e4000c10190e */
[----:B-1----:R-:W-:-:S05]  /*91990*/  IMAD.WIDE R230, R0, 0x4, R2 ;  /* 0x0000000400e67825 */ /* 0x002fca00078e0202 */
[----:B------:R1:W-:Y:S04]  /*919a0*/  @P2 STG.E desc[UR14][R230.64], R226 ;  /* 0x000000e2e6002986 */ /* 0x0003e8000c10190e */
[----:B-1----:R-:W2:Y:S01]  /*919b0*/  LDL.LU R226, [R1+0x114] ;  /* 0x0001140001e27983 */ /* 0x002ea20000300800 */
[----:B------:R-:W-:Y:S01]  /*919c0*/  ISETP.GE.AND P4, PT, R241, UR6, PT ;  /* 0x00000006f1007c0c */ /* 0x000fe2000bf86270 */
[----:B------:R-:W-:-:S03]  /*919d0*/  ULDC UR6, c[0x0][0x228] ;  /* 0x00008a0000067ab9 */ /* 0x000fc60000000800 */
[----:B------:R-:W-:Y:S01]  /*919e0*/  ISETP.LT.AND P5, PT, R195, UR6, !P4 ;  /* 0x00000006c3007c0c */ /* 0x000fe2000e7a1270 */
[----:B------:R-:W-:Y:S02]  /*919f0*/  VIADD R242, R0, UR4 ;  /* 0x0000000400f27c36 */ /* 0x000fe40008000000 */
[----:B------:R-:W-:Y:S01]  /*91a00*/  VIADD R244, R252, 0x14 ;  /* 0x00000014fcf47836 */ /* 0x000fe20000000000 */
[----:B------:R-:W-:Y:S01]  /*91a10*/  ISETP.GE.AND P1, PT, R240, UR8, PT ;  /* 0x00000008f0007c0c */ /* 0x000fe2000bf26270 */
[----:B------:R-:W-:Y:S01]  /*91a20*/  IMAD.WIDE R240, R242, 0x4, R228 ;  /* 0x00000004f2f07825 */ /* 0x000fe200078e02e4 */
[----:B------:R-:W-:Y:S01]  /*91a30*/  ULDC UR6, c[0x0][0x22c] ;  /* 0x00008b0000067ab9 */ /* 0x000fe20000000800 */
[----:B------:R-:W-:Y:S01]  /*91a40*/  IADD3 R243, R252, 0x13, RZ ;  /* 0x00000013fcf37810 */ /* 0x000fe20007ffe0ff */
[----:B------:R-:W-:Y:S01]  /*91a50*/  ULDC UR4, c[0x0][0x22c] ;  /* 0x00008b0000047ab9 */ /* 0x000fe20000000800 */
[----:B------:R-:W-:Y:S01]  /*91a60*/  ISETP.GE.AND P3, PT, R244, UR6, PT ;  /* 0x00000006f4007c0c */ /* 0x000fe2000bf66270 */
[----:B------:R-:W-:Y:S01]  /*91a70*/  ULDC UR6, c[0x0][0x228] ;  /* 0x00008a0000067ab9 */ /* 0x000fe20000000800 */
[----:B------:R-:W-:Y:S01]  /*91a80*/  ULDC UR8, c[0x0][0x228] ;  /* 0x00008a0000087ab9 */ /* 0x000fe20000000800 */
[----:B------:R-:W-:Y:S01]  /*91a90*/  ISETP.LT.AND P4, PT, R247, UR6, !P4 ;  /* 0x00000006f7007c0c */ /* 0x000fe2000e781270 */
[----:B------:R1:W-:Y:S01]  /*91aa0*/  @P5 STG.E desc[UR14][R240.64], R245 ;  /* 0x000000f5f0005986 */ /* 0x0003e2000c10190e */
[----:B------:R-:W-:Y:S01]  /*91ab0*/  ISETP.GE.AND P0, PT, R243, UR4, PT ;  /* 0x00000004f3007c0c */ /* 0x000fe2000bf06270 */
[----:B------:R-:W-:Y:S01]  /*91ac0*/  ULDC UR4, c[0x0][0x248] ;  /* 0x0000920000047ab9 */ /* 0x000fe20000000800 */
[----:B------:R-:W-:Y:S01]  /*91ad0*/  ISETP.LT.AND P5, PT, R195, UR8, !P1 ;  /* 0x00000008c3007c0c */ /* 0x000fe2000cfa1270 */
[C---:B------:R-:W-:Y:S01]  /*91ae0*/  IMAD.WIDE R230, R242.reuse, 0x4, R2 ;  /* 0x00000004f2e67825 */ /* 0x040fe200078e0202 */
[----:B------:R-:W-:Y:S01]  /*91af0*/  ISETP.LT.AND P6, PT, R247, UR10, !P1 ;  /* 0x0000000af7007c0c */ /* 0x000fe2000cfc1270 */
[----:B------:R-:W-:Y:S01]  /*91b00*/  ULDC UR10, c[0x0][0x228] ;  /* 0x00008a00000a7ab9 */ /* 0x000fe20000000800 */
[----:B------:R-:W-:Y:S01]  /*91b10*/  IADD3 R0, R242, UR4, RZ ;  /* 0x00000004f2007c10 */ /* 0x000fe2000fffe0ff */
[----:B------:R-:W-:Y:S01]  /*91b20*/  ULDC UR4, c[0x0][0x22c] ;  /* 0x00008b0000047ab9 */ /* 0x000fe20000000800 */
[----:B------:R-:W-:Y:S01]  /*91b30*/  IADD3 R244, R252, 0x16, RZ ;  /* 0x00000016fcf47810 */ /* 0x000fe20007ffe0ff */
[----:B------:R-:W-:Y:S01]  /*91b40*/  ULDC UR6, c[0x0][0x22c] ;  /* 0x00008b0000067ab9 */ /* 0x000fe20000000800 */
[----:B------:R-:W-:Y:S01]  /*91b50*/  ULDC UR8, c[0x0][0x22c] ;  /* 0x00008b0000087ab9 */ /* 0x000fe20000000800 */
[----:B-1----:R-:W-:Y:S01]  /*91b60*/  IMAD.WIDE R240, R0, 0x4, R228 ;  /* 0x0000000400f07825 */ /* 0x002fe200078e02e4 */
[----:B------:R-:W-:Y:S01]  /*91b70*/  ISETP.GE.AND P2, PT, R244, UR4, PT ;  /* 0x00000004f4007c0c */ /* 0x000fe2000bf46270 */
[----:B------:R1:W-:Y:S01]  /*91b80*/  @P4 STG.E desc[UR14][R230.64], R248 ;  /* 0x000000f8e6004986 */ /* 0x0003e2000c10190e */
[----:B------:R-:W-:Y:S01]  /*91b90*/  ULDC UR4, c[0x0][0x248] ;  /* 0x0000920000047ab9 */ /* 0x000fe20000000800 */
[----:B------:R-:W-:-:S02]  /*91ba0*/  IMAD.WIDE R242, R0, 0x4, R2 ;  /* 0x0000000400f27825 */ /* 0x000fc400078e0202 */
[----:B----4-:R3:W-:Y:S02]  /*91bb0*/  @P5 STG.E desc[UR14][R240.64], R227 ;  /* 0x000000e3f0005986 */ /* 0x0107e4000c10190e */
[C---:B------:R-:W-:Y:S01]  /*91bc0*/  VIADD R245, R252.reuse, 0x15 ;  /* 0x00000015fcf57836 */ /* 0x040fe20000000000 */
[----:B------:R-:W-:Y:S01]  /*91bd0*/  ISETP.LT.AND P5, PT, R195, UR10, !P0 ;  /* 0x0000000ac3007c0c */ /* 0x000fe2000c7a1270 */
[----:B------:R4:W-:Y:S01]  /*91be0*/  @P6 STG.E desc[UR14][R242.64], R246 ;  /* 0x000000f6f2006986 */ /* 0x0009e2000c10190e */
[----:B------:R-:W-:Y:S01]  /*91bf0*/  ISETP.LT.AND P0, PT, R247, UR12, !P0 ;  /* 0x0000000cf7007c0c */ /* 0x000fe2000c701270 */
[----:B------:R-:W-:Y:S01]  /*91c00*/  ULDC UR10, c[0x0][0x228] ;  /* 0x00008a00000a7ab9 */ /* 0x000fe20000000800 */
[----:B------:R-:W-:Y:S01]  /*91c10*/  ISETP.LT.AND P6, PT, R195, UR16, !P3 ;  /* 0x00000010c3007c0c */ /* 0x000fe2000dfc1270 */
[----:B-1----:R-:W-:Y:S01]  /*91c20*/  VIADD R230, R252, 0x17 ;  /* 0x00000017fce67836 */ /* 0x002fe20000000000 */
[----:B------:R-:W-:Y:S01]  /*91c30*/  ISETP.GE.AND P1, PT, R245, UR6, PT ;  /* 0x00000006f5007c0c */ /* 0x000fe2000bf26270 */
[----:B------:R-:W-:Y:S01]  /*91c40*/  ULDC UR6, c[0x0][0x248] ;  /* 0x0000920000067ab9 */ /* 0x000fe20000000800 */
[----:B---3--:R-:W-:Y:S01]  /*91c50*/  IADD3 R240, R0, UR4, RZ ;  /* 0x0000000400f07c10 */ /* 0x008fe2000fffe0ff */
[----:B------:R-:W-:Y:S01]  /*91c60*/  ULDC UR4, c[0x0][0x22c] ;  /* 0x00008b0000047ab9 */ /* 0x000fe20000000800 */
[----:B------:R-:W-:Y:S01]  /*91c70*/  ISETP.LT.AND P3, PT, R247, UR18, !P3 ;  /* 0x00000012f7007c0c */ /* 0x000fe2000df61270 */
[----:B------:R-:W-:Y:S01]  /*91c80*/  ULDC UR12, c[0x0][0x228] ;  /* 0x00008a00000c7ab9 */ /* 0x000fe20000000800 */
[----:B------:R-:W-:Y:S01]  /*91c90*/  ISETP.GE.AND P4, PT, R230, UR8, PT ;  /* 0x00000008e6007c0c */ /* 0x000fe2000bf86270 */
[----:B------:R-:W-:Y:S01]  /*91ca0*/  VIADD R0, R240, UR6 ;  /* 0x00000006f0007c36 */ /* 0x000fe20008000000 */
[----:B----4-:R-:W-:Y:S01]  /*91cb0*/  IADD3 R246, R252, 0x18, RZ ;  /* 0x00000018fcf67810 */ /* 0x010fe20007ffe0ff */
[C---:B------:R-:W-:Y:S01]  /*91cc0*/  IMAD.WIDE R230, R240.reuse, 0x4, R228 ;  /* 0x00000004f0e67825 */ /* 0x040fe200078e02e4 */
[----:B------:R-:W-:Y:S01]  /*91cd0*/  ULDC UR16, c[0x0][0x228] ;  /* 0x00008a0000107ab9 */ /* 0x000fe20000000800 */
[----:B------:R-:W-:Y:S01]  /*91ce0*/  ULDC UR18, c[0x0][0x228] ;  /* 0x00008a0000127ab9 */ /* 0x000fe20000000800 */
[----:B------:R-:W-:Y:S01]  /*91cf0*/  ULDC UR6, c[0x0][0x248] ;  /* 0x0000920000067ab9 */ /* 0x000fe20000000800 */
[----:B------:R-:W-:Y:S01]  /*91d00*/  IMAD.WIDE R240, R240, 0x4, R2 ;  /* 0x00000004f0f07825 */ /* 0x000fe200078e0202 */
[----:B------:R-:W-:-:S03]  /*91d10*/  ULDC UR8, c[0x0][0x22c] ;  /* 0x00008b0000087ab9 */ /* 0x000fc60000000800 */
[----:B------:R-:W-:-:S04]  /*91d20*/  IMAD.WIDE R242, R0, 0x4, R228 ;  /* 0x0000000400f27825 */ /* 0x000fc800078e02e4 */
[----:B------:R-:W-:Y:S01]  /*91d30*/  IMAD.WIDE R244, R0, 0x4, R2 ;  /* 0x0000000400f47825 */ /* 0x000fe200078e0202 */
[----:B--2---:R1:W-:Y:S01]  /*91d40*/  @P5 STG.E desc[UR14][R230.64], R226 ;  /* 0x000000e2e6005986 */ /* 0x0043e2000c10190e */
[----:B------:R-:W-:Y:S01]  /*91d50*/  ISETP.GE.AND P5, PT, R246, UR4, PT ;  /* 0x00000004f6007c0c */ /* 0x000fe2000bfa6270 */
[----:B------:R-:W-:Y:S02]  /*91d60*/  ULDC UR4, c[0x0][0x248] ;  /* 0x0000920000047ab9 */ /* 0x000fe40000000800 */
[----:B------:R2:W-:Y:S04]  /*91d70*/  @P0 STG.E desc[UR14][R240.64], R249 ;  /* 0x000000f9f0000986 */ /* 0x0005e8000c10190e */
[----:B------:R3:W-:Y:S01]  /*91d80*/  @P6 STG.E desc[UR14][R242.64], R225 ;  /* 0x000000e1f2006986 */ /* 0x0007e2000c10190e */
[----:B------:R-:W-:Y:S01]  /*91d90*/  ISETP.LT.AND P6, PT, R195, UR16, !P2 ;  /* 0x00000010c3007c0c */ /* 0x000fe2000d7c1270 */
[----:B------:R-:W-:-:S02]  /*91da0*/  ULDC UR16, c[0x0][0x228] ;  /* 0x00008a0000107ab9 */ /* 0x000fc40000000800 */
[----:B------:R4:W-:Y:S01]  /*91db0*/  @P3 STG.E desc[UR14][R244.64], R224 ;  /* 0x000000e0f4003986 */ /* 0x0009e2000c10190e */
[----:B------:R-:W-:Y:S01]  /*91dc0*/  ISETP.LT.AND P3, PT, R195, UR10, !P1 ;  /* 0x0000000ac3007c0c */ /* 0x000fe2000cf61270 */
[----:B-1----:R-:W-:Y:S01]  /*91dd0*/  VIADD R230, R252, 0x19 ;  /* 0x00000019fce67836 */ /* 0x002fe20000000000 */
[C---:B------:R-:W-:Y:S01]  /*91de0*/  ISETP.LT.AND P1, PT, R247.reuse, UR12, !P1 ;  /* 0x0000000cf7007c0c */ /* 0x040fe2000cf21270 */
[----:B------:R-:W-:Y:S01]  /*91df0*/  ULDC UR10, c[0x0][0x228] ;  /* 0x00008a00000a7ab9 */ /* 0x000fe20000000800 */
[----:B--2---:R-:W-:Y:S01]  /*91e00*/  IADD3 R240, R0, UR4, RZ ;  /* 0x0000000400f07c10 */ /* 0x004fe2000fffe0ff */
[----:B------:R-:W-:Y:S01]  /*91e10*/  ULDC UR4, c[0x0][0x22c] ;  /* 0x00008b0000047ab9 */ /* 0x000fe20000000800 */
[----:B------:R-:W-:Y:S01]  /*91e20*/  ISETP.LT.AND P2, PT, R247, UR18, !P2 ;  /* 0x00000012f7007c0c */ /* 0x000fe2000d741270 */
[----:B------:R-:W-:Y:S01]  /*91e30*/  ULDC UR12, c[0x0][0x228] ;  /* 0x00008a00000c7ab9 */ /* 0x000fe20000000800 */
[----:B------:R-:W-:Y:S01]  /*91e40*/  ISETP.GE.AND P0, PT, R230, UR8, PT ;  /* 0x00000008e6007c0c */ /* 0x000fe2000bf06270 */
[----:B------:R-:W-:Y:S01]  /*91e50*/  VIADD R0, R240, UR6 ;  /* 0x00000006f0007c36 */ /* 0x000fe20008000000 */
[----:B------:R-:W-:Y:S01]  /*91e60*/  IADD3 R246, R252, 0x1a, RZ ;  /* 0x0000001afcf67810 */ /* 0x000fe20007ffe0ff */
[C---:B------:R-:W-:Y:S01]  /*91e70*/  IMAD.WIDE R230, R240.reuse, 0x4, R228 ;  /* 0x00000004f0e67825 */ /* 0x040fe200078e02e4 */
[----:B------:R-:W-:Y:S01]  /*91e80*/  ULDC UR8, c[0x0][0x22c] ;  /* 0x00008b0000087ab9 */ /* 0x000fe20000000800 */
[----:B------:R-:W-:Y:S01]  /*91e90*/  ULDC UR6, c[0x0][0x248] ;  /* 0x0000920000067ab9 */ /* 0x000fe20000000800 */
[----:B------:R-:W-:Y:S01]  /*91ea0*/  ULDC UR18, c[0x0][0x228] ;  /* 0x00008a0000127ab9 */ /* 0x000fe20000000800 */
[----:B------:R-:W-:Y:S01]  /*91eb0*/  IMAD.WIDE R240, R240, 0x4, R2 ;  /* 0x00000004f0f07825 */ /* 0x000fe200078e0202 */
[----:B------:R1:W-:Y:S03]  /*91ec0*/  @P3 STG.E desc[UR14][R230.64], R239 ;  /* 0x000000efe6003986 */ /* 0x0003e6000c10190e */
[C---:B---3--:R-:W-:Y:S01]  /*91ed0*/  IMAD.WIDE R242, R0.reuse, 0x4, R228 ;  /* 0x0000000400f27825 */ /* 0x048fe200078e02e4 */
[----:B------:R2:W-:Y:S03]  /*91ee0*/  @P1 STG.E desc[UR14][R240.64], R250 ;  /* 0x000000faf0001986 */ /* 0x0005e6000c10190e */
[----:B----4-:R-:W-:Y:S01]  /*91ef0*/  IMAD.WIDE R244, R0, 0x4, R2 ;  /* 0x0000000400f47825 */ /* 0x010fe200078e0202 */
[----:B------:R-:W-:Y:S01]  /*91f00*/  @P6 STG.E desc[UR14][R242.64], R238 ;  /* 0x000000eef2006986 */ /* 0x000fe2000c10190e */
[----:B------:R-:W-:Y:S01]  /*91f10*/  ISETP.GE.AND P3, PT, R246, UR4, PT ;  /* 0x00000004f6007c0c */ /* 0x000fe2000bf66270 */
[----:B------:R-:W-:-:S02]  /*91f20*/  ULDC UR4, c[0x0][0x248] ;  /* 0x0000920000047ab9 */ /* 0x000fc40000000800 */
[----:B------:R-:W-:Y:S01]  /*91f30*/  @P2 STG.E desc[UR14][R244.64], R237 ;  /* 0x000000edf4002986 */ /* 0x000fe2000c10190e */
[C---:B------:R-:W-:Y:S01]  /*91f40*/  ISETP.LT.AND P2, PT, R195.reuse, UR10, !P4 ;  /* 0x0000000ac3007c0c */ /* 0x040fe2000e741270 */
[----:B-1----:R-:W-:Y:S01]  /*91f50*/  VIADD R230, R252, 0x1b ;  /* 0x0000001bfce67836 */ /* 0x002fe20000000000 */
[----:B------:R-:W-:Y:S01]  /*91f60*/  ISETP.LT.AND P6, PT, R195, UR16, !P5 ;  /* 0x00000010c3007c0c */ /* 0x000fe2000efc1270 */
[----:B------:R-:W-:Y:S01]  /*91f70*/  ULDC UR10, c[0x0][0x228] ;  /* 0x00008a00000a7ab9 */ /* 0x000fe20000000800 */
[----:B--2---:R-:W-:Y:S01]  /*91f80*/  IADD3 R240, R0, UR4, RZ ;  /* 0x0000000400f07c10 */ /* 0x004fe2000fffe0ff */
[----:B------:R-:W-:Y:S01]  /*91f90*/  ULDC UR4, c[0x0][0x22c] ;  /* 0x00008b0000047ab9 */ /* 0x000fe20000000800 */
[----:B------:R-:W-:Y:S01]  /*91fa0*/  ISETP.GE.AND P1, PT, R230, UR8, PT ;  /* 0x00000008e6007c0c */ /* 0x000fe2000bf26270 */
[----:B------:R-:W-:Y:S01]  /*91fb0*/  ULDC UR16, c[0x0][0x228] ;  /* 0x00008a0000107ab9 */ /* 0x000fe20000000800 */
[C---:B------:R-:W-:Y:S01]  /*91fc0*/  ISETP.LT.AND P4, PT, R247.reuse, UR12, !P4 ;  /* 0x0000000cf7007c0c */ /* 0x040fe2000e781270 */
[----:B------:R-:W-:Y:S01]  /*91fd0*/  IMAD.WIDE R230, R240, 0x4, R228 ;  /* 0x00000004f0e67825 */ /* 0x000fe200078e02e4 */
[----:B------:R-:W-:Y:S01]  /*91fe0*/  ISETP.LT.AND P5, PT, R247, UR18, !P5 ;  /* 0x00000012f7007c0c */ /* 0x000fe2000efa1270 */
[----:B------:R-:W-:Y:S01]  /*91ff0*/  ULDC UR12, c[0x0][0x228] ;  /* 0x00008a00000c7ab9 */ /* 0x000fe20000000800 */
[----:B------:R-:W-:Y:S01]  /*92000*/  IADD3 R246, R252, 0x1c, RZ ;  /* 0x0000001cfcf67810 */ /* 0x000fe20007ffe0ff */
[C---:B------:R-:W-:Y:S01]  /*92010*/  VIADD R0, R240.reuse, UR6 ;  /* 0x00000006f0007c36 */ /* 0x040fe20008000000 */
[----:B------:R1:W-:Y:S01]  /*92020*/  @P2 STG.E desc[UR14][R230.64], R236 ;  /* 0x000000ece6002986 */ /* 0x0003e2000c10190e */
[----:B------:R-:W-:Y:S01]  /*92030*/  IMAD.WIDE R240, R240, 0x4, R2 ;  /* 0x00000004f0f07825 */ /* 0x000fe200078e0202 */
[----:B------:R-:W-:Y:S01]  /*92040*/  ULDC UR18, c[0x0][0x228] ;  /* 0x00008a0000127ab9 */ /* 0x000fe20000000800 */
[----:B------:R-:W-:Y:S01]  /*92050*/  ULDC UR6, c[0x0][0x248] ;  /* 0x0000920000067ab9 */ /* 0x000fe20000000800 */
[----:B------:R-:W-:Y:S01]  /*92060*/  ULDC UR8, c[0x0][0x22c] ;  /* 0x00008b0000087ab9 */ /* 0x000fe20000000800 */
        /* <DEDUP_REMOVED lines=15> */
[----:B------:R1:W-:Y:S04]  /*92160*/  @P4 STG.E desc[UR14][R240.64], R251 ;  /* 0x000000fbf0004986 */ /* 0x0003e8000c10190e */
[----:B-1----:R-:W4:Y:S01]  /*92170*/  LDL.LU R251, [R1+0x170] ;  /* 0x0001700001fb7983 */ /* 0x002f220000300800 */
[----:B------:R-:W-:-:S04]  /*92180*/  IMAD.WIDE R242, R0, 0x4, R228 ;  /* 0x0000000400f27825 */ /* 0x000fc800078e02e4 */
[----:B------:R-:W-:Y:S01]  /*92190*/  IMAD.WIDE R244, R0, 0x4, R2 ;  /* 0x0000000400f47825 */ /* 0x000fe200078e0202 */
[----:B------:R-:W-:Y:S01]  /*921a0*/  ISETP.GE.AND P2, PT, R246, UR4, PT ;  /* 0x00000004f6007c0c */ /* 0x000fe2000bf46270 */
[----:B------:R-:W-:Y:S02]  /*921b0*/  ULDC UR4, c[0x0][0x248] ;  /* 0x0000920000047ab9 */ /* 0x000fe40000000800 */
[----:B------:R-:W-:Y:S01]  /*921c0*/  IADD3 R240, R0, UR4, RZ ;  /* 0x0000000400f07c10 */ /* 0x000fe2000fffe0ff */
[----:B------:R-:W-:-:S04]  /*921d0*/  ULDC UR4, c[0x0][0x22c] ;  /* 0x00008b0000047ab9 */ /* 0x000fc80000000800 */
[----:B------:R-:W-:Y:S01]  /*921e0*/  VIADD R0, R240, UR6 ;  /* 0x00000006f0007c36 */ /* 0x000fe20008000000 */
[C---:B------:R-:W-:Y:S01]  /*921f0*/  IADD3 R246, R252.reuse, 0x1e, RZ ;  /* 0x0000001efcf67810 */ /* 0x040fe20007ffe0ff */
[----:B------:R-:W-:Y:S01]  /*92200*/  ULDC UR6, c[0x0][0x248] ;  /* 0x0000920000067ab9 */ /* 0x000fe20000000800 */
[----:B--2---:R1:W-:Y:S01]  /*92210*/  @P6 STG.E desc[UR14][R242.64], R230 ;  /* 0x000000e6f2006986 */ /* 0x0043e2000c10190e */
[C---:B------:R-:W-:Y:S01]  /*92220*/  ISETP.LT.AND P6, PT, R195.reuse, UR16, !P3 ;  /* 0x00000010c3007c0c */ /* 0x040fe2000dfc1270 */
[----:B------:R-:W-:Y:S02]  /*92230*/  ULDC UR16, c[0x0][0x228] ;  /* 0x00008a0000107ab9 */ /* 0x000fe40000000800 */
[----:B---3--:R2:W-:Y:S01]  /*92240*/  @P5 STG.E desc[UR14][R244.64], R231 ;  /* 0x000000e7f4005986 */ /* 0x0085e2000c10190e */
[----:B------:R-:W-:Y:S01]  /*92250*/  ISETP.LT.AND P5, PT, R195, UR10, !P0 ;  /* 0x0000000ac3007c0c */ /* 0x000fe2000c7a1270 */
[----:B------:R-:W-:Y:S01]  /*92260*/  ULDC UR10, c[0x0][0x228] ;  /* 0x00008a00000a7ab9 */ /* 0x000fe20000000800 */
[C---:B------:R-:W-:Y:S01]  /*92270*/  ISETP.LT.AND P0, PT, R247.reuse, UR12, !P0 ;  /* 0x0000000cf7007c0c */ /* 0x040fe2000c701270 */
[----:B------:R-:W-:Y:S01]  /*92280*/  ULDC UR12, c[0x0][0x228] ;  /* 0x00008a00000c7ab9 */ /* 0x000fe20000000800 */
[----:B------:R-:W-:Y:S01]  /*92290*/  ISETP.LT.AND P3, PT, R247, UR18, !P3 ;  /* 0x00000012f7007c0c */ /* 0x000fe2000df61270 */
[----:B------:R-:W-:Y:S01]  /*922a0*/  ULDC UR18, c[0x0][0x228] ;  /* 0x00008a0000127ab9 */ /* 0x000fe20000000800 */
[----:B-1----:R-:W-:-:S02]  /*922b0*/  VIADD R230, R252, 0x1d ;  /* 0x0000001dfce67836 */ /* 0x002fc40000000000 */
[----:B------:R-:W-:-:S03]  /*922c0*/  IMAD.WIDE R242, R0, 0x4, R228 ;  /* 0x0000000400f27825 */ /* 0x000fc600078e02e4 */
[----:B------:R-:W-:Y:S01]  /*922d0*/  ISETP.GE.AND P4, PT, R230, UR8, PT ;  /* 0x00000008e6007c0c */ /* 0x000fe2000bf86270 */
[----:B--2---:R-:W-:Y:S01]  /*922e0*/  IMAD.WIDE R230, R240, 0x4, R228 ;  /* 0x00000004f0e67825 */ /* 0x004fe200078e02e4 */
[----:B------:R-:W-:-:S03]  /*922f0*/  ULDC UR8, c[0x0][0x22c] ;  /* 0x00008b0000087ab9 */ /* 0x000fc60000000800 */
[----:B------:R-:W-:-:S04]  /*92300*/  IMAD.WIDE R240, R240, 0x4, R2 ;  /* 0x00000004f0f07825 */ /* 0x000fc800078e0202 */
[----:B------:R-:W-:Y:S01]  /*92310*/  IMAD.WIDE R244, R0, 0x4, R2 ;  /* 0x0000000400f47825 */ /* 0x000fe200078e0202 */
[----:B----4-:R1:W-:Y:S01]  /*92320*/  @P5 STG.E desc[UR14][R230.64], R251 ;  /* 0x000000fbe6005986 */ /* 0x0103e2000c10190e */
        /* <DEDUP_REMOVED lines=27> */
[----:B------:R-:W-:Y:S01]  /*924e0*/  ISETP.GE.AND P3, PT, R246, UR4, PT ;  /* 0x00000004f6007c0c */ /* 0x000fe2000bf66270 */
[----:B------:R3:W-:Y:S01]  /*924f0*/  @P6 STG.E desc[UR14][R242.64], R227 ;  /* 0x000000e3f2006986 */ /* 0x0007e2000c10190e */
[----:B------:R-:W-:-:S03]  /*92500*/  ULDC UR4, c[0x0][0x248] ;  /* 0x0000920000047ab9 */ /* 0x000fc60000000800 */
[----:B------:R4:W-:Y:S01]  /*92510*/  @P2 STG.E desc[UR14][R244.64], R226 ;  /* 0x000000e2f4002986 */ /* 0x0009e2000c10190e */
[----:B------:R-:W-:Y:S01]  /*92520*/  ISETP.LT.AND P2, PT, R195, UR10, !P4 ;  /* 0x0000000ac3007c0c */ /* 0x000fe2000e741270 */
[----:B-1----:R-:W-:Y:S01]  /*92530*/  VIADD R230, R252, 0x21 ;  /* 0x00000021fce67836 */ /* 0x002fe20000000000 */
[----:B------:R-:W-:Y:S01]  /*92540*/  ISETP.LT.AND P4, PT, R247, UR12, !P4 ;  /* 0x0000000cf7007c0c */ /* 0x000fe2000e781270 */
[----:B------:R-:W-:Y:S01]  /*92550*/  ULDC UR10, c[0x0][0x228] ;  /* 0x00008a00000a7ab9 */ /* 0x000fe20000000800 */
[----:B--2---:R-:W-:Y:S01]  /*92560*/  IADD3 R240, R0, UR4, RZ ;  /* 0x0000000400f07c10 */ /* 0x004fe2000fffe0ff */
[----:B------:R-:W-:Y:S01]  /*92570*/  ULDC UR4, c[0x0][0x22c] ;  /* 0x00008b0000047ab9 */ /* 0x000fe20000000800 */
[----:B------:R-:W-:Y:S01]  /*92580*/  ISETP.LT.AND P6, PT, R195, UR16, !P5 ;  /* 0x00000010c3007c0c */ /* 0x000fe2000efc1270 */
[----:B------:R-:W-:Y:S01]  /*92590*/  ULDC UR12, c[0x0][0x228] ;  /* 0x00008a00000c7ab9 */ /* 0x000fe20000000800 */
[----:B------:R-:W-:Y:S01]  /*925a0*/  ISETP.LT.AND P5, PT, R247, UR18, !P5 ;  /* 0x00000012f7007c0c */ /* 0x000fe2000efa1270 */
[----:B------:R-:W-:Y:S01]  /*925b0*/  VIADD R0, R240, UR6 ;  /* 0x00000006f0007c36 */ /* 0x000fe20008000000 */
[----:B------:R-:W-:Y:S01]  /*925c0*/  ISETP.GE.AND P1, PT, R230, UR8, PT ;  /* 0x00000008e6007c0c */ /* 0x000fe2000bf26270 */
[----:B------:R-:W-:Y:S01]  /*925d0*/  IMAD.WIDE R230, R240, 0x4, R228 ;  /* 0x00000004f0e67825 */ /* 0x000fe200078e02e4 */
[----:B------:R-:W-:Y:S01]  /*925e0*/  IADD3 R246, R252, 0x22, RZ ;  /* 0x00000022fcf67810 */ /* 0x000fe20007ffe0ff */
[----:B------:R-:W-:Y:S01]  /*925f0*/  ULDC UR8, c[0x0][0x22c] ;  /* 0x00008b0000087ab9 */ /* 0x000fe20000000800 */
[----:B------:R-:W-:Y:S01]  /*92600*/  ULDC UR16, c[0x0][0x228] ;  /* 0x00008a0000107ab9 */ /* 0x000fe20000000800 */
[----:B------:R-:W-:Y:S01]  /*92610*/  IMAD.WIDE R240, R240, 0x4, R2 ;  /* 0x00000004f0f07825 */ /* 0x000fe200078e0202 */
[----:B------:R1:W-:Y:S01]  /*92620*/  @P2 STG.E desc[UR14][R230.64], R225 ;  /* 0x000000e1e6002986 */ /* 0x0003e2000c10190e */
[----:B------:R-:W-:Y:S01]  /*92630*/  ULDC UR18, c[0x0][0x228] ;  /* 0x00008a0000127ab9 */ /* 0x000fe20000000800 */
[----:B------:R-:W-:Y:S01]  /*92640*/  ULDC UR6, c[0x0][0x248] ;  /* 0x0000920000067ab9 */ /* 0x000fe20000000800 */
        /* <DEDUP_REMOVED lines=41> */
[----:B------:R-:W-:-:S04]  /*928e0*/  IMAD.WIDE R242, R0, 0x4, R228 ;  /* 0x0000000400f27825 */ /* 0x000fc800078e02e4 */
[----:B------:R-:W-:Y:S01]  /*928f0*/  IMAD.WIDE R244, R0, 0x4, R2 ;  /* 0x0000000400f47825 */ /* 0x000fe200078e0202 */
[----:B------:R1:W-:Y:S01]  /*92900*/  @P0 STG.E desc[UR14][R240.64], R236 ;  /* 0x000000ecf0000986 */ /* 0x0003e2000c10190e */
[----:B------:R-:W-:Y:S01]  /*92910*/  ISETP.GE.AND P5, PT, R246, UR4, PT ;  /* 0x00000004f6007c0c */ /* 0x000fe2000bfa6270 */
[----:B------:R-:W-:Y:S02]  /*92920*/  ULDC UR4, c[0x0][0x248] ;  /* 0x0000920000047ab9 */ /* 0x000fe40000000800 */
[----:B-1----:R-:W-:Y:S01]  /*92930*/  IADD3 R240, R0, UR4, RZ ;  /* 0x0000000400f07c10 */ /* 0x002fe2000fffe0ff */
[----:B------:R-:W-:Y:S01]  /*92940*/  ULDC UR4, c[0x0][0x22c] ;  /* 0x00008b0000047ab9 */ /* 0x000fe20000000800 */
[----:B------:R-:W4:Y:S03]  /*92950*/  LDL.LU R236, [R1+0x8c] ;  /* 0x00008c0001ec7983 */ /* 0x000f260000300800 */
[----:B------:R-:W-:Y:S01]  /*92960*/  VIADD R0, R240, UR6 ;  /* 0x00000006f0007c36 */ /* 0x000fe20008000000 */
[----:B------:R-:W-:Y:S01]  /*92970*/  IADD3 R246, R252, 0x26, RZ ;  /* 0x00000026fcf67810 */ /* 0x000fe20007ffe0ff */
[----:B------:R-:W-:Y:S01]  /*92980*/  ULDC UR6, c[0x0][0x248] ;  /* 0x0000920000067ab9 */ /* 0x000fe20000000800 */
[----:B--2---:R1:W-:Y:S01]  /*92990*/  @P6 STG.E desc[UR14][R242.64], R230 ;  /* 0x000000e6f2006986 */ /* 0x0043e2000c10190e */
[----:B------:R-:W-:Y:S01]  /*929a0*/  ISETP.LT.AND P6, PT, R195, UR16, !P2 ;  /* 0x00000010c3007c0c */ /* 0x000fe2000d7c1270 */
[----:B------:R-:W-:-:S02]  /*929b0*/  ULDC UR16, c[0x0][0x228] ;  /* 0x00008a0000107ab9 */ /* 0x000fc40000000800 */
[----:B---3--:R2:W-:Y:S01]  /*929c0*/  @P3 STG.E desc[UR14][R244.64], R231 ;  /* 0x000000e7f4003986 */ /* 0x0085e2000c10190e */
[----:B------:R-:W-:Y:S01]  /*929d0*/  ISETP.LT.AND P3, PT, R195, UR10, !P1 ;  /* 0x0000000ac3007c0c */ /* 0x000fe2000cf61270 */
[----:B------:R-:W-:Y:S01]  /*929e0*/  ULDC UR10, c[0x0][0x228] ;  /* 0x00008a00000a7ab9 */ /* 0x000fe20000000800 */
[C---:B------:R-:W-:Y:S01]  /*929f0*/  ISETP.LT.AND P1, PT, R247.reuse, UR12, !P1 ;  /* 0x0000000cf7007c0c */ /* 0x040fe2000cf21270 */
[----:B------:R-:W-:Y:S01]  /*92a00*/  ULDC UR12, c[0x0][0x228] ;  /* 0x00008a00000c7ab9 */ /* 0x000fe20000000800 */
[----:B------:R-:W-:Y:S01]  /*92a10*/  ISETP.LT.AND P2, PT, R247, UR18, !P2 ;  /* 0x00000012f7007c0c */ /* 0x000fe2000d741270 */
[----:B------:R-:W-:Y:S01]  /*92a20*/  ULDC UR18, c[0x0][0x228] ;  /* 0x00008a0000127ab9 */ /* 0x000fe20000000800 */
[----:B-1----:R-:W-:Y:S02]  /*92a30*/  VIADD R230, R252, 0x25 ;  /* 0x00000025fce67836 */ /* 0x002fe40000000000 */
[----:B------:R-:W-:-:S03]  /*92a40*/  IMAD.WIDE R242, R0, 0x4, R228 ;  /* 0x0000000400f27825 */ /* 0x000fc600078e02e4 */
[----:B------:R-:W-:Y:S01]  /*92a50*/  ISETP.GE.AND P0, PT, R230, UR8, PT ;  /* 0x00000008e6007c0c */ /* 0x000fe2000bf06270 */
[----:B--2---:R-:W-:Y:S01]  /*92a60*/  IMAD.WIDE R230, R240, 0x4, R228 ;  /* 0x00000004f0e67825 */ /* 0x004fe200078e02e4 */
[----:B------:R-:W-:-:S03]  /*92a70*/  ULDC UR8, c[0x0][0x22c] ;  /* 0x00008b0000087ab9 */ /* 0x000fc60000000800 */
[--C-:B------:R-:W-:Y:S01]  /*92a80*/  IMAD.WIDE R240, R240, 0x4, R2.reuse ;  /* 0x00000004f0f07825 */ /* 0x100fe200078e0202 */
[----:B----4-:R1:W-:Y:S03]  /*92a90*/  @P3 STG.E desc[UR14][R230.64], R251 ;  /* 0x000000fbe6003986 */ /* 0x0103e6000c10190e */
[----:B------:R-:W-:Y:S01]  /*92aa0*/  IMAD.WIDE R244, R0, 0x4, R2 ;  /* 0x0000000400f47825 */ /* 0x000fe200078e0202 */
[----:B------:R2:W-:Y:S01]  /*92ab0*/  @P1 STG.E desc[UR14][R240.64], R250 ;  /* 0x000000faf0001986 */ /* 0x0005e2000c10190e */
[----:B------:R-:W-:Y:S01]  /*92ac0*/  ISETP.GE.AND P3, PT, R246, UR4, PT ;  /* 0x00000004f6007c0c */ /* 0x000fe2000bf66270 */
[----:B------:R-:W-:Y:S02]  /*92ad0*/  ULDC UR4, c[0x0][0x248] ;  /* 0x0000920000047ab9 */ /* 0x000fe40000000800 */
        /* <DEDUP_REMOVED lines=755> */
[----:B------:R-:W2:Y:S01]  /*95a10*/  LDL.LU R222, [R1+0x2a4c] ;  /* 0x002a4c0001de7983 */ /* 0x000ea20000300800 */
        /* <DEDUP_REMOVED lines=11> */
[----:B---3--:R-:W-:Y:S01]  /*95ad0*/  IMAD.WIDE R242, R0, 0x4, R228 ;  /* 0x0000000400f27825 */ /* 0x008fe200078e02e4 */
[----:B------:R3:W-:Y:S01]  /*95ae0*/  @P0 STG.E desc[UR14][R240.64], R224 ;  /* 0x000000e0f0000986 */ /* 0x0007e2000c10190e */
[----:B------:R-:W-:-:S02]  /*95af0*/  ULDC UR6, c[0x0][0x248] ;  /* 0x0000920000067ab9 */ /* 0x000fc40000000800 */
[----:B----4-:R-:W-:Y:S01]  /*95b00*/  IMAD.WIDE R244, R0, 0x4, R2 ;  /* 0x0000000400f47825 */ /* 0x010fe200078e0202 */
[----:B------:R-:W-:Y:S01]  /*95b10*/  @P6 STG.E desc[UR14][R242.64], R239 ;  /* 0x000000eff2006986 */ /* 0x000fe2000c10190e */
[----:B------:R-:W-:Y:S01]  /*95b20*/  ISETP.GE.AND P5, PT, R246, UR4, PT ;  /* 0x00000004f6007c0c */ /* 0x000fe2000bfa6270 */
[----:B------:R-:W-:Y:S02]  /*95b30*/  ULDC UR4, c[0x0][0x248] ;  /* 0x0000920000047ab9 */ /* 0x000fe40000000800 */
[----:B------:R-:W-:Y:S01]  /*95b40*/  @P3 STG.E desc[UR14][R244.64], R238 ;  /* 0x000000eef4003986 */ /* 0x000fe2000c10190e */
[C---:B------:R-:W-:Y:S01]  /*95b50*/  ISETP.LT.AND P3, PT, R195.reuse, UR10, !P1 ;  /* 0x0000000ac3007c0c */ /* 0x040fe2000cf61270 */
[----:B-1----:R-:W-:Y:S01]  /*95b60*/  VIADD R230, R252, 0x5b ;  /* 0x0000005bfce67836 */ /* 0x002fe20000000000 */
[----:B------:R-:W-:Y:S01]  /*95b70*/  ISETP.LT.AND P6, PT, R195, UR16, !P2 ;  /* 0x00000010c3007c0c */ /* 0x000fe2000d7c1270 */
[----:B------:R-:W-:Y:S01]  /*95b80*/  ULDC UR10, c[0x0][0x228] ;  /* 0x00008a00000a7ab9 */ /* 0x000fe20000000800 */
[----:B---3--:R-:W-:Y:S01]  /*95b90*/  IADD3 R240, R0, UR4, RZ ;  /* 0x0000000400f07c10 */ /* 0x008fe2000fffe0ff */
        /* <DEDUP_REMOVED lines=14> */
[----:B-1----:R-:W3:Y:S04]  /*95c80*/  LDL.LU R230, [R1+0x4f0] ;  /* 0x0004f00001e67983 */ /* 0x002ee80000300800 */
[----:B------:R-:W4:Y:S04]  /*95c90*/  LDL.LU R231, [R1+0x490] ;  /* 0x0004900001e77983 */ /* 0x000f280000300800 */
[----:B------:R-:W2:Y:S01]  /*95ca0*/  LDL.LU R223, [R1+0x2d0] ;  /* 0x0002d00001df7983 */ /* 0x000ea20000300800 */
[----:B------:R-:W-:-:S04]  /*95cb0*/  IMAD.WIDE R242, R0, 0x4, R228 ;  /* 0x0000000400f27825 */ /* 0x000fc800078e02e4 */
[----:B------:R-:W-:Y:S01]  /*95cc0*/  IMAD.WIDE R244, R0, 0x4, R2 ;  /* 0x0000000400f47825 */ /* 0x000fe200078e0202 */
[----:B------:R1:W-:Y:S01]  /*95cd0*/  @P1 STG.E desc[UR14][R240.64], R236 ;  /* 0x000000ecf0001986 */ /* 0x0003e2000c10190e */
[----:B------:R-:W-:Y:S01]  /*95ce0*/  ISETP.GE.AND P3, PT, R246, UR4, PT ;  /* 0x00000004f6007c0c */ /* 0x000fe2000bf66270 */
[----:B------:R-:W-:Y:S02]  /*95cf0*/  ULDC UR4, c[0x0][0x248] ;  /* 0x0000920000047ab9 */ /* 0x000fe40000000800 */
[----:B------:R-:W2:Y:S04]  /*95d00*/  LDL.LU R251, [R1+0x4f4] ;  /* 0x0004f40001fb7983 */ /* 0x000ea80000300800 */
[----:B------:R-:W2:Y:S01]  /*95d10*/  LDL.LU R250, [R1+0x494] ;  /* 0x0004940001fa7983 */ /* 0x000ea20000300800 */
[----:B-1----:R-:W-:-:S03]  /*95d20*/  IADD3 R240, R0, UR4, RZ ;  /* 0x0000000400f07c10 */ /* 0x002fc6000fffe0ff */
[----:B------:R-:W2:Y:S04]  /*95d30*/  LDL.LU R249, [R1+0x2d4] ;  /* 0x0002d40001f97983 */ /* 0x000ea80000300800 */
[----:B---3--:R1:W-:Y:S01]  /*95d40*/  @P6 STG.E desc[UR14][R242.64], R230 ;  /* 0x000000e6f2006986 */ /* 0x0083e2000c10190e */
[----:B------:R-:W-:Y:S01]  /*95d50*/  IADD3 R246, R252, 0x5e, RZ ;  /* 0x0000005efcf67810 */ /* 0x000fe20007ffe0ff */
[----:B------:R-:W-:Y:S02]  /*95d60*/  ULDC UR4, c[0x0][0x22c] ;  /* 0x00008b0000047ab9 */ /* 0x000fe40000000800 */
[----:B----4-:R3:W-:Y:S01]  /*95d70*/  @P2 STG.E desc[UR14][R244.64], R231 ;  /* 0x000000e7f4002986 */ /* 0x0107e2000c10190e */
[----:B------:R-:W-:Y:S01]  /*95d80*/  ISETP.LT.AND P2, PT, R195, UR10, !P4 ;  /* 0x0000000ac3007c0c */ /* 0x000fe2000e741270 */
[----:B------:R-:W-:-:S02]  /*95d90*/  VIADD R0, R240, UR6 ;  /* 0x00000006f0007c36 */ /* 0x000fc40008000000 */
[----:B------:R-:W4:Y:S01]  /*95da0*/  LDL.LU R248, [R1+0x2c4] ;  /* 0x0002c40001f87983 */ /* 0x000f220000300800 */
[----:B-1----:R-:W-:-:S03]  /*95db0*/  VIADD R230, R252, 0x5d ;  /* 0x0000005dfce67836 */ /* 0x002fc60000000000 */
[----:B------:R-:W4:Y:S01]  /*95dc0*/  LDL.LU R227, [R1+0x4f8] ;  /* 0x0004f80001e37983 */ /* 0x000f220000300800 */
[----:B------:R-:W-:Y:S02]  /*95dd0*/  ISETP.LT.AND P4, PT, R247, UR12, !P4 ;  /* 0x0000000cf7007c0c */ /* 0x000fe4000e781270 */
[----:B------:R-:W-:Y:S01]  /*95de0*/  ISETP.LT.AND P6, PT, R195, UR16, !P5 ;  /* 0x00000010c3007c0c */ /* 0x000fe2000efc1270 */
[----:B------:R-:W4:Y:S01]  /*95df0*/  LDL.LU R226, [R1+0x498] ;  /* 0x0004980001e27983 */ /* 0x000f220000300800 */
[----:B------:R-:W-:Y:S01]  /*95e00*/  ISETP.GE.AND P1, PT, R230, UR8, PT ;  /* 0x00000008e6007c0c */ /* 0x000fe2000bf26270 */
[C---:B---3--:R-:W-:Y:S01]  /*95e10*/  IMAD.WIDE R230, R240.reuse, 0x4, R228 ;  /* 0x00000004f0e67825 */ /* 0x048fe200078e02e4 */
[----:B------:R-:W-:Y:S01]  /*95e20*/  ISETP.LT.AND P5, PT, R247, UR18, !P5 ;  /* 0x00000012f7007c0c */ /* 0x000fe2000efa1270 */
[----:B------:R-:W3:Y:S01]  /*95e30*/  LDL.LU R225, [R1+0x2d8] ;  /* 0x0002d80001e17983 */ /* 0x000ee20000300800 */
[----:B------:R-:W-:Y:S01]  /*95e40*/  ULDC UR10, c[0x0][0x228] ;  /* 0x00008a00000a7ab9 */ /* 0x000fe20000000800 */
[----:B------:R-:W-:Y:S01]  /*95e50*/  IMAD.WIDE R240, R240, 0x4, R2 ;  /* 0x00000004f0f07825 */ /* 0x000fe200078e0202 */
[----:B------:R-:W-:Y:S01]  /*95e60*/  ULDC UR12, c[0x0][0x228] ;  /* 0x00008a00000c7ab9 */ /* 0x000fe20000000800 */
[----:B------:R-:W3:Y:S01]  /*95e70*/  LDL.LU R224, [R1+0x2c8] ;  /* 0x0002c80001e07983 */ /* 0x000ee20000300800 */
[----:B------:R-:W-:Y:S01]  /*95e80*/  ULDC UR16, c[0x0][0x228] ;  /* 0x00008a0000107ab9 */ /* 0x000fe20000000800 */
[C---:B------:R-:W-:Y:S01]  /*95e90*/  IMAD.WIDE R242, R0.reuse, 0x4, R228 ;  /* 0x0000000400f27825 */ /* 0x040fe200078e02e4 */
[----:B------:R-:W-:Y:S01]  /*95ea0*/  ULDC UR18, c[0x0][0x228] ;  /* 0x00008a0000127ab9 */ /* 0x000fe20000000800 */
[----:B------:R-:W3:Y:S01]  /*95eb0*/  LDL.LU R239, [R1+0x4fc] ;  /* 0x0004fc0001ef7983 */ /* 0x000ee20000300800 */
[----:B------:R-:W-:Y:S01]  /*95ec0*/  ULDC UR6, c[0x0][0x248] ;  /* 0x0000920000067ab9 */ /* 0x000fe20000000800 */
[----:B------:R-:W-:Y:S01]  /*95ed0*/  IMAD.WIDE R244, R0, 0x4, R2 ;  /* 0x0000000400f47825 */ /* 0x000fe200078e0202 */
[----:B------:R-:W-:Y:S01]  /*95ee0*/  ULDC UR8, c[0x0][0x22c] ;  /* 0x00008b0000087ab9 */ /* 0x000fe20000000800 */
[----:B------:R-:W3:Y:S04]  /*95ef0*/  LDL.LU R238, [R1+0x49c] ;  /* 0x00049c0001ee7983 */ /* 0x000ee80000300800 */
[----:B------:R-:W3:Y:S04]  /*95f00*/  LDL.LU R237, [R1+0x2dc] ;  /* 0x0002dc0001ed7983 */ /* 0x000ee80000300800 */
[----:B------:R-:W3:Y:S04]  /*95f10*/  LDL.LU R236, [R1+0x2cc] ;  /* 0x0002cc0001ec7983 */ /* 0x000ee80000300800 */
[----:B--2---:R1:W-:Y:S04]  /*95f20*/  @P2 STG.E desc[UR14][R230.64], R223 ;  /* 0x000000dfe6002986 */ /* 0x0043e8000c10190e */
[----:B-1----:R-:W2:Y:S04]  /*95f30*/  LDL.LU R223, [R1+0x2a48] ;  /* 0x002a480001df7983 */ /* 0x002ea80000300800 */
[----:B------:R-:W4:Y:S01]  /*95f40*/  LDL.LU R231, [R1+0x2c0] ;  /* 0x0002c00001e77983 */ /* 0x000f220000300800 */
[----:B------:R-:W-:Y:S01]  /*95f50*/  ISETP.GE.AND P2, PT, R246, UR4, PT ;  /* 0x00000004f6007c0c */ /* 0x000fe2000bf46270 */
[----:B------:R-:W-:Y:S01]  /*95f60*/  ULDC UR4, c[0x0][0x248] ;  /* 0x0000920000047ab9 */ /* 0x000fe20000000800 */
[C---:B------:R-:W-:Y:S01]  /*95f70*/  VIADD R230, R252.reuse, 0x5f ;  /* 0x0000005ffce67836 */ /* 0x040fe20000000000 */
[----:B------:R-:W-:Y:S01]  /*95f80*/  IADD3 R246, R252, 0x60, RZ ;  /* 0x00000060fcf67810 */ /* 0x000fe20007ffe0ff */
[----:B----4-:R1:W-:Y:S04]  /*95f90*/  @P4 STG.E desc[UR14][R240.64], R231 ;  /* 0x000000e7f0004986 */ /* 0x0103e8000c10190e */
[----:B------:R4:W-:Y:S01]  /*95fa0*/  @P6 STG.E desc[UR14][R242.64], R251 ;  /* 0x000000fbf2006986 */ /* 0x0009e2000c10190e */
[----:B------:R-:W-:Y:S01]  /*95fb0*/  ISETP.LT.AND P6, PT, R195, UR16, !P3 ;  /* 0x00000010c3007c0c */ /* 0x000fe2000dfc1270 */
[----:B------:R-:W-:-:S02]  /*95fc0*/  ULDC UR16, c[0x0][0x228] ;  /* 0x00008a0000107ab9 */ /* 0x000fc40000000800 */
[----:B------:R3:W-:Y:S01]  /*95fd0*/  @P5 STG.E desc[UR14][R244.64], R250 ;  /* 0x000000faf4005986 */ /* 0x0007e2000c10190e */
[----:B------:R-:W-:Y:S01]  /*95fe0*/  ISETP.LT.AND P5, PT, R195, UR10, !P0 ;  /* 0x0000000ac3007c0c */ /* 0x000fe2000c7a1270 */
[----:B------:R-:W-:Y:S01]  /*95ff0*/  ULDC UR10, c[0x0][0x228] ;  /* 0x00008a00000a7ab9 */ /* 0x000fe20000000800 */
[C---:B------:R-:W-:Y:S01]  /*96000*/  ISETP.LT.AND P0, PT, R247.reuse, UR12, !P0 ;  /* 0x0000000cf7007c0c */ /* 0x040fe2000c701270 */
[----:B------:R-:W-:Y:S01]  /*96010*/  ULDC UR12, c[0x0][0x228] ;  /* 0x00008a00000c7ab9 */ /* 0x000fe20000000800 */
[----:B-1----:R-:W-:Y:S01]  /*96020*/  IADD3 R240, R0, UR4, RZ ;  /* 0x0000000400f07c10 */ /* 0x002fe2000fffe0ff */
[----:B------:R-:W-:Y:S01]  /*96030*/  ULDC UR4, c[0x0][0x22c] ;  /* 0x00008b0000047ab9 */ /* 0x000fe20000000800 */
[----:B------:R-:W-:Y:S01]  /*96040*/  ISETP.LT.AND P3, PT, R247, UR18, !P3 ;  /* 0x00000012f7007c0c */ /* 0x000fe2000df61270 */
[----:B------:R-:W-:Y:S01]  /*96050*/  ULDC UR18, c[0x0][0x228] ;  /* 0x00008a0000127ab9 */ /* 0x000fe20000000800 */
[----:B------:R-:W-:Y:S01]  /*96060*/  ISETP.GE.AND P4, PT, R230, UR8, PT ;  /* 0x00000008e6007c0c */ /* 0x000fe2000bf86270 */
[C---:B------:R-:W-:Y:S01]  /*96070*/  VIADD R0, R240.reuse, UR6 ;  /* 0x00000006f0007c36 */ /* 0x040fe20008000000 */
[----:B------:R-:W-:Y:S01]  /*96080*/  ULDC UR6, c[0x0][0x248] ;  /* 0x0000920000067ab9 */ /* 0x000fe20000000800 */
[----:B------:R-:W-:Y:S01]  /*96090*/  IMAD.WIDE R230, R240, 0x4, R228 ;  /* 0x00000004f0e67825 */ /* 0x000fe200078e02e4 */
[----:B------:R-:W-:-:S03]  /*960a0*/  ULDC UR8, c[0x0][0x22c] ;  /* 0x00008b0000087ab9 */ /* 0x000fc60000000800 */
[----:B------:R-:W-:Y:S01]  /*960b0*/  IMAD.WIDE R240, R240, 0x4, R2 ;  /* 0x00000004f0f07825 */ /* 0x000fe200078e0202 */
[----:B------:R1:W-:Y:S03]  /*960c0*/  @P5 STG.E desc[UR14][R230.64], R249 ;  /* 0x000000f9e6005986 */ /* 0x0003e6000c10190e */
[C---:B----4-:R-:W-:Y:S01]  /*960d0*/  IMAD.WIDE R242, R0.reuse, 0x4, R228 ;  /* 0x0000000400f27825 */ /* 0x050fe200078e02e4 */
[----:B------:R4:W-:Y:S03]  /*960e0*/  @P0 STG.E desc[UR14][R240.64], R248 ;  /* 0x000000f8f0000986 */ /* 0x0009e6000c10190e */
[----:B---3--:R-:W-:Y:S01]  /*960f0*/  IMAD.WIDE R244, R0, 0x4, R2 ;  /* 0x0000000400f47825 */ /* 0x008fe200078e0202 */
        /* <DEDUP_REMOVED lines=8> */
[----:B----4-:R-:W-:Y:S01]  /*96180*/  IADD3 R240, R0, UR4, RZ ;  /* 0x0000000400f07c10 */ /* 0x010fe2000fffe0ff */
        /* <DEDUP_REMOVED lines=16> */
[----:B--2---:R-:W-:Y:S01]  /*96290*/  IMAD.WIDE R244, R0, 0x4, R2 ;  /* 0x0000000400f47825 */ /* 0x004fe200078e0202 */
        /* <DEDUP_REMOVED lines=25> */
[----:B------:R-:W4:Y:S01]  /*96430*/  LDL.LU R224, [R1+0xd0] ;  /* 0x0000d00001e07983 */ /* 0x000f220000300800 */
[----:B------:R-:W-:-:S04]  /*96440*/  IMAD.WIDE R242, R0, 0x4, R228 ;  /* 0x0000000400f27825 */ /* 0x000fc800078e02e4 */
[----:B------:R-:W-:Y:S01]  /*96450*/  IMAD.WIDE R244, R0, 0x4, R2 ;  /* 0x0000000400f47825 */ /* 0x000fe200078e0202 */
[----:B------:R1:W-:Y:S01]  /*96460*/  @P4 STG.E desc[UR14][R240.64], R236 ;  /* 0x000000ecf0004986 */ /* 0x0003e2000c10190e */
[----:B------:R-:W-:Y:S01]  /*96470*/  ISETP.GE.AND P2, PT, R246, UR4, PT ;  /* 0x00000004f6007c0c */ /* 0x000fe2000bf46270 */
[----:B------:R-:W-:Y:S02]  /*96480*/  ULDC UR4, c[0x0][0x248] ;  /* 0x0000920000047ab9 */ /* 0x000fe40000000800 */
[----:B------:R-:W4:Y:S04]  /*96490*/  LDL.LU R251, [R1+0x504] ;  /* 0x0005040001fb7983 */ /* 0x000f280000300800 */
[----:B------:R-:W4:Y:S01]  /*964a0*/  LDL.LU R250, [R1+0xd4] ;  /* 0x0000d40001fa7983 */ /* 0x000f220000300800 */
[----:B-1----:R-:W-:-:S03]  /*964b0*/  IADD3 R240, R0, UR4, RZ ;  /* 0x0000000400f07c10 */ /* 0x002fc6000fffe0ff */
[----:B------:R-:W4:Y:S04]  /*964c0*/  LDL.LU R249, [R1+0x44] ;  /* 0x0000440001f97983 */ /* 0x000f280000300800 */
[----:B--2---:R1:W-:Y:S01]  /*964d0*/  @P6 STG.E desc[UR14][R242.64], R230 ;  /* 0x000000e6f2006986 */ /* 0x0043e2000c10190e */
[----:B------:R-:W-:Y:S01]  /*964e0*/  IADD3 R246, R252, 0x66, RZ ;  /* 0x00000066fcf67810 */ /* 0x000fe20007ffe0ff */
[----:B------:R-:W-:Y:S02]  /*964f0*/  ULDC UR4, c[0x0][0x22c] ;  /* 0x00008b0000047ab9 */ /* 0x000fe40000000800 */
[----:B---3--:R2:W-:Y:S01]  /*96500*/  @P5 STG.E desc[UR14][R244.64], R231 ;  /* 0x000000e7f4005986 */ /* 0x0085e2000c10190e */
[----:B------:R-:W-:Y:S01]  /*96510*/  ISETP.LT.AND P5, PT, R195, UR10, !P0 ;  /* 0x0000000ac3007c0c */ /* 0x000fe2000c7a1270 */
[----:B------:R-:W-:-:S02]  /*96520*/  VIADD R0, R240, UR6 ;  /* 0x00000006f0007c36 */ /* 0x000fc40008000000 */
[----:B------:R-:W3:Y:S01]  /*96530*/  LDL.LU R248, [R1+0x518] ;  /* 0x0005180001f87983 */ /* 0x000ee20000300800 */
[----:B-1----:R-:W-:-:S03]  /*96540*/  VIADD R230, R252, 0x65 ;  /* 0x00000065fce67836 */ /* 0x002fc60000000000 */
[----:B------:R-:W3:Y:S01]  /*96550*/  LDL.LU R227, [R1+0x508] ;  /* 0x0005080001e37983 */ /* 0x000ee20000300800 */
[----:B------:R-:W-:Y:S02]  /*96560*/  ISETP.LT.AND P0, PT, R247, UR12, !P0 ;  /* 0x0000000cf7007c0c */ /* 0x000fe4000c701270 */
[----:B------:R-:W-:Y:S01]  /*96570*/  ISETP.LT.AND P6, PT, R195, UR16, !P3 ;  /* 0x00000010c3007c0c */ /* 0x000fe2000dfc1270 */
[----:B------:R-:W3:Y:S01]  /*96580*/  LDL.LU R226, [R1+0xd8] ;  /* 0x0000d80001e27983 */ /* 0x000ee20000300800 */
[----:B------:R-:W-:Y:S01]  /*96590*/  ISETP.GE.AND P4, PT, R230, UR8, PT ;  /* 0x00000008e6007c0c */ /* 0x000fe2000bf86270 */
[C---:B--2---:R-:W-:Y:S01]  /*965a0*/  IMAD.WIDE R230, R240.reuse, 0x4, R228 ;  /* 0x00000004f0e67825 */ /* 0x044fe200078e02e4 */
[----:B------:R-:W-:Y:S01]  /*965b0*/  ISETP.LT.AND P3, PT, R247, UR18, !P3 ;  /* 0x00000012f7007c0c */ /* 0x000fe2000df61270 */
[----:B------:R-:W2:Y:S01]  /*965c0*/  LDL.LU R225, [R1+0x48] ;  /* 0x0000480001e17983 */ /* 0x000ea20000300800 */
[----:B------:R-:W-:Y:S01]  /*965d0*/  ULDC UR10, c[0x0][0x228] ;  /* 0x00008a00000a7ab9 */ /* 0x000fe20000000800 */
[----:B------:R-:W-:Y:S01]  /*965e0*/  IMAD.WIDE R240, R240, 0x4, R2 ;  /* 0x00000004f0f07825 */ /* 0x000fe200078e0202 */
[----:B------:R-:W-:Y:S01]  /*965f0*/  ULDC UR12, c[0x0][0x228] ;  /* 0x00008a00000c7ab9 */ /* 0x000fe20000000800 */
[----:B------:R-:W2:Y:S01]  /*96600*/  LDL.LU R239, [R1+0x51c] ;  /* 0x00051c0001ef7983 */ /* 0x000ea20000300800 */
[----:B------:R-:W-:Y:S01]  /*96610*/  ULDC UR16, c[0x0][0x228] ;  /* 0x00008a0000107ab9 */ /* 0x000fe20000000800 */
[C---:B------:R-:W-:Y:S01]  /*96620*/  IMAD.WIDE R242, R0.reuse, 0x4, R228 ;  /* 0x0000000400f27825 */ /* 0x040fe200078e02e4 */
[----:B------:R-:W-:Y:S01]  /*96630*/  ULDC UR18, c[0x0][0x228] ;  /* 0x00008a0000127ab9 */ /* 0x000fe20000000800 */
[----:B------:R-:W2:Y:S01]  /*96640*/  LDL.LU R238, [R1+0x50c] ;  /* 0x00050c0001ee7983 */ /* 0x000ea20000300800 */
[----:B------:R-:W-:Y:S01]  /*96650*/  ULDC UR6, c[0x0][0x248] ;  /* 0x0000920000067ab9 */ /* 0x000fe20000000800 */
[----:B------:R-:W-:Y:S01]  /*96660*/  IMAD.WIDE R244, R0, 0x4, R2 ;  /* 0x0000000400f47825 */ /* 0x000fe200078e0202 */
[----:B------:R-:W-:Y:S01]  /*96670*/  ULDC UR8, c[0x0][0x22c] ;  /* 0x00008b0000087ab9 */ /* 0x000fe20000000800 */
[----:B------:R-:W2:Y:S04]  /*96680*/  LDL.LU R237, [R1+0xdc] ;  /* 0x0000dc0001ed7983 */ /* 0x000ea80000300800 */
[----:B------:R-:W2:Y:S04]  /*96690*/  LDL.LU R236, [R1+0x4c] ;  /* 0x00004c0001ec7983 */ /* 0x000ea80000300800 */
[----:B----4-:R1:W-:Y:S04]  /*966a0*/  @P5 STG.E desc[UR14][R230.64], R224 ;  /* 0x000000e0e6005986 */ /* 0x0103e8000c10190e */
[----:B-1----:R-:W4:Y:S04]  /*966b0*/  LDL.LU R224, [R1+0x2a44] ;  /* 0x002a440001e07983 */ /* 0x002f280000300800 */
[----:B------:R-:W3:Y:S04]  /*966c0*/  LDL.LU R230, [R1+0x40] ;  /* 0x0000400001e67983 */ /* 0x000ee80000300800 */
[----:B------:R-:W2:Y:S01]  /*966d0*/  LDL.LU R231, [R1+0x514] ;  /* 0x0005140001e77983 */ /* 0x000ea20000300800 */
[----:B------:R-:W-:Y:S01]  /*966e0*/  ISETP.GE.AND P5, PT, R246, UR4, PT ;  /* 0x00000004f6007c0c */ /* 0x000fe2000bfa6270 */
[----:B------:R-:W-:Y:S01]  /*966f0*/  ULDC UR4, c[0x0][0x248] ;  /* 0x0000920000047ab9 */ /* 0x000fe20000000800 */
[----:B------:R-:W-:Y:S01]  /*96700*/  IADD3 R246, R252, 0x68, RZ ;  /* 0x00000068fcf67810 */ /* 0x000fe20007ffe0ff */
[----:B---3--:R1:W-:Y:S04]  /*96710*/  @P0 STG.E desc[UR14][R240.64], R230 ;  /* 0x000000e6f0000986 */ /* 0x0083e8000c10190e */
[----:B--2---:R2:W-:Y:S01]  /*96720*/  @P6 STG.E desc[UR14][R242.64], R231 ;  /* 0x000000e7f2006986 */ /* 0x0045e2000c10190e */
[----:B------:R-:W-:Y:S01]  /*96730*/  ISETP.LT.AND P6, PT, R195, UR16, !P2 ;  /* 0x00000010c3007c0c */ /* 0x000fe2000d7c1270 */
[----:B------:R-:W-:-:S02]  /*96740*/  ULDC UR16, c[0x0][0x228] ;  /* 0x00008a0000107ab9 */ /* 0x000fc40000000800 */
[----:B------:R3:W-:Y:S01]  /*96750*/  @P3 STG.E desc[UR14][R244.64], R251 ;  /* 0x000000fbf4003986 */ /* 0x0007e2000c10190e */
[----:B------:R-:W-:Y:S01]  /*96760*/  ISETP.LT.AND P3, PT, R195, UR10, !P1 ;  /* 0x0000000ac3007c0c */ /* 0x000fe2000cf61270 */
[----:B------:R-:W-:Y:S01]  /*96770*/  ULDC UR10, c[0x0][0x228] ;  /* 0x00008a00000a7ab9 */ /* 0x000fe20000000800 */
[C---:B------:R-:W-:Y:S01]  /*96780*/  ISETP.LT.AND P1, PT, R247.reuse, UR12, !P1 ;  /* 0x0000000cf7007c0c */ /* 0x040fe2000cf21270 */
[----:B-1----:R-:W-:Y:S01]  /*96790*/  VIADD R230, R252, 0x67 ;  /* 0x00000067fce67836 */ /* 0x002fe20000000000 */
[----:B------:R-:W-:Y:S01]  /*967a0*/  IADD3 R240, R0, UR4, RZ ;  /* 0x0000000400f07c10 */ /* 0x000fe2000fffe0ff */
[----:B------:R-:W-:Y:S01]  /*967b0*/  ULDC UR4, c[0x0][0x22c] ;  /* 0x00008b0000047ab9 */ /* 0x000fe20000000800 */
[----:B------:R-:W-:Y:S01]  /*967c0*/  ISETP.LT.AND P2, PT, R247, UR18, !P2 ;  /* 0x00000012f7007c0c */ /* 0x000fe2000d741270 */
[----:B------:R-:W-:Y:S01]  /*967d0*/  ULDC UR12, c[0x0][0x228] ;  /* 0x00008a00000c7ab9 */ /* 0x000fe20000000800 */
[----:B------:R-:W-:Y:S01]  /*967e0*/  ISETP.GE.AND P0, PT, R230, UR8, PT ;  /* 0x00000008e6007c0c */ /* 0x000fe2000bf06270 */
[C---:B------:R-:W-:Y:S01]  /*967f0*/  VIADD R0, R240.reuse, UR6 ;  /* 0x00000006f0007c36 */ /* 0x040fe20008000000 */
[----:B------:R-:W-:Y:S01]  /*96800*/  ULDC UR18, c[0x0][0x228] ;  /* 0x00008a0000127ab9 */ /* 0x000fe20000000800 */
[----:B--2---:R-:W-:Y:S01]  /*96810*/  IMAD.WIDE R230, R240, 0x4, R228 ;  /* 0x00000004f0e67825 */ /* 0x004fe200078e02e4 */
[----:B------:R-:W-:Y:S01]  /*96820*/  ULDC UR6, c[0x0][0x248] ;  /* 0x0000920000067ab9 */ /* 0x000fe20000000800 */
[----:B------:R-:W-:-:S02]  /*96830*/  ULDC UR8, c[0x0][0x22c] ;  /* 0x00008b0000087ab9 */ /* 0x000fc40000000800 */
[----:B------:R-:W-:Y:S01]  /*96840*/  IMAD.WIDE R240, R240, 0x4, R2 ;  /* 0x00000004f0f07825 */ /* 0x000fe200078e0202 */
[----:B------:R1:W-:Y:S03]  /*96850*/  @P3 STG.E desc[UR14][R230.64], R250 ;  /* 0x000000fae6003986 */ /* 0x0003e6000c10190e */
[C---:B------:R-:W-:Y:S01]  /*96860*/  IMAD.WIDE R242, R0.reuse, 0x4, R228 ;  /* 0x0000000400f27825 */ /* 0x040fe200078e02e4 */
        /* <DEDUP_REMOVED lines=62> */
[----:B------:R-:W4:Y:S01]  /*96c50*/  LDL.LU R250, [R1+0x548] ;  /* 0x0005480001fa7983 */ /* 0x000f220000300800 */
[----:B------:R-:W-:Y:S01]  /*96c60*/  IADD3 R246, R252, 0x6e, RZ ;  /* 0x0000006efcf67810 */ /* 0x000fe20007ffe0ff */
[----:B------:R-:W-:Y:S02]  /*96c70*/  ULDC UR4, c[0x0][0x22c] ;  /* 0x00008b0000047ab9 */ /* 0x000fe40000000800 */
[----:B------:R-:W4:Y:S04]  /*96c80*/  LDL.LU R249, [R1+0x538] ;  /* 0x0005380001f97983 */ /* 0x000f280000300800 */
[----:B------:R-:W4:Y:S04]  /*96c90*/  LDL.LU R248, [R1+0x528] ;  /* 0x0005280001f87983 */ /* 0x000f280000300800 */
[----:B------:R-:W4:Y:S04]  /*96ca0*/  LDL.LU R227, [R1+0x438] ;  /* 0x0004380001e37983 */ /* 0x000f280000300800 */
[----:B------:R-:W4:Y:S04]  /*96cb0*/  LDL.LU R239, [R1+0x54c] ;  /* 0x00054c0001ef7983 */ /* 0x000f280000300800 */
[----:B------:R-:W4:Y:S04]  /*96cc0*/  LDL.LU R238, [R1+0x53c] ;  /* 0x00053c0001ee7983 */ /* 0x000f280000300800 */
[----:B------:R-:W4:Y:S04]  /*96cd0*/  LDL.LU R237, [R1+0x52c] ;  /* 0x00052c0001ed7983 */ /* 0x000f280000300800 */
[----:B------:R-:W4:Y:S04]  /*96ce0*/  LDL.LU R236, [R1+0x43c] ;  /* 0x00043c0001ec7983 */ /* 0x000f280000300800 */
[----:B--2---:R1:W-:Y:S04]  /*96cf0*/  @P6 STG.E desc[UR14][R242.64], R230 ;  /* 0x000000e6f2006986 */ /* 0x0043e8000c10190e */
[----:B---3--:R2:W-:Y:S01]  /*96d00*/  @P3 STG.E desc[UR14][R244.64], R231 ;  /* 0x000000e7f4003986 */ /* 0x0085e2000c10190e */
[----:B------:R-:W-:Y:S01]  /*96d10*/  ISETP.LT.AND P3, PT, R195, UR10, !P1 ;  /* 0x0000000ac3007c0c */ /* 0x000fe2000cf61270 */
[----:B------:R-:W-:-:S02]  /*96d20*/  VIADD R0, R240, UR6 ;  /* 0x00000006f0007c36 */ /* 0x000fc40008000000 */
[----:B-1----:R-:W-:Y:S01]  /*96d30*/  VIADD R230, R252, 0x6d ;  /* 0x0000006dfce67836 */ /* 0x002fe20000000000 */
[----:B------:R-:W-:Y:S02]  /*96d40*/  ISETP.LT.AND P1, PT, R247, UR12, !P1 ;  /* 0x0000000cf7007c0c */ /* 0x000fe4000cf21270 */
[----:B------:R-:W-:Y:S01]  /*96d50*/  ISETP.LT.AND P6, PT, R195, UR16, !P2 ;  /* 0x00000010c3007c0c */ /* 0x000fe2000d7c1270 */
[--C-:B------:R-:W-:Y:S01]  /*96d60*/  IMAD.WIDE R242, R0, 0x4, R228.reuse ;  /* 0x0000000400f27825 */ /* 0x100fe200078e02e4 */
[----:B------:R-:W-:Y:S01]  /*96d70*/  ISETP.GE.AND P0, PT, R230, UR8, PT ;  /* 0x00000008e6007c0c */ /* 0x000fe2000bf06270 */
[----:B------:R-:W-:Y:S01]  /*96d80*/  ULDC UR10, c[0x0][0x228] ;  /* 0x00008a00000a7ab9 */ /* 0x000fe20000000800 */
[----:B------:R-:W-:Y:S01]  /*96d90*/  ISETP.LT.AND P2, PT, R247, UR18, !P2 ;  /* 0x00000012f7007c0c */ /* 0x000fe2000d741270 */
[----:B--2---:R-:W-:Y:S01]  /*96da0*/  IMAD.WIDE R230, R240, 0x4, R228 ;  /* 0x00000004f0e67825 */ /* 0x004fe200078e02e4 */
[----:B------:R-:W-:Y:S01]  /*96db0*/  ULDC UR12, c[0x0][0x228] ;  /* 0x00008a00000c7ab9 */ /* 0x000fe20000000800 */
[----:B------:R-:W-:Y:S01]  /*96dc0*/  ULDC UR16, c[0x0][0x228] ;  /* 0x00008a0000107ab9 */ /* 0x000fe20000000800 */
[----:B------:R-:W-:Y:S01]  /*96dd0*/  ULDC UR18, c[0x0][0x228] ;  /* 0x00008a0000127ab9 */ /* 0x000fe20000000800 */
[--C-:B------:R-:W-:Y:S01]  /*96de0*/  IMAD.WIDE R244, R0, 0x4, R2.reuse ;  /* 0x0000000400f47825 */ /* 0x100fe200078e0202 */
[----:B----4-:R1:W-:Y:S01]  /*96df0*/  @P3 STG.E desc[UR14][R230.64], R225 ;  /* 0x000000e1e6003986 */ /* 0x0103e2000c10190e */
[----:B------:R-:W-:Y:S01]  /*96e00*/  ISETP.GE.AND P3, PT, R246, UR4, PT ;  /* 0x00000004f6007c0c */ /* 0x000fe2000bf66270 */
[----:B------:R-:W-:Y:S01]  /*96e10*/  ULDC UR4, c[0x0][0x248] ;  /* 0x0000920000047ab9 */ /* 0x000fe20000000800 */
[----:B------:R-:W-:Y:S01]  /*96e20*/  ULDC UR6, c[0x0][0x248] ;  /* 0x0000920000067ab9 */ /* 0x000fe20000000800 */
[----:B------:R-:W-:Y:S01]  /*96e30*/  ULDC UR8, c[0x0][0x22c] ;  /* 0x00008b0000087ab9 */ /* 0x000fe20000000800 */
[----:B-1----:R-:W2:Y:S04]  /*96e40*/  LDL.LU R225, [R1+0x2a40] ;  /* 0x002a400001e17983 */ /* 0x002ea80000300800 */
[----:B------:R-:W3:Y:S04]  /*96e50*/  LDL.LU R230, [R1+0x544] ;  /* 0x0005440001e67983 */ /* 0x000ee80000300800 */
[----:B------:R-:W4:Y:S04]  /*96e60*/  LDL.LU R231, [R1+0x534] ;  /* 0x0005340001e77983 */ /* 0x000f280000300800 */
[----:B------:R-:W2:Y:S01]  /*96e70*/  LDL.LU R246, [R1+0x430] ;  /* 0x0004300001f67983 */ /* 0x000ea20000300800 */
[----:B------:R-:W-:-:S05]  /*96e80*/  IMAD.WIDE R240, R240, 0x4, R2 ;  /* 0x00000004f0f07825 */ /* 0x000fca00078e0202 */
[----:B--2---:R1:W-:Y:S04]  /*96e90*/  @P1 STG.E desc[UR14][R240.64], R246 ;  /* 0x000000f6f0001986 */ /* 0x0043e8000c10190e */
[----:B---3--:R2:W-:Y:S01]  /*96ea0*/  @P6 STG.E desc[UR14][R242.64], R230 ;  /* 0x000000e6f2006986 */ /* 0x0085e2000c10190e */
[C---:B------:R-:W-:Y:S01]  /*96eb0*/  ISETP.LT.AND P6, PT, R195.reuse, UR16, !P5 ;  /* 0x00000010c3007c0c */ /* 0x040fe2000efc1270 */
[----:B------:R-:W-:Y:S02]  /*96ec0*/  ULDC UR16, c[0x0][0x228] ;  /* 0x00008a0000107ab9 */ /* 0x000fe40000000800 */
[----:B----4-:R3:W-:Y:S01]  /*96ed0*/  @P2 STG.E desc[UR14][R244.64], R231 ;  /* 0x000000e7f4002986 */ /* 0x0107e2000c10190e */
[----:B------:R-:W-:Y:S01]  /*96ee0*/  ISETP.LT.AND P2, PT, R195, UR10, !P4 ;  /* 0x0000000ac3007c0c */ /* 0x000fe2000e741270 */
[----:B------:R-:W-:Y:S01]  /*96ef0*/  ULDC UR10, c[0x0][0x228] ;  /* 0x00008a00000a7ab9 */ /* 0x000fe20000000800 */
[C---:B------:R-:W-:Y:S01]  /*96f00*/  ISETP.LT.AND P4, PT, R247.reuse, UR12, !P4 ;  /* 0x0000000cf7007c0c */ /* 0x040fe2000e781270 */
[----:B------:R-:W-:Y:S01]  /*96f10*/  ULDC UR12, c[0x0][0x228] ;  /* 0x00008a00000c7ab9 */ /* 0x000fe20000000800 */
[----:B-1----:R-:W-:Y:S01]  /*96f20*/  IADD3 R240, R0, UR4, RZ ;  /* 0x0000000400f07c10 */ /* 0x002fe2000fffe0ff */
[----:B------:R-:W-:Y:S01]  /*96f30*/  ULDC UR4, c[0x0][0x22c] ;  /* 0x00008b0000047ab9 */ /* 0x000fe20000000800 */
[----:B------:R-:W-:Y:S01]  /*96f40*/  ISETP.LT.AND P5, PT, R247, UR18, !P5 ;  /* 0x00000012f7007c0c */ /* 0x000fe2000efa1270 */
[C---:B--2---:R-:W-:Y:S01]  /*96f50*/  VIADD R230, R252.reuse, 0x6f ;  /* 0x0000006ffce67836 */ /* 0x044fe20000000000 */
[----:B------:R-:W-:Y:S01]  /*96f60*/  IADD3 R246, R252, 0x70, RZ ;  /* 0x00000070fcf67810 */ /* 0x000fe20007ffe0ff */
[----:B------:R-:W-:Y:S01]  /*96f70*/  VIADD R0, R240, UR6 ;  /* 0x00000006f0007c36 */ /* 0x000fe20008000000 */
[----:B------:R-:W-:Y:S01]  /*96f80*/  ULDC UR18, c[0x0][0x228] ;  /* 0x00008a0000127ab9 */ /* 0x000fe20000000800 */
[----:B------:R-:W-:Y:S01]  /*96f90*/  ULDC UR6, c[0x0][0x248] ;  /* 0x0000920000067ab9 */ /* 0x000fe20000000800 */
[----:B------:R-:W-:Y:S01]  /*96fa0*/  ISETP.GE.AND P1, PT, R230, UR8, PT ;  /* 0x00000008e6007c0c */ /* 0x000fe2000bf26270 */
[----:B---3--:R-:W-:Y:S01]  /*96fb0*/  IMAD.WIDE R230, R240, 0x4, R228 ;  /* 0x00000004f0e67825 */ /* 0x008fe200078e02e4 */
[----:B------:R-:W-:-:S03]  /*96fc0*/  ULDC UR8, c[0x0][0x22c] ;  /* 0x00008b0000087ab9 */ /* 0x000fc60000000800 */
[----:B------:R-:W-:Y:S01]  /*96fd0*/  IMAD.WIDE R240, R240, 0x4, R2 ;  /* 0x00000004f0f07825 */ /* 0x000fe200078e0202 */
[----:B------:R1:W-:Y:S03]  /*96fe0*/  @P2 STG.E desc[UR14][R230.64], R226 ;  /* 0x000000e2e6002986 */ /* 0x0003e6000c10190e */
[C---:B------:R-:W-:Y:S01]  /*96ff0*/  IMAD.WIDE R242, R0.reuse, 0x4, R228 ;  /* 0x0000000400f27825 */ /* 0x040fe200078e02e4 */
[----:B------:R2:W-:Y:S03]  /*97000*/  @P4 STG.E desc[UR14][R240.64], R251 ;  /* 0x000000fbf0004986 */ /* 0x0005e6000c10190e */
[----:B------:R-:W-:Y:S01]  /*97010*/  IMAD.WIDE R244, R0, 0x4, R2 ;  /* 0x0000000400f47825 */ /* 0x000fe200078e0202 */
        /* <DEDUP_REMOVED lines=57> */
[----:B------:R-:W-:Y:S01]  /*973b0*/  ULDC UR4, c[0x0][0x248] ;  /* 0x0000920000047ab9 */ /* 0x000fe20000000800 */
[----:B------:R-:W-:Y:S02]  /*973c0*/  IADD3 R246, R252, 0x76, RZ ;  /* 0x00000076fcf67810 */ /* 0x000fe40007ffe0ff */
[----:B-1----:R-:W-:Y:S01]  /*973d0*/  IADD3 R240, R0, UR4, RZ ;  /* 0x0000000400f07c10 */ /* 0x002fe2000fffe0ff */
[----:B------:R-:W2:Y:S01]  /*973e0*/  LDL.LU R236, [R1+0x314] ;  /* 0x0003140001ec7983 */ /* 0x000ea20000300800 */
[----:B------:R-:W-:-:S03]  /*973f0*/  ULDC UR4, c[0x0][0x22c] ;  /* 0x00008b0000047ab9 */ /* 0x000fc60000000800 */
[----:B------:R-:W2:Y:S04]  /*97400*/  LDL.LU R251, [R1+0x558] ;  /* 0x0005580001fb7983 */ /* 0x000ea80000300800 */
[----:B------:R-:W2:Y:S04]  /*97410*/  LDL.LU R250, [R1+0x318] ;  /* 0x0003180001fa7983 */ /* 0x000ea80000300800 */
[----:B------:R-:W2:Y:S04]  /*97420*/  LDL.LU R249, [R1+0x38] ;  /* 0x0000380001f97983 */ /* 0x000ea80000300800 */
[----:B------:R-:W2:Y:S04]  /*97430*/  LDL.LU R248, [R1+0x56c] ;  /* 0x00056c0001f87983 */ /* 0x000ea80000300800 */
[----:B------:R-:W2:Y:S04]  /*97440*/  LDL.LU R239, [R1+0x55c] ;  /* 0x00055c0001ef7983 */ /* 0x000ea80000300800 */
[----:B------:R-:W2:Y:S04]  /*97450*/  LDL.LU R237, [R1+0x31c] ;  /* 0x00031c0001ed7983 */ /* 0x000ea80000300800 */
[----:B------:R-:W2:Y:S04]  /*97460*/  LDL.LU R238, [R1+0x3c] ;  /* 0x00003c0001ee7983 */ /* 0x000ea80000300800 */
[----:B---3--:R1:W-:Y:S04]  /*97470*/  @P6 STG.E desc[UR14][R242.64], R230 ;  /* 0x000000e6f2006986 */ /* 0x0083e8000c10190e */
[----:B----4-:R3:W-:Y:S01]  /*97480*/  @P2 STG.E desc[UR14][R244.64], R231 ;  /* 0x000000e7f4002986 */ /* 0x0107e2000c10190e */
        /* <DEDUP_REMOVED lines=9> */
[----:B---3--:R-:W-:Y:S01]  /*97520*/  IMAD.WIDE R230, R240, 0x4, R228 ;  /* 0x00000004f0e67825 */ /* 0x008fe200078e02e4 */
[----:B------:R-:W-:Y:S01]  /*97530*/  ULDC UR8, c[0x0][0x22c] ;  /* 0x00008b0000087ab9 */ /* 0x000fe20000000800 */
[----:B------:R-:W-:Y:S01]  /*97540*/  ULDC UR12, c[0x0][0x228] ;  /* 0x00008a00000c7ab9 */ /* 0x000fe20000000800 */
[----:B------:R-:W-:Y:S01]  /*97550*/  ULDC UR16, c[0x0][0x228] ;  /* 0x00008a0000107ab9 */ /* 0x000fe20000000800 */
[--C-:B------:R-:W-:Y:S01]  /*97560*/  IMAD.WIDE R244, R0, 0x4, R2.reuse ;  /* 0x0000000400f47825 */ /* 0x100fe200078e0202 */
[----:B--2---:R1:W-:Y:S01]  /*97570*/  @P2 STG.E desc[UR14][R230.64], R227 ;  /* 0x000000e3e6002986 */ /* 0x0043e2000c10190e */
        /* <DEDUP_REMOVED lines=10> */
[----:B---3--:R2:W-:Y:S04]  /*97620*/  @P6 STG.E desc[UR14][R242.64], R230 ;  /* 0x000000e6f2006986 */ /* 0x0085e8000c10190e */
[----:B----4-:R3:W-:Y:S01]  /*97630*/  @P5 STG.E desc[UR14][R244.64], R231 ;  /* 0x000000e7f4005986 */ /* 0x0107e2000c10190e */
[----:B------:R-:W-:Y:S01]  /*97640*/  ISETP.LT.AND P5, PT, R195, UR10, !P0 ;  /* 0x0000000ac3007c0c */ /* 0x000fe2000c7a1270 */
[----:B------:R-:W-:Y:S01]  /*97650*/  ULDC UR10, c[0x0][0x228] ;  /* 0x00008a00000a7ab9 */ /* 0x000fe20000000800 */
[----:B-1----:R-:W-:Y:S01]  /*97660*/  IADD3 R240, R0, UR4, RZ ;  /* 0x0000000400f07c10 */ /* 0x002fe2000fffe0ff */
[----:B------:R-:W-:Y:S01]  /*97670*/  ULDC UR4, c[0x0][0x22c] ;  /* 0x00008b0000047ab9 */ /* 0x000fe20000000800 */
[----:B--2---:R-:W-:-:S05]  /*97680*/  VIADD R230, R252, 0x77 ;  /* 0x00000077fce67836 */ /* 0x004fca0000000000 */
[----:B------:R-:W-:Y:S01]  /*97690*/  ISETP.GE.AND P4, PT, R230, UR8, PT ;  /* 0x00000008e6007c0c */ /* 0x000fe2000bf86270 */
[C---:B---3--:R-:W-:Y:S01]  /*976a0*/  IMAD.WIDE R230, R240.reuse, 0x4, R228 ;  /* 0x00000004f0e67825 */ /* 0x048fe200078e02e4 */
[----:B------:R-:W-:Y:S01]  /*976b0*/  ISETP.LT.AND P0, PT, R247, UR12, !P0 ;  /* 0x0000000cf7007c0c */ /* 0x000fe2000c701270 */
[----:B------:R-:W-:Y:S01]  /*976c0*/  ULDC UR12, c[0x0][0x228] ;  /* 0x00008a00000c7ab9 */ /* 0x000fe20000000800 */
[----:B------:R-:W-:Y:S01]  /*976d0*/  ISETP.LT.AND P6, PT, R195, UR16, !P3 ;  /* 0x00000010c3007c0c */ /* 0x000fe2000dfc1270 */
[C---:B------:R-:W-:Y:S01]  /*976e0*/  VIADD R0, R240.reuse, UR6 ;  /* 0x00000006f0007c36 */ /* 0x040fe20008000000 */
[----:B------:R1:W-:Y:S01]  /*976f0*/  @P5 STG.E desc[UR14][R230.64], R236 ;  /* 0x000000ece6005986 */ /* 0x0003e2000c10190e */
[----:B------:R-:W-:Y:S01]  /*97700*/  ISETP.LT.AND P3, PT, R247, UR18, !P3 ;  /* 0x00000012f7007c0c */ /* 0x000fe2000df61270 */
[----:B------:R-:W-:Y:S01]  /*97710*/  IMAD.WIDE R240, R240, 0x4, R2 ;  /* 0x00000004f0f07825 */ /* 0x000fe200078e0202 */
[----:B------:R-:W-:Y:S01]  /*97720*/  IADD3 R246, R252, 0x78, RZ ;  /* 0x00000078fcf67810 */ /* 0x000fe20007ffe0ff */
[----:B------:R-:W-:Y:S01]  /*97730*/  ULDC UR16, c[0x0][0x228] ;  /* 0x00008a0000107ab9 */ /* 0x000fe20000000800 */
        /* <DEDUP_REMOVED lines=8> */
[----:B------:R-:W-:Y:S01]  /*977c0*/  ISETP.GE.AND P5, PT, R246, UR4, PT ;  /* 0x00000004f6007c0c */ /* 0x000fe2000bfa6270 */
[----:B------:R-:W-:Y:S01]  /*977d0*/  ULDC UR4, c[0x0][0x248] ;  /* 0x0000920000047ab9 */ /* 0x000fe20000000800 */
[----:B------:R-:W-:Y:S01]  /*977e0*/  IADD3 R246, R252, 0x7a, RZ ;  /* 0x0000007afcf67810 */ /* 0x000fe20007ffe0ff */
[----:B---3--:R1:W-:Y:S04]  /*977f0*/  @P0 STG.E desc[UR14][R240.64], R230 ;  /* 0x000000e6f0000986 */ /* 0x0083e8000c10190e */
[----:B----4-:R3:W-:Y:S01]  /*97800*/  @P6 STG.E desc[UR14][R242.64], R231 ;  /* 0x000000e7f2006986 */ /* 0x0107e2000c10190e */
        /* <DEDUP_REMOVED lines=14> */
[----:B---3--:R-:W-:Y:S01]  /*978f0*/  IMAD.WIDE R230, R240, 0x4, R228 ;  /* 0x00000004f0e67825 */ /* 0x008fe200078e02e4 */
[----:B------:R-:W-:Y:S01]  /*97900*/  ULDC UR18, c[0x0][0x228] ;  /* 0x00008a0000127ab9 */ /* 0x000fe20000000800 */
[----:B------:R-:W-:-:S02]  /*97910*/  ULDC UR6, c[0x0][0x248] ;  /* 0x0000920000067ab9 */ /* 0x000fc40000000800 */
[----:B------:R-:W-:Y:S01]  /*97920*/  IMAD.WIDE R240, R240, 0x4, R2 ;  /* 0x00000004f0f07825 */ /* 0x000fe200078e0202 */
[----:B------:R1:W-:Y:S03]  /*97930*/  @P3 STG.E desc[UR14][R230.64], R250 ;  /* 0x000000fae6003986 */ /* 0x0003e6000c10190e */
[C---:B------:R-:W-:Y:S01]  /*97940*/  IMAD.WIDE R242, R0.reuse, 0x4, R228 ;  /* 0x0000000400f27825 */ /* 0x040fe200078e02e4 */
        /* <DEDUP_REMOVED lines=75> */
[C---:B--2---:R-:W-:Y:S01]  /*97e00*/  VIADD R230, R252.reuse, 0x7f ;  /* 0x0000007ffce67836 */ /* 0x044fe20000000000 */
[----:B------:R-:W-:-:S04]  /*97e10*/  IADD3 R246, R252, 0x80, RZ ;  /* 0x00000080fcf67810 */ /* 0x000fc80007ffe0ff */
[----:B------:R-:W-:Y:S01]  /*97e20*/  ISETP.GE.AND P0, PT, R230, UR8, PT ;  /* 0x00000008e6007c0c */ /* 0x000fe2000bf06270 */
[C---:B---3--:R-:W-:Y:S01]  /*97e30*/  IMAD.WIDE R230, R240.reuse, 0x4, R228 ;  /* 0x00000004f0e67825 */ /* 0x048fe200078e02e4 */
[----:B------:R-:W-:Y:S01]  /*97e40*/  ISETP.LT.AND P1, PT, R247, UR12, !P1 ;  /* 0x0000000cf7007c0c */ /* 0x000fe2000cf21270 */
[----:B------:R-:W-:Y:S01]  /*97e50*/  ULDC UR8, c[0x0][0x22c] ;  /* 0x00008b0000087ab9 */ /* 0x000fe20000000800 */
[----:B------:R-:W-:Y:S01]  /*97e60*/  ISETP.LT.AND P6, PT, R195, UR16, !P2 ;  /* 0x00000010c3007c0c */ /* 0x000fe2000d7c1270 */
[----:B------:R-:W-:Y:S01]  /*97e70*/  VIADD R0, R240, UR6 ;  /* 0x00000006f0007c36 */ /* 0x000fe20008000000 */
[----:B------:R1:W-:Y:S01]  /*97e80*/  @P3 STG.E desc[UR14][R230.64], R238 ;  /* 0x000000eee6003986 */ /* 0x0003e2000c10190e */
[----:B------:R-:W-:Y:S01]  /*97e90*/  ISETP.GE.AND P3, PT, R246, UR4, PT ;  /* 0x00000004f6007c0c */ /* 0x000fe2000bf66270 */
[----:B------:R-:W-:Y:S01]  /*97ea0*/  ULDC UR12, c[0x0][0x228] ;  /* 0x00008a00000c7ab9 */ /* 0x000fe20000000800 */
[----:B------:R-:W-:Y:S01]  /*97eb0*/  ISETP.LT.AND P2, PT, R247, UR18, !P2 ;  /* 0x00000012f7007c0c */ /* 0x000fe2000d741270 */
[----:B------:R-:W-:Y:S01]  /*97ec0*/  IMAD.WIDE R240, R240, 0x4, R2 ;  /* 0x00000004f0f07825 */ /* 0x000fe200078e0202 */
[----:B------:R-:W-:Y:S01]  /*97ed0*/  ULDC UR4, c[0x0][0x248] ;  /* 0x0000920000047ab9 */ /* 0x000fe20000000800 */
[----:B------:R-:W-:Y:S01]  /*97ee0*/  ULDC UR16, c[0x0][0x228] ;  /* 0x00008a0000107ab9 */ /* 0x000fe20000000800 */
[----:B------:R-:W-:Y:S01]  /*97ef0*/  ULDC UR18, c[0x0][0x228] ;  /* 0x00008a0000127ab9 */ /* 0x000fe20000000800 */
[----:B------:R-:W-:Y:S01]  /*97f00*/  ULDC UR6, c[0x0][0x248] ;  /* 0x0000920000067ab9 */ /* 0x000fe20000000800 */
[----:B-1----:R-:W2:Y:S04]  /*97f10*/  LDL.LU R238, [R1+0x2a2c] ;  /* 0x002a2c0001ee7983 */ /* 0x002ea80000300800 */
[----:B------:R-:W3:Y:S04]  /*97f20*/  LDL.LU R230, [R1+0x5c8] ;  /* 0x0005c80001e67983 */ /* 0x000ee80000300800 */
[----:B------:R-:W4:Y:S04]  /*97f30*/  LDL.LU R231, [R1+0x5b8] ;  /* 0x0005b80001e77983 */ /* 0x000f280000300800 */
[----:B------:R-:W2:Y:S01]  /*97f40*/  LDL.LU R246, [R1+0x594] ;  /* 0x0005940001f67983 */ /* 0x000ea20000300800 */
[----:B------:R-:W-:-:S04]  /*97f50*/  IMAD.WIDE R242, R0, 0x4, R228 ;  /* 0x0000000400f27825 */ /* 0x000fc800078e02e4 */
[C---:B------:R-:W-:Y:S01]  /*97f60*/  IMAD.WIDE R244, R0.reuse, 0x4, R2 ;  /* 0x0000000400f47825 */ /* 0x040fe200078e0202 */
        /* <DEDUP_REMOVED lines=20> */
[C---:B------:R-:W-:Y:S01]  /*980b0*/  IMAD.WIDE R242, R0.reuse, 0x4, R228 ;  /* 0x0000000400f27825 */ /* 0x040fe200078e02e4 */
[----:B------:R-:W-:Y:S01]  /*980c0*/  ULDC UR6, c[0x0][0x248] ;  /* 0x0000920000067ab9 */ /* 0x000fe20000000800 */
[----:B-1----:R-:W2:Y:S02]  /*980d0*/  LDL.LU R239, [R1+0x2a28] ;  /* 0x002a280001ef7983 */ /* 0x002ea40000300800 */
[----:B------:R-:W-:Y:S01]  /*980e0*/  IMAD.WIDE R244, R0, 0x4, R2 ;  /* 0x0000000400f47825 */ /* 0x000fe200078e0202 */
[----:B------:R-:W-:Y:S01]  /*980f0*/  ULDC UR18, c[0x0][0x228] ;  /* 0x00008a0000127ab9 */ /* 0x000fe20000000800 */
[----:B------:R-:W3:Y:S01]  /*98100*/  LDL.LU R231, [R1+0x598] ;  /* 0x0005980001e77983 */ /* 0x000ee20000300800 */
[----:B------:R-:W-:Y:S01]  /*98110*/  ISETP.GE.AND P2, PT, R246, UR4, PT ;  /* 0x00000004f6007c0c */ /* 0x000fe2000bf46270 */
[----:B------:R-:W-:Y:S01]  /*98120*/  ULDC UR4, c[0x0][0x248] ;  /* 0x0000920000047ab9 */ /* 0x000fe20000000800 */
[----:B------:R-:W-:Y:S01]  /*98130*/  VIADD R230, R252, 0x83 ;  /* 0x00000083fce67836 */ /* 0x000fe20000000000 */
[----:B---3--:R1:W-:Y:S04]  /*98140*/  @P4 STG.E desc[UR14][R240.64], R231 ;  /* 0x000000e7f0004986 */ /* 0x0083e8000c10190e */
[----:B------:R-:W-:Y:S04]  /*98150*/  @P6 STG.E desc[UR14][R242.64], R251 ;  /* 0x000000fbf2006986 */ /* 0x000fe8000c10190e */
[----:B------:R-:W-:Y:S01]  /*98160*/  @P5 STG.E desc[UR14][R244.64], R250 ;  /* 0x000000faf4005986 */ /* 0x000fe2000c10190e */
[----:B------:R-:W-:Y:S01]  /*98170*/  ISETP.LT.AND P5, PT, R195, UR10, !P0 ;  /* 0x0000000ac3007c0c */ /* 0x000fe2000c7a1270 */
[----:B------:R-:W-:Y:S01]  /*98180*/  ULDC UR10, c[0x0][0x228] ;  /* 0x00008a00000a7ab9 */ /* 0x000fe20000000800 */
[----:B-1----:R-:W-:Y:S01]  /*98190*/  IADD3 R240, R0, UR4, RZ ;  /* 0x0000000400f07c10 */ /* 0x002fe2000fffe0ff */
[----:B------:R-:W-:Y:S01]  /*981a0*/  ULDC UR4, c[0x0][0x22c] ;  /* 0x00008b0000047ab9 */ /* 0x000fe20000000800 */
[----:B------:R-:W-:Y:S01]  /*981b0*/  ISETP.GE.AND P4, PT, R230, UR8, PT ;  /* 0x00000008e6007c0c */ /* 0x000fe2000bf86270 */
[----:B------:R-:W-:-:S02]  /*981c0*/  ULDC UR8, c[0x0][0x22c] ;  /* 0x00008b0000087ab9 */ /* 0x000fc40000000800 */
[----:B------:R-:W-:-:S06]  /*981d0*/  IMAD.WIDE R230, R240, 0x4, R228 ;  /* 0x00000004f0e67825 */ /* 0x000fcc00078e02e4 */
[----:B------:R1:W-:Y:S04]  /*981e0*/  @P5 STG.E desc[UR14][R230.64], R249 ;  /* 0x000000f9e6005986 */ /* 0x0003e8000c10190e */
[----:B-1----:R-:W3:Y:S04]  /*981f0*/  LDL.LU R230, [R1+0x5e0] ;  /* 0x0005e00001e67983 */ /* 0x002ee80000300800 */
[----:B------:R-:W4:Y:S01]  /*98200*/  LDL.LU R231, [R1+0x5d0] ;  /* 0x0005d00001e77983 */ /* 0x000f220000300800 */
[----:B------:R-:W-:Y:S02]  /*98210*/  ISETP.LT.AND P0, PT, R247, UR12, !P0 ;  /* 0x0000000cf7007c0c */ /* 0x000fe4000c701270 */
[----:B------:R-:W-:Y:S01]  /*98220*/  ISETP.LT.AND P6, PT, R195, UR16, !P3 ;  /* 0x00000010c3007c0c */ /* 0x000fe2000dfc1270 */
[C---:B------:R-:W-:Y:S01]  /*98230*/  VIADD R0, R240.reuse, UR6 ;  /* 0x00000006f0007c36 */ /* 0x040fe20008000000 */
[----:B------:R-:W-:Y:S01]  /*98240*/  ISETP.LT.AND P3, PT, R247, UR18, !P3 ;  /* 0x00000012f7007c0c */ /* 0x000fe2000df61270 */
[----:B------:R-:W-:Y:S01]  /*98250*/  IMAD.WIDE R240, R240, 0x4, R2 ;  /* 0x00000004f0f07825 */ /* 0x000fe200078e0202 */
[----:B------:R-:W-:Y:S01]  /*98260*/  IADD3 R246, R252, 0x84, RZ ;  /* 0x00000084fcf67810 */ /* 0x000fe20007ffe0ff */
[----:B------:R-:W2:Y:S01]  /*98270*/  LDL.LU R251, [R1+0x5e8] ;  /* 0x0005e80001fb7983 */ /* 0x000ea20000300800 */
[----:B------:R-:W-:Y:S01]  /*98280*/  ULDC UR12, c[0x0][0x228] ;  /* 0x00008a00000c7ab9 */ /* 0x000fe20000000800 */
[C---:B------:R-:W-:Y:S01]  /*98290*/  IMAD.WIDE R242, R0.reuse, 0x4, R228 ;  /* 0x0000000400f27825 */ /* 0x040fe200078e02e4 */
[----:B------:R-:W-:Y:S01]  /*982a0*/  ULDC UR16, c[0x0][0x228] ;  /* 0x00008a0000107ab9 */ /* 0x000fe20000000800 */
[----:B------:R-:W-:Y:S01]  /*982b0*/  ULDC UR18, c[0x0][0x228] ;  /* 0x00008a0000127ab9 */ /* 0x000fe20000000800 */
[----:B------:R-:W-:Y:S01]  /*982c0*/  ULDC UR6, c[0x0][0x248] ;  /* 0x0000920000067ab9 */ /* 0x000fe20000000800 */
[----:B------:R-:W-:Y:S01]  /*982d0*/  IMAD.WIDE R244, R0, 0x4, R2 ;  /* 0x0000000400f47825 */ /* 0x000fe200078e0202 */
[----:B------:R1:W-:Y:S01]  /*982e0*/  @P0 STG.E desc[UR14][R240.64], R248 ;  /* 0x000000f8f0000986 */ /* 0x0003e2000c10190e */
[----:B------:R-:W-:Y:S01]  /*982f0*/  ISETP.GE.AND P5, PT, R246, UR4, PT ;  /* 0x00000004f6007c0c */ /* 0x000fe2000bfa6270 */
[----:B------:R-:W-:-:S02]  /*98300*/  ULDC UR4, c[0x0][0x248] ;  /* 0x0000920000047ab9 */ /* 0x000fc40000000800 */
        /* <DEDUP_REMOVED lines=21> */
[----:B------:R-:W-:Y:S01]  /*98460*/  IMAD.WIDE R244, R0, 0x4, R2 ;  /* 0x0000000400f47825 */ /* 0x000fe200078e0202 */
[----:B------:R1:W-:Y:S01]  /*98470*/  @P3 STG.E desc[UR14][R230.64], R236 ;  /* 0x000000ece6003986 */ /* 0x0003e2000c10190e */
[----:B------:R-:W-:Y:S01]  /*98480*/  ULDC UR6, c[0x0][0x248] ;  /* 0x0000920000067ab9 */ /* 0x000fe20000000800 */
[----:B------:R-:W-:-:S02]  /*98490*/  ULDC UR8, c[0x0][0x22c] ;  /* 0x00008b0000087ab9 */ /* 0x000fc40000000800 */
[----:B-1----:R-:W3:Y:S04]  /*984a0*/  LDL.LU R230, [R1+0x5e4] ;  /* 0x0005e40001e67983 */ /* 0x002ee80000300800 */
[----:B------:R-:W4:Y:S01]  /*984b0*/  LDL.LU R231, [R1+0x5d4] ;  /* 0x0005d40001e77983 */ /* 0x000f220000300800 */
[----:B------:R-:W-:Y:S01]  /*984c0*/  IMAD.WIDE R240, R240, 0x4, R2 ;  /* 0x00000004f0f07825 */ /* 0x000fe200078e0202 */
[----:B------:R-:W-:Y:S01]  /*984d0*/  ISETP.GE.AND P3, PT, R246, UR4, PT ;  /* 0x00000004f6007c0c */ /* 0x000fe2000bf66270 */
[----:B------:R-:W-:-:S03]  /*984e0*/  ULDC UR4, c[0x0][0x248] ;  /* 0x0000920000047ab9 */ /* 0x000fc60000000800 */
[----:B------:R1:W-:Y:S01]  /*984f0*/  @P1 STG.E desc[UR14][R240.64], R220 ;  /* 0x000000dcf0001986 */ /* 0x0003e2000c10190e */
[----:B------:R-:W-:Y:S01]  /*98500*/  IADD3 R236, R0, UR4, RZ ;  /* 0x0000000400ec7c10 */ /* 0x000fe2000fffe0ff */
[----:B------:R-:W-:-:S04]  /*98510*/  ULDC UR4, c[0x0][0x22c] ;  /* 0x00008b0000047ab9 */ /* 0x000fc80000000800 */
[----:B------:R-:W-:Y:S01]  /*98520*/  VIADD R0, R236, UR6 ;  /* 0x00000006ec007c36 */ /* 0x000fe20008000000 */
[----:B------:R-:W-:Y:S01]  /*98530*/  ULDC UR6, c[0x0][0x248] ;  /* 0x0000920000067ab9 */ /* 0x000fe20000000800 */
[----:B-1----:R-:W-:Y:S02]  /*98540*/  VIADD R220, R252, 0x87 ;  /* 0x00000087fcdc7836 */ /* 0x002fe40000000000 */
[----:B------:R-:W-:-:S03]  /*98550*/  IMAD.WIDE R240, R236, 0x4, R2 ;  /* 0x00000004ecf07825 */ /* 0x000fc600078e0202 */
[----:B------:R-:W-:Y:S01]  /*98560*/  ISETP.GE.AND P1, PT, R220, UR8, PT ;  /* 0x00000008dc007c0c */ /* 0x000fe2000bf26270 */
[----:B------:R-:W-:Y:S01]  /*98570*/  ULDC UR8, c[0x0][0x22c] ;  /* 0x00008b0000087ab9 */ /* 0x000fe20000000800 */
[----:B------:R-:W-:Y:S01]  /*98580*/  IADD3 R220, R252, 0x88, RZ ;  /* 0x00000088fcdc7810 */ /* 0x000fe20007ffe0ff */
        /* <DEDUP_REMOVED lines=8> */
[----:B------:R-:W-:Y:S01]  /*98610*/  ISETP.LT.AND P5, PT, R247, UR18, !P5 ;  /* 0x00000012f7007c0c */ /* 0x000fe2000efa1270 */
[----:B------:R-:W-:Y:S01]  /*98620*/  ULDC UR18, c[0x0][0x228] ;  /* 0x00008a0000127ab9 */ /* 0x000fe20000000800 */
[----:B-1----:R-:W-:-:S04]  /*98630*/  IMAD.WIDE R242, R0, 0x4, R228 ;  /* 0x0000000400f27825 */ /* 0x002fc800078e02e4 */
[----:B---3--:R-:W-:-:S04]  /*98640*/  IMAD.WIDE R230, R236, 0x4, R228 ;  /* 0x00000004ece67825 */ /* 0x008fc800078e02e4 */
[----:B------:R-:W-:Y:S01]  /*98650*/  IMAD.WIDE R244, R0, 0x4, R2 ;  /* 0x0000000400f47825 */ /* 0x000fe200078e0202 */
[----:B------:R1:W-:Y:S01]  /*98660*/  @P2 STG.E desc[UR14][R230.64], R237 ;  /* 0x000000ede6002986 */ /* 0x0003e2000c10190e */
[----:B------:R-:W-:Y:S01]  /*98670*/  ISETP.GE.AND P2, PT, R220, UR4, PT ;  /* 0x00000004dc007c0c */ /* 0x000fe2000bf46270 */
[----:B------:R-:W-:Y:S02]  /*98680*/  ULDC UR4, c[0x0][0x248] ;  /* 0x0000920000047ab9 */ /* 0x000fe40000000800 */
[----:B------:R3:W-:Y:S04]  /*98690*/  @P4 STG.E desc[UR14][R240.64], R221 ;  /* 0x000000ddf0004986 */ /* 0x0007e8000c10190e */
[----:B--2---:R-:W-:Y:S01]  /*986a0*/  @P6 STG.E desc[UR14][R242.64], R251 ;  /* 0x000000fbf2006986 */ /* 0x004fe2000c10190e */
[----:B------:R-:W-:-:S03]  /*986b0*/  VIADD R220, R252, 0x89 ;  /* 0x00000089fcdc7836 */ /* 0x000fc60000000000 */
[----:B------:R-:W-:Y:S01]  /*986c0*/  @P5 STG.E desc[UR14][R244.64], R250 ;  /* 0x000000faf4005986 */ /* 0x000fe2000c10190e */
[----:B------:R-:W-:Y:S01]  /*986d0*/  ISETP.LT.AND P5, PT, R195, UR10, !P0 ;  /* 0x0000000ac3007c0c */ /* 0x000fe2000c7a1270 */
[----:B------:R-:W-:Y:S01]  /*986e0*/  ULDC UR10, c[0x0][0x228] ;  /* 0x00008a00000a7ab9 */ /* 0x000fe20000000800 */
[----:B-1----:R-:W-:Y:S01]  /*986f0*/  IADD3 R231, R0, UR4, RZ ;  /* 0x0000000400e77c10 */ /* 0x002fe2000fffe0ff */
[----:B------:R-:W-:Y:S01]  /*98700*/  ULDC UR4, c[0x0][0x22c] ;  /* 0x00008b0000047ab9 */ /* 0x000fe20000000800 */
[----:B------:R-:W-:Y:S01]  /*98710*/  ISETP.GE.AND P4, PT, R220, UR8, PT ;  /* 0x00000008dc007c0c */ /* 0x000fe2000bf86270 */
[----:B------:R-:W-:Y:S02]  /*98720*/  ULDC UR8, c[0x0][0x22c] ;  /* 0x00008b0000087ab9 */ /* 0x000fe40000000800 */
[----:B---3--:R-:W-:-:S06]  /*98730*/  IMAD.WIDE R220, R231, 0x4, R228 ;  /* 0x00000004e7dc7825 */ /* 0x008fcc00078e02e4 */
[----:B------:R1:W-:Y:S04]  /*98740*/  @P5 STG.E desc[UR14][R220.64], R238 ;  /* 0x000000eedc005986 */ /* 0x0003e8000c10190e */
[----:B-1----:R-:W2:Y:S04]  /*98750*/  LDL.LU R238, [R1+0x5f0] ;  /* 0x0005f00001ee7983 */ /* 0x002ea80000300800 */
[----:B------:R-:W3:Y:S04]  /*98760*/  LDL.LU R244, [R1+0x20] ;  /* 0x0000200001f47983 */ /* 0x000ee80000300800 */
[----:B------:R-:W4:Y:S04]  /*98770*/  LDL.LU R245, [R1+0x5f4] ;  /* 0x0005f40001f57983 */ /* 0x000f280000300800 */
[----:B------:R-:W4:Y:S01]  /*98780*/  LDL.LU R246, [R1+0x24] ;  /* 0x0000240001f67983 */ /* 0x000f220000300800 */
[----:B------:R-:W-:-:S02]  /*98790*/  ISETP.LT.AND P0, PT, R247, UR12, !P0 ;  /* 0x0000000cf7007c0c */ /* 0x000fc4000c701270 */
[----:B------:R-:W-:Y:S01]  /*987a0*/  ISETP.LT.AND P6, PT, R195, UR16, !P3 ;  /* 0x00000010c3007c0c */ /* 0x000fe2000dfc1270 */
[----:B------:R-:W4:Y:S01]  /*987b0*/  LDL.LU R251, [R1+0x5f8] ;  /* 0x0005f80001fb7983 */ /* 0x000f220000300800 */
[----:B------:R-:W-:Y:S01]  /*987c0*/  ISETP.LT.AND P3, PT, R247, UR18, !P3 ;  /* 0x00000012f7007c0c */ /* 0x000fe2000df61270 */
[C---:B------:R-:W-:Y:S01]  /*987d0*/  VIADD R0, R231.reuse, UR6 ;  /* 0x00000006e7007c36 */ /* 0x040fe20008000000 */
[----:B------:R-:W-:Y:S01]  /*987e0*/  IADD3 R242, R252, 0x8a, RZ ;  /* 0x0000008afcf27810 */ /* 0x000fe20007ffe0ff */
[----:B------:R-:W4:Y:S01]  /*987f0*/  LDL.LU R250, [R1+0x28] ;  /* 0x0000280001fa7983 */ /* 0x000f220000300800 */
[----:B------:R-:W-:Y:S01]  /*98800*/  IMAD.WIDE R230, R231, 0x4, R2 ;  /* 0x00000004e7e67825 */ /* 0x000fe200078e0202 */
[----:B------:R-:W-:Y:S01]  /*98810*/  ULDC UR12, c[0x0][0x228] ;  /* 0x00008a00000c7ab9 */ /* 0x000fe20000000800 */
[----:B------:R-:W-:Y:S01]  /*98820*/  ULDC UR16, c[0x0][0x228] ;  /* 0x00008a0000107ab9 */ /* 0x000fe20000000800 */
[----:B------:R-:W-:Y:S01]  /*98830*/  ULDC UR18, c[0x0][0x228] ;  /* 0x00008a0000127ab9 */ /* 0x000fe20000000800 */
[----:B------:R-:W-:Y:S01]  /*98840*/  IMAD.WIDE R236, R0, 0x4, R228 ;  /* 0x0000000400ec7825 */ /* 0x000fe200078e02e4 */
[----:B------:R-:W-:Y:S01]  /*98850*/  @P0 STG.E desc[UR14][R230.64], R222 ;  /* 0x000000dee6000986 */ /* 0x000fe2000c10190e */
[----:B------:R-:W-:-:S02]  /*98860*/  ULDC UR6, c[0x0][0x248] ;  /* 0x0000920000067ab9 */ /* 0x000fc40000000800 */
[----:B------:R-:W-:Y:S01]  /*98870*/  IMAD.WIDE R240, R0, 0x4, R2 ;  /* 0x0000000400f07825 */ /* 0x000fe200078e0202 */
[----:B------:R1:W-:Y:S04]  /*98880*/  @P6 STG.E desc[UR14][R236.64], R249 ;  /* 0x000000f9ec006986 */ /* 0x0003e8000c10190e */
[----:B------:R1:W-:Y:S04]  /*98890*/  @P3 STG.E desc[UR14][R240.64], R248 ;  /* 0x000000f8f0003986 */ /* 0x0003e8000c10190e */
[----:B-1----:R-:W4:Y:S04]  /*988a0*/  LDL.LU R249, [R1+0x5fc] ;  /* 0x0005fc0001f97983 */ /* 0x002f280000300800 */
[----:B------:R-:W4:Y:S01]  /*988b0*/  LDL.LU R248, [R1+0x2c] ;  /* 0x00002c0001f87983 */ /* 0x000f220000300800 */
[----:B------:R-:W-:Y:S01]  /*988c0*/  ISETP.GE.AND P5, PT, R242, UR4, PT ;  /* 0x00000004f2007c0c */ /* 0x000fe2000bfa6270 */
[----:B------:R-:W-:Y:S01]  /*988d0*/  ULDC UR4, c[0x0][0x248] ;  /* 0x0000920000047ab9 */ /* 0x000fe20000000800 */
[----:B------:R-:W-:Y:S01]  /*988e0*/  ISETP.LT.AND P3, PT, R195, UR10, !P1 ;  /* 0x0000000ac3007c0c */ /* 0x000fe2000cf61270 */
[----:B------:R-:W-:Y:S01]  /*988f0*/  VIADD R220, R252, 0x8b ;  /* 0x0000008bfcdc7836 */ /* 0x000fe20000000000 */
[----:B------:R-:W-:Y:S01]  /*98900*/  ISETP.LT.AND P1, PT, R247, UR12, !P1 ;  /* 0x0000000cf7007c0c */ /* 0x000fe2000cf21270 */
[----:B------:R-:W-:Y:S01]  /*98910*/  ULDC UR10, c[0x0][0x228] ;  /* 0x00008a00000a7ab9 */ /* 0x000fe20000000800 */
[----:B------:R-:W-:Y:S01]  /*98920*/  IADD3 R231, R0, UR4, RZ ;  /* 0x0000000400e77c10 */ /* 0x000fe2000fffe0ff */
[----:B------:R-:W-:Y:S01]  /*98930*/  ULDC UR4, c[0x0][0x22c] ;  /* 0x00008b0000047ab9 */ /* 0x000fe20000000800 */
[----:B------:R-:W-:Y:S01]  /*98940*/  ISETP.LT.AND P6, PT, R195, UR16, !P2 ;  /* 0x00000010c3007c0c */ /* 0x000fe2000d7c1270 */
[----:B------:R-:W-:Y:S01]  /*98950*/  ULDC UR12, c[0x0][0x228] ;  /* 0x00008a00000c7ab9 */ /* 0x000fe20000000800 */
[----:B------:R-:W-:Y:S01]  /*98960*/  ISETP.LT.AND P2, PT, R247, UR18, !P2 ;  /* 0x00000012f7007c0c */ /* 0x000fe2000d741270 */
[C---:B------:R-:W-:Y:S01]  /*98970*/  VIADD R243, R231.reuse, UR6 ;  /* 0x00000006e7f37c36 */ /* 0x040fe20008000000 */
[----:B------:R-:W-:Y:S01]  /*98980*/  ISETP.GE.AND P0, PT, R220, UR8, PT ;  /* 0x00000008dc007c0c */ /* 0x000fe2000bf06270 */
[C---:B------:R-:W-:Y:S01]  /*98990*/  IMAD.WIDE R220, R231.reuse, 0x4, R228 ;  /* 0x00000004e7dc7825 */ /* 0x040fe200078e02e4 */
[----:B------:R-:W-:Y:S01]  /*989a0*/  IADD3 R0, R252, 0x8c, RZ ;  /* 0x0000008cfc007810 */ /* 0x000fe20007ffe0ff */
[----:B------:R-:W-:Y:S01]  /*989b0*/  ULDC UR16, c[0x0][0x228] ;  /* 0x00008a0000107ab9 */ /* 0x000fe20000000800 */
[----:B------:R-:W-:Y:S01]  /*989c0*/  ULDC UR18, c[0x0][0x228] ;  /* 0x00008a0000127ab9 */ /* 0x000fe20000000800 */
[----:B------:R-:W-:Y:S01]  /*989d0*/  IMAD.WIDE R230, R231, 0x4, R2 ;  /* 0x00000004e7e67825 */ /* 0x000fe200078e0202 */
[----:B------:R-:W-:Y:S01]  /*989e0*/  @P3 STG.E desc[UR14][R220.64], R239 ;  /* 0x000000efdc003986 */ /* 0x000fe2000c10190e */
[----:B------:R-:W-:-:S02]  /*989f0*/  ULDC UR6, c[0x0][0x248] ;  /* 0x0000920000067ab9 */ /* 0x000fc40000000800 */
[C---:B------:R-:W-:Y:S01]  /*98a00*/  IMAD.WIDE R236, R243.reuse, 0x4, R228 ;  /* 0x00000004f3ec7825 */ /* 0x040fe200078e02e4 */
[----:B------:R1:W-:Y:S03]  /*98a10*/  @P1 STG.E desc[UR14][R230.64], R223 ;  /* 0x000000dfe6001986 */ /* 0x0003e6000c10190e */
[C---:B------:R-:W-:Y:S01]  /*98a20*/  IMAD.WIDE R240, R243.reuse, 0x4, R2 ;  /* 0x00000004f3f07825 */ /* 0x040fe200078e0202 */
[----:B------:R-:W-:Y:S01]  /*98a30*/  ISETP.GE.AND P3, PT, R0, UR4, PT ;  /* 0x0000000400007c0c */ /* 0x000fe2000bf66270 */
[----:B------:R-:W-:Y:S01]  /*98a40*/  ULDC UR4, c[0x0][0x248] ;  /* 0x0000920000047ab9 */ /* 0x000fe20000000800 */
[----:B------:R-:W-:Y:S01]  /*98a50*/  ULDC UR8, c[0x0][0x22c] ;  /* 0x00008b0000087ab9 */ /* 0x000fe20000000800 */
[----:B------:R-:W-:Y:S01]  /*98a60*/  VIADD R0, R252, 0x8d ;  /* 0x0000008dfc007836 */ /* 0x000fe20000000000 */
[----:B-1----:R-:W-:Y:S01]  /*98a70*/  IADD3 R223, R243, UR4, RZ ;  /* 0x00000004f3df7c10 */ /* 0x002fe2000fffe0ff */
[----:B------:R-:W-:-:S04]  /*98a80*/  ULDC UR4, c[0x0][0x22c] ;  /* 0x00008b0000047ab9 */ /* 0x000fc80000000800 */
[C---:B------:R-:W-:Y:S01]  /*98a90*/  VIADD R239, R223.reuse, UR6 ;  /* 0x00000006dfef7c36 */ /* 0x040fe20008000000 */
[----:B------:R-:W-:Y:S01]  /*98aa0*/  ISETP.GE.AND P1, PT, R0, UR8, PT ;  /* 0x0000000800007c0c */ /* 0x000fe2000bf26270 */
[C---:B------:R-:W-:Y:S01]  /*98ab0*/  IMAD.WIDE R220, R223.reuse, 0x4, R228 ;  /* 0x00000004dfdc7825 */ /* 0x040fe200078e02e4 */
[----:B------:R-:W-:Y:S01]  /*98ac0*/  IADD3 R0, R252, 0x8e, RZ ;  /* 0x0000008efc007810 */ /* 0x000fe20007ffe0ff */
[----:B------:R-:W-:Y:S01]  /*98ad0*/  ULDC UR6, c[0x0][0x248] ;  /* 0x0000920000067ab9 */ /* 0x000fe20000000800 */
[----:B------:R-:W-:Y:S01]  /*98ae0*/  ULDC UR8, c[0x0][0x22c] ;  /* 0x00008b0000087ab9 */ /* 0x000fe20000000800 */
[----:B------:R-:W-:-:S04]  /*98af0*/  IMAD.WIDE R222, R223, 0x4, R2 ;  /* 0x00000004dfde7825 */ /* 0x000fc800078e0202 */
[----:B------:R-:W-:Y:S01]  /*98b00*/  IMAD.WIDE R230, R239, 0x4, R228 ;  /* 0x00000004efe67825 */ /* 0x000fe200078e02e4 */
[----:B--2---:R1:W-:Y:S01]  /*98b10*/  @P6 STG.E desc[UR14][R236.64], R238 ;  /* 0x000000eeec006986 */ /* 0x0043e2000c10190e */
[C---:B------:R-:W-:Y:S01]  /*98b20*/  ISETP.LT.AND P6, PT, R195.reuse, UR16, !P5 ;  /* 0x00000010c3007c0c */ /* 0x040fe2000efc1270 */
[----:B------:R-:W-:Y:S02]  /*98b30*/  ULDC UR16, c[0x0][0x228] ;  /* 0x00008a0000107ab9 */ /* 0x000fe40000000800 */
[----:B---3--:R-:W-:Y:S01]  /*98b40*/  @P2 STG.E desc[UR14][R240.64], R244 ;  /* 0x000000f4f0002986 */ /* 0x008fe2000c10190e */
[----:B------:R-:W-:Y:S01]  /*98b50*/  ISETP.LT.AND P2, PT, R195, UR10, !P4 ;  /* 0x0000000ac3007c0c */ /* 0x000fe2000e741270 */
[----:B------:R-:W-:Y:S01]  /*98b60*/  ULDC UR10, c[0x0][0x228] ;  /* 0x00008a00000a7ab9 */ /* 0x000fe20000000800 */
[C---:B------:R-:W-:Y:S01]  /*98b70*/  ISETP.LT.AND P4, PT, R247.reuse, UR12, !P4 ;  /* 0x0000000cf7007c0c */ /* 0x040fe2000e781270 */
[----:B------:R-:W-:Y:S01]  /*98b80*/  ULDC UR12, c[0x0][0x228] ;  /* 0x00008a00000c7ab9 */ /* 0x000fe20000000800 */
[----:B------:R-:W-:Y:S01]  /*98b90*/  ISETP.LT.AND P5, PT, R247, UR18, !P5 ;  /* 0x00000012f7007c0c */ /* 0x000fe2000efa1270 */
[----:B------:R-:W-:Y:S01]  /*98ba0*/  ULDC UR18, c[0x0][0x228] ;  /* 0x00008a0000127ab9 */ /* 0x000fe20000000800 */
[----:B-1----:R-:W-:-:S07]  /*98bb0*/  IMAD.WIDE R236, R239, 0x4, R2 ;  /* 0x00000004efec7825 */ /* 0x002fce00078e0202 */
[----:B------:R-:W-:Y:S01]  /*98bc0*/  @P2 STG.E desc[UR14][R220.64], R224 ;  /* 0x000000e0dc002986 */ /* 0x000fe2000c10190e */
[----:B------:R-:W-:Y:S01]  /*98bd0*/  ISETP.GE.AND P2, PT, R0, UR4, PT ;  /* 0x0000000400007c0c */ /* 0x000fe2000bf46270 */
[----:B------:R-:W-:Y:S02]  /*98be0*/  ULDC UR4, c[0x0][0x248] ;  /* 0x0000920000047ab9 */ /* 0x000fe40000000800 */
[----:B------:R1:W-:Y:S04]  /*98bf0*/  @P4 STG.E desc[UR14][R222.64], R12 ;  /* 0x0000000cde004986 */ /* 0x0003e8000c10190e */
[----:B----4-:R2:W-:Y:S01]  /*98c00*/  @P6 STG.E desc[UR14][R230.64], R245 ;  /* 0x000000f5e6006986 */ /* 0x0105e2000c10190e */
[----:B------:R-:W-:Y:S01]  /*98c10*/  ISETP.LT.AND P6, PT, R195, UR16, !P3 ;  /* 0x00000010c3007c0c */ /* 0x000fe2000dfc1270 */
[----:B------:R-:W-:-:S02]  /*98c20*/  VIADD R0, R252, 0x8f ;  /* 0x0000008ffc007836 */ /* 0x000fc40000000000 */
[----:B------:R3:W-:Y:S01]  /*98c30*/  @P5 STG.E desc[UR14][R236.64], R246 ;  /* 0x000000f6ec005986 */ /* 0x0007e2000c10190e */
[----:B------:R-:W-:Y:S01]  /*98c40*/  ISETP.LT.AND P5, PT, R195, UR10, !P0 ;  /* 0x0000000ac3007c0c */ /* 0x000fe2000c7a1270 */
[----:B------:R-:W-:Y:S01]  /*98c50*/  ULDC UR10, c[0x0][0x228] ;  /* 0x00008a00000a7ab9 */ /* 0x000fe20000000800 */
[----:B------:R-:W-:Y:S01]  /*98c60*/  ISETP.LT.AND P0, PT, R247, UR12, !P0 ;  /* 0x0000000cf7007c0c */ /* 0x000fe2000c701270 */
[----:B------:R-:W-:Y:S01]  /*98c70*/  ULDC UR12, c[0x0][0x228] ;  /* 0x00008a00000c7ab9 */ /* 0x000fe20000000800 */
[----:B-1----:R-:W-:Y:S01]  /*98c80*/  IADD3 R223, R239, UR4, RZ ;  /* 0x00000004efdf7c10 */ /* 0x002fe2000fffe0ff */
[----:B------:R-:W-:Y:S01]  /*98c90*/  ULDC UR4, c[0x0][0x22c] ;  /* 0x00008b0000047ab9 */ /* 0x000fe20000000800 */
[----:B------:R-:W-:Y:S01]  /*98ca0*/  ISETP.LT.AND P3, PT, R247, UR18, !P3 ;  /* 0x00000012f7007c0c */ /* 0x000fe2000df61270 */
[----:B------:R-:W-:Y:S01]  /*98cb0*/  ULDC UR16, c[0x0][0x228] ;  /* 0x00008a0000107ab9 */ /* 0x000fe20000000800 */
[----:B------:R-:W-:Y:S01]  /*98cc0*/  ISETP.GE.AND P4, PT, R0, UR8, PT ;  /* 0x0000000800007c0c */ /* 0x000fe2000bf86270 */
[----:B------:R-:W-:-:S02]  /*98cd0*/  VIADD R239, R223, UR6 ;  /* 0x00000006dfef7c36 */ /* 0x000fc40008000000 */
[C---:B------:R-:W-:Y:S01]  /*98ce0*/  IMAD.WIDE R220, R223.reuse, 0x4, R228 ;  /* 0x00000004dfdc7825 */ /* 0x040fe200078e02e4 */
[----:B------:R-:W-:Y:S01]  /*98cf0*/  IADD3 R0, R252, 0x90, RZ ;  /* 0x00000090fc007810 */ /* 0x000fe20007ffe0ff */
[----:B------:R-:W-:Y:S01]  /*98d00*/  ULDC UR18, c[0x0][0x228] ;  /* 0x00008a0000127ab9 */ /* 0x000fe20000000800 */
[----:B------:R-:W-:Y:S01]  /*98d10*/  ULDC UR6, c[0x0][0x248] ;  /* 0x0000920000067ab9 */ /* 0x000fe20000000800 */
[----:B------:R-:W-:Y:S01]  /*98d20*/  IMAD.WIDE R222, R223, 0x4, R2 ;  /* 0x00000004dfde7825 */ /* 0x000fe200078e0202 */
[----:B------:R1:W-:Y:S01]  /*98d30*/  @P5 STG.E desc[UR14][R220.64], R225 ;  /* 0x000000e1dc005986 */ /* 0x0003e2000c10190e */
[----:B------:R-:W-:Y:S02]  /*98d40*/  ULDC UR8, c[0x0][0x22c] ;  /* 0x00008b0000087ab9 */ /* 0x000fe40000000800 */
[C---:B--2---:R-:W-:Y:S01]  /*98d50*/  IMAD.WIDE R230, R239.reuse, 0x4, R228 ;  /* 0x00000004efe67825 */ /* 0x044fe200078e02e4 */
[----:B------:R-:W-:Y:S03]  /*98d60*/  @P0 STG.E desc[UR14][R222.64], R13 ;  /* 0x0000000dde000986 */ /* 0x000fe6000c10190e */
[----:B---3--:R-:W-:Y:S01]  /*98d70*/  IMAD.WIDE R236, R239, 0x4, R2 ;  /* 0x00000004efec7825 */ /* 0x008fe200078e0202 */
[----:B------:R-:W-:Y:S01]  /*98d80*/  ISETP.GE.AND P5, PT, R0, UR4, PT ;  /* 0x0000000400007c0c */ /* 0x000fe2000bfa6270 */
[----:B------:R2:W-:Y:S01]  /*98d90*/  @P6 STG.E desc[UR14][R230.64], R251 ;  /* 0x000000fbe6006986 */ /* 0x0005e2000c10190e */
[----:B------:R-:W-:-:S03]  /*98da0*/  ULDC UR4, c[0x0][0x248] ;  /* 0x0000920000047ab9 */ /* 0x000fc60000000800 */
[----:B------:R-:W-:Y:S01]  /*98db0*/  @P3 STG.E desc[UR14][R236.64], R250 ;  /* 0x000000faec003986 */ /* 0x000fe2000c10190e */
[----:B------:R-:W-:Y:S01]  /*98dc0*/  ISETP.LT.AND P3, PT, R195, UR10, !P1 ;  /* 0x0000000ac3007c0c */ /* 0x000fe2000cf61270 */
[----:B------:R-:W-:Y:S01]  /*98dd0*/  VIADD R0, R252, 0x91 ;  /* 0x00000091fc007836 */ /* 0x000fe20000000000 */
[----:B------:R-:W-:Y:S01]  /*98de0*/  ISETP.LT.AND P1, PT, R247, UR12, !P1 ;  /* 0x0000000cf7007c0c */ /* 0x000fe2000cf21270 */
[----:B------:R-:W-:Y:S01]  /*98df0*/  ULDC UR10, c[0x0][0x228] ;  /* 0x00008a00000a7ab9 */ /* 0x000fe20000000800 */
[----:B-1----:R-:W-:Y:S01]  /*98e00*/  IADD3 R221, R239, UR4, RZ ;  /* 0x00000004efdd7c10 */ /* 0x002fe2000fffe0ff */
[----:B------:R-:W-:Y:S01]  /*98e10*/  ULDC UR4, c[0x0][0x22c] ;  /* 0x00008b0000047ab9 */ /* 0x000fe20000000800 */
[----:B------:R-:W-:Y:S01]  /*98e20*/  ISETP.LT.AND P6, PT, R195, UR16, !P2 ;  /* 0x00000010c3007c0c */ /* 0x000fe2000d7c1270 */
[----:B------:R-:W-:Y:S01]  /*98e30*/  ULDC UR12, c[0x0][0x228] ;  /* 0x00008a00000c7ab9 */ /* 0x000fe20000000800 */
[----:B------:R-:W-:Y:S01]  /*98e40*/  ISETP.LT.AND P2, PT, R247, UR18, !P2 ;  /* 0x00000012f7007c0c */ /* 0x000fe2000d741270 */
[C---:B--2---:R-:W-:Y:S01]  /*98e50*/  VIADD R231, R221.reuse, UR6 ;  /* 0x00000006dde77c36 */ /* 0x044fe20008000000 */
        /* <DEDUP_REMOVED lines=10> */
[----:B------:R-:W-:Y:S01]  /*98f00*/  IMAD.WIDE R224, R231, 0x4, R2 ;  /* 0x00000004e7e07825 */ /* 0x000fe200078e0202 */
[----:B------:R-:W-:Y:S01]  /*98f10*/  ISETP.GE.AND P3, PT, R0, UR4, PT ;  /* 0x0000000400007c0c */ /* 0x000fe2000bf66270 */
[----:B------:R2:W-:Y:S01]  /*98f20*/  @P6 STG.E desc[UR14][R222.64], R249 ;  /* 0x000000f9de006986 */ /* 0x0005e2000c10190e */
[----:B------:R-:W-:Y:S01]  /*98f30*/  ULDC UR4, c[0x0][0x248] ;  /* 0x0000920000047ab9 */ /* 0x000fe20000000800 */
[----:B------:R-:W-:Y:S02]  /*98f40*/  ULDC UR8, c[0x0][0x22c] ;  /* 0x00008b0000087ab9 */ /* 0x000fe40000000800 */
[----:B------:R3:W-:Y:S01]  /*98f50*/  @P2 STG.E desc[UR14][R224.64], R248 ;  /* 0x000000f8e0002986 */ /* 0x0007e2000c10190e */
        /* <DEDUP_REMOVED lines=18> */
[C---:B--2---:R-:W-:Y:S01]  /*99080*/  IMAD.WIDE R222, R231.reuse, 0x4, R228 ;  /* 0x00000004e7de7825 */ /* 0x044fe200078e02e4 */
[----:B------:R1:W-:Y:S03]  /*99090*/  @P4 STG.E desc[UR14][R220.64], R15 ;  /* 0x0000000fdc004986 */ /* 0x0003e6000c10190e */
[----:B---3--:R-:W-:Y:S01]  /*990a0*/  IMAD.WIDE R224, R231, 0x4, R2 ;  /* 0x00000004e7e07825 */ /* 0x008fe200078e0202 */
[----:B------:R-:W-:Y:S01]  /*990b0*/  ISETP.GE.AND P2, PT, R0, UR4, PT ;  /* 0x0000000400007c0c */ /* 0x000fe2000bf46270 */
[----:B------:R-:W-:Y:S01]  /*990c0*/  @P6 STG.E desc[UR14][R222.64], R8 ;  /* 0x00000008de006986 */ /* 0x000fe2000c10190e */
        /* <DEDUP_REMOVED lines=12> */
[----:B------:R-:W-:Y:S01]  /*99190*/  IMAD.WIDE R12, R15, 0x4, R228 ;  /* 0x000000040f0c7825 */ /* 0x000fe200078e02e4 */
[----:B------:R-:W-:Y:S01]  /*991a0*/  ISETP.GE.AND P4, PT, R0, UR8, PT ;  /* 0x0000000800007c0c */ /* 0x000fe2000bf86270 */
[----:B------:R-:W-:-:S02]  /*991b0*/  ULDC UR16, c[0x0][0x228] ;  /* 0x00008a0000107ab9 */ /* 0x000fc40000000800 */
[C---:B--2---:R-:W-:Y:S01]  /*991c0*/  VIADD R225, R15.reuse, UR6 ;  /* 0x000000060fe17c36 */ /* 0x044fe20008000000 */
[----:B------:R-:W-:Y:S01]  /*991d0*/  IADD3 R0, R252, 0x96, RZ ;  /* 0x00000096fc007810 */ /* 0x000fe20007ffe0ff */
[----:B------:R-:W-:Y:S01]  /*991e0*/  IMAD.WIDE R14, R15, 0x4, R2 ;  /* 0x000000040f0e7825 */ /* 0x000fe200078e0202 */
[----:B------:R1:W-:Y:S01]  /*991f0*/  @P5 STG.E desc[UR14][R12.64], R28 ;  /* 0x0000001c0c005986 */ /* 0x0003e2000c10190e */
[----:B------:R-:W-:Y:S01]  /*99200*/  ULDC UR18, c[0x0][0x228] ;  /* 0x00008a0000127ab9 */ /* 0x000fe20000000800 */
[----:B------:R-:W-:Y:S01]  /*99210*/  ULDC UR6, c[0x0][0x248] ;  /* 0x0000920000067ab9 */ /* 0x000fe20000000800 */
[C---:B------:R-:W-:Y:S01]  /*99220*/  IMAD.WIDE R220, R225.reuse, 0x4, R228 ;  /* 0x00000004e1dc7825 */ /* 0x040fe200078e02e4 */
[----:B------:R-:W-:Y:S01]  /*99230*/  @P0 STG.E desc[UR14][R14.64], R44 ;  /* 0x0000002c0e000986 */ /* 0x000fe2000c10190e */
[----:B------:R-:W-:Y:S02]  /*99240*/  ULDC UR8, c[0x0][0x22c] ;  /* 0x00008b0000087ab9 */ /* 0x000fe40000000800 */
[----:B------:R-:W-:Y:S01]  /*99250*/  IMAD.WIDE R222, R225, 0x4, R2 ;  /* 0x00000004e1de7825 */ /* 0x000fe200078e0202 */
[----:B------:R-:W-:Y:S01]  /*99260*/  ISETP.GE.AND P5, PT, R0, UR4, PT ;  /* 0x0000000400007c0c */ /* 0x000fe2000bfa6270 */
[----:B------:R2:W-:Y:S01]  /*99270*/  @P6 STG.E desc[UR14][R220.64], R9 ;  /* 0x00000009dc006986 */ /* 0x0005e2000c10190e */
[----:B------:R-:W-:-:S03]  /*99280*/  ULDC UR4, c[0x0][0x248] ;  /* 0x0000920000047ab9 */ /* 0x000fc60000000800 */
        /* <DEDUP_REMOVED lines=21> */
[----:B---3--:R-:W-:Y:S01]  /*993e0*/  IMAD.WIDE R24, R221, 0x4, R2 ;  /* 0x00000004dd187825 */ /* 0x008fe200078e0202 */
        /* <DEDUP_REMOVED lines=24> */
[----:B------:R-:W-:Y:S03]  /*99570*/  @P4 STG.E desc[UR14][R12.64], R46 ;  /* 0x0000002e0c004986 */ /* 0x000fe6000c10190e */
        /* <DEDUP_REMOVED lines=17> */
[----:B--2---:R-:W-:-:S02]  /*99690*/  VIADD R25, R11, UR6 ;  /* 0x000000060b197c36 */ /* 0x004fc40008000000 */
[C---:B------:R-:W-:Y:S01]  /*996a0*/  IMAD.WIDE R8, R11.reuse, 0x4, R228 ;  /* 0x000000040b087825 */ /* 0x040fe200078e02e4 */
[----:B------:R-:W-:Y:S01]  /*996b0*/  IADD3 R0, R252, 0x9c, RZ ;  /* 0x0000009cfc007810 */ /* 0x000fe20007ffe0ff */
[----:B------:R-:W-:Y:S01]  /*996c0*/  ULDC UR18, c[0x0][0x228] ;  /* 0x00008a0000127ab9 */ /* 0x000fe20000000800 */
[----:B------:R-:W-:Y:S01]  /*996d0*/  ULDC UR6, c[0x0][0x248] ;  /* 0x0000920000067ab9 */ /* 0x000fe20000000800 */
[----:B------:R-:W-:Y:S01]  /*996e0*/  IMAD.WIDE R10, R11, 0x4, R2 ;  /* 0x000000040b0a7825 */ /* 0x000fe200078e0202 */
[----:B------:R-:W-:Y:S01]  /*996f0*/  @P5 STG.E desc[UR14][R8.64], R31 ;  /* 0x0000001f08005986 */ /* 0x000fe2000c10190e */
[----:B------:R-:W-:Y:S02]  /*99700*/  ULDC UR8, c[0x0][0x22c] ;  /* 0x00008b0000087ab9 */ /* 0x000fe40000000800 */
        /* <DEDUP_REMOVED lines=23> */
[----:B------:R1:W-:Y:S01]  /*99880*/  @P3 STG.E desc[UR14][R8.64], R16 ;  /* 0x0000001008003986 */ /* 0x0003e2000c10190e */
[----:B------:R-:W-:-:S02]  /*99890*/  ULDC UR6, c[0x0][0x248] ;  /* 0x0000920000067ab9 */ /* 0x000fc40000000800 */
[C---:B--2---:R-:W-:Y:S01]  /*998a0*/  IMAD.WIDE R12, R25.reuse, 0x4, R228 ;  /* 0x00000004190c7825 */ /* 0x044fe200078e02e4 */
[----:B------:R-:W-:Y:S03]  /*998b0*/  @P1 STG.E desc[UR14][R10.64], R40 ;  /* 0x000000280a001986 */ /* 0x000fe6000c10190e */
[----:B---3--:R-:W-:Y:S01]  /*998c0*/  IMAD.WIDE R14, R25, 0x4, R2 ;  /* 0x00000004190e7825 */ /* 0x008fe200078e0202 */
[----:B------:R2:W-:Y:S01]  /*998d0*/  @P6 STG.E desc[UR14][R12.64], R5 ;  /* 0x000000050c006986 */ /* 0x0005e2000c10190e */
[----:B------:R-:W-:Y:S01]  /*998e0*/  ISETP.GE.AND P3, PT, R0, UR4, PT ;  /* 0x0000000400007c0c */ /* 0x000fe2000bf66270 */
[----:B------:R-:W-:Y:S01]  /*998f0*/  ULDC UR4, c[0x0][0x248] ;  /* 0x0000920000047ab9 */ /* 0x000fe20000000800 */
[----:B------:R-:W-:Y:S01]  /*99900*/  ULDC UR8, c[0x0][0x22c] ;  /* 0x00008b0000087ab9 */ /* 0x000fe20000000800 */
        /* <DEDUP_REMOVED lines=10> */
[----:B--2---:R-:W-:Y:S01]  /*999b0*/  IMAD.WIDE R4, R9, 0x4, R228 ;  /* 0x0000000409047825 */ /* 0x004fe200078e02e4 */
[----:B------:R-:W-:Y:S01]  /*999c0*/  ISETP.GE.AND P1, PT, R0, UR8, PT ;  /* 0x0000000800007c0c */ /* 0x000fe2000bf26270 */
[----:B------:R-:W-:-:S02]  /*999d0*/  ULDC UR16, c[0x0][0x228] ;  /* 0x00008a0000107ab9 */ /* 0x000fc40000000800 */
[C---:B---3--:R-:W-:Y:S01]  /*999e0*/  VIADD R15, R9.reuse, UR6 ;  /* 0x00000006090f7c36 */ /* 0x048fe20008000000 */
[----:B------:R-:W-:Y:S01]  /*999f0*/  IADD3 R0, R252, 0xa0, RZ ;  /* 0x000000a0fc007810 */ /* 0x000fe20007ffe0ff */
[----:B------:R-:W-:Y:S01]  /*99a00*/  IMAD.WIDE R8, R9, 0x4, R2 ;  /* 0x0000000409087825 */ /* 0x000fe200078e0202 */
[----:B------:R-:W-:Y:S01]  /*99a10*/  @P2 STG.E desc[UR14][R4.64], R17 ;  /* 0x0000001104002986 */ /* 0x000fe2000c10190e */
[----:B------:R-:W-:Y:S01]  /*99a20*/  ULDC UR18, c[0x0][0x228] ;  /* 0x00008a0000127ab9 */ /* 0x000fe20000000800 */
[----:B------:R-:W-:Y:S01]  /*99a30*/  ULDC UR6, c[0x0][0x248] ;  /* 0x0000920000067ab9 */ /* 0x000fe20000000800 */
[C---:B------:R-:W-:Y:S01]  /*99a40*/  IMAD.WIDE R10, R15.reuse, 0x4, R228 ;  /* 0x000000040f0a7825 */ /* 0x040fe200078e02e4 */
[----:B------:R-:W-:Y:S01]  /*99a50*/  ISETP.GE.AND P2, PT, R0, UR4, PT ;  /* 0x0000000400007c0c */ /* 0x000fe2000bf46270 */
[----:B------:R-:W-:Y:S02]  /*99a60*/  ULDC UR8, c[0x0][0x22c] ;  /* 0x00008b0000087ab9 */ /* 0x000fe40000000800 */
[----:B------:R-:W-:Y:S01]  /*99a70*/  IMAD.WIDE R12, R15, 0x4, R2 ;  /* 0x000000040f0c7825 */ /* 0x000fe200078e0202 */
[----:B------:R1:W-:Y:S01]  /*99a80*/  @P4 STG.E desc[UR14][R8.64], R41 ;  /* 0x0000002908004986 */ /* 0x0003e2000c10190e */
[----:B------:R-:W-:Y:S01]  /*99a90*/  ULDC UR4, c[0x0][0x248] ;  /* 0x0000920000047ab9 */ /* 0x000fe20000000800 */
[----:B------:R-:W-:Y:S01]  /*99aa0*/  ISETP.LT.AND P4, PT, R195, UR10, !P0 ;  /* 0x0000000ac3007c0c */ /* 0x000fe2000c781270 */
[----:B------:R-:W-:Y:S01]  /*99ab0*/  VIADD R0, R252, 0xa1 ;  /* 0x000000a1fc007836 */ /* 0x000fe20000000000 */
[----:B------:R2:W-:Y:S01]  /*99ac0*/  @P6 STG.E desc[UR14][R10.64], R6 ;  /* 0x000000060a006986 */ /* 0x0005e2000c10190e */
[C---:B------:R-:W-:Y:S01]  /*99ad0*/  ISETP.LT.AND P0, PT, R247.reuse, UR12, !P0 ;  /* 0x0000000cf7007c0c */ /* 0x040fe2000c701270 */
[----:B------:R-:W-:Y:S01]  /*99ae0*/  ULDC UR10, c[0x0][0x228] ;  /* 0x00008a00000a7ab9 */ /* 0x000fe20000000800 */
[----:B------:R-:W-:Y:S01]  /*99af0*/  ISETP.LT.AND P6, PT, R247, UR18, !P3 ;  /* 0x00000012f7007c0c */ /* 0x000fe2000dfc1270 */
[----:B------:R3:W-:Y:S01]  /*99b00*/  @P5 STG.E desc[UR14][R12.64], R22 ;  /* 0x000000160c005986 */ /* 0x0007e2000c10190e */
[----:B------:R-:W-:Y:S01]  /*99b10*/  ISETP.LT.AND P5, PT, R195, UR16, !P3 ;  /* 0x00000010c3007c0c */ /* 0x000fe2000dfa1270 */
[----:B------:R-:W-:Y:S01]  /*99b20*/  ULDC UR12, c[0x0][0x228] ;  /* 0x00008a00000c7ab9 */ /* 0x000fe20000000800 */
[----:B-1----:R-:W-:Y:S01]  /*99b30*/  IADD3 R9, R15, UR4, RZ ;  /* 0x000000040f097c10 */ /* 0x002fe2000fffe0ff */
[----:B------:R-:W-:Y:S01]  /*99b40*/  ULDC UR4, c[0x0][0x22c] ;  /* 0x00008b0000047ab9 */ /* 0x000fe20000000800 */
[----:B------:R-:W-:Y:S01]  /*99b50*/  ISETP.GE.AND P3, PT, R0, UR8, PT ;  /* 0x0000000800007c0c */ /* 0x000fe2000bf66270 */
[----:B------:R-:W-:Y:S01]  /*99b60*/  ULDC UR16, c[0x0][0x228] ;  /* 0x00008a0000107ab9 */ /* 0x000fe20000000800 */
[----:B------:R-:W-:Y:S01]  /*99b70*/  ULDC UR18, c[0x0][0x228] ;  /* 0x00008a0000127ab9 */ /* 0x000fe20000000800 */
[----:B------:R-:W-:-:S02]  /*99b80*/  VIADD R15, R9, UR6 ;  /* 0x00000006090f7c36 */ /* 0x000fc40008000000 */
[C---:B------:R-:W-:Y:S01]  /*99b90*/  IMAD.WIDE R4, R9.reuse, 0x4, R228 ;  /* 0x0000000409047825 */ /* 0x040fe200078e02e4 */
[----:B------:R-:W-:Y:S01]  /*99ba0*/  IADD3 R0, R252, 0xa2, RZ ;  /* 0x000000a2fc007810 */ /* 0x000fe20007ffe0ff */
[----:B------:R-:W-:Y:S01]  /*99bb0*/  ULDC UR6, c[0x0][0x248] ;  /* 0x0000920000067ab9 */ /* 0x000fe20000000800 */
[----:B------:R-:W-:Y:S01]  /*99bc0*/  ULDC UR8, c[0x0][0x22c] ;  /* 0x00008b0000087ab9 */ /* 0x000fe20000000800 */
[----:B------:R-:W-:Y:S01]  /*99bd0*/  IMAD.WIDE R8, R9, 0x4, R2 ;  /* 0x0000000409087825 */ /* 0x000fe200078e0202 */
[----:B------:R-:W-:Y:S03]  /*99be0*/  @P4 STG.E desc[UR14][R4.64], R18 ;  /* 0x0000001204004986 */ /* 0x000fe6000c10190e */
[C---:B--2---:R-:W-:Y:S01]  /*99bf0*/  IMAD.WIDE R10, R15.reuse, 0x4, R228 ;  /* 0x000000040f0a7825 */ /* 0x044fe200078e02e4 */
[----:B------:R-:W-:Y:S01]  /*99c00*/  ISETP.GE.AND P4, PT, R0, UR4, PT ;  /* 0x0000000400007c0c */ /* 0x000fe2000bf86270 */
[----:B------:R-:W-:Y:S01]  /*99c10*/  @P0 STG.E desc[UR14][R8.64], R42 ;  /* 0x0000002a08000986 */ /* 0x000fe2000c10190e */
[----:B------:R-:W-:Y:S01]  /*99c20*/  ULDC UR4, c[0x0][0x248] ;  /* 0x0000920000047ab9 */ /* 0x000fe20000000800 */
[----:B---3--:R-:W-:-:S02]  /*99c30*/  IMAD.WIDE R12, R15, 0x4, R2 ;  /* 0x000000040f0c7825 */ /* 0x008fc400078e0202 */
[----:B------:R1:W-:Y:S01]  /*99c40*/  @P5 STG.E desc[UR14][R10.64], R7 ;  /* 0x000000070a005986 */ /* 0x0003e2000c10190e */
[----:B------:R-:W-:Y:S01]  /*99c50*/  ISETP.LT.AND P5, PT, R195, UR10, !P1 ;  /* 0x0000000ac3007c0c */ /* 0x000fe2000cfa1270 */
[----:B------:R-:W-:Y:S01]  /*99c60*/  VIADD R0, R252, 0xa3 ;  /* 0x000000a3fc007836 */ /* 0x000fe20000000000 */
[----:B------:R-:W-:Y:S01]  /*99c70*/  ISETP.LT.AND P1, PT, R247, UR12, !P1 ;  /* 0x0000000cf7007c0c */ /* 0x000fe2000cf21270 */
[----:B------:R2:W-:Y:S01]  /*99c80*/  @P6 STG.E desc[UR14][R12.64], R23 ;  /* 0x000000170c006986 */ /* 0x0005e2000c10190e */
[----:B------:R-:W-:Y:S01]  /*99c90*/  ISETP.LT.AND P6, PT, R195, UR16, !P2 ;  /* 0x00000010c3007c0c */ /* 0x000fe2000d7c1270 */
[----:B------:R-:W-:Y:S01]  /*99ca0*/  ULDC UR10, c[0x0][0x228] ;  /* 0x00008a00000a7ab9 */ /* 0x000fe20000000800 */
[----:B------:R-:W-:Y:S01]  /*99cb0*/  ISETP.LT.AND P2, PT, R247, UR18, !P2 ;  /* 0x00000012f7007c0c */ /* 0x000fe2000d741270 */
[----:B------:R-:W-:Y:S01]  /*99cc0*/  ULDC UR12, c[0x0][0x228] ;  /* 0x00008a00000c7ab9 */ /* 0x000fe20000000800 */
[----:B-1----:R-:W-:Y:S01]  /*99cd0*/  IADD3 R7, R15, UR4, RZ ;  /* 0x000000040f077c10 */ /* 0x002fe2000fffe0ff */
[----:B------:R-:W-:Y:S01]  /*99ce0*/  ULDC UR4, c[0x0][0x22c] ;  /* 0x00008b0000047ab9 */ /* 0x000fe20000000800 */
[----:B------:R-:W-:Y:S01]  /*99cf0*/  ISETP.GE.AND P0, PT, R0, UR8, PT ;  /* 0x0000000800007c0c */ /* 0x000fe2000bf06270 */
[----:B------:R-:W-:Y:S01]  /*99d00*/  ULDC UR16, c[0x0][0x228] ;  /* 0x00008a0000107ab9 */ /* 0x000fe20000000800 */
[----:B------:R-:W-:Y:S01]  /*99d10*/  ULDC UR18, c[0x0][0x228] ;  /* 0x00008a0000127ab9 */ /* 0x000fe20000000800 */
[C---:B--2---:R-:W-:Y:S01]  /*99d20*/  VIADD R13, R7.reuse, UR6 ;  /* 0x00000006070d7c36 */ /* 0x044fe20008000000 */
[----:B------:R-:W-:Y:S01]  /*99d30*/  LDS.128 R20, [R194+0x400] ;  /* 0x00040000c2147984 */ /* 0x000fe20000000c00 */
[C---:B------:R-:W-:Y:S01]  /*99d40*/  IMAD.WIDE R4, R7.reuse, 0x4, R228 ;  /* 0x0000000407047825 */ /* 0x040fe200078e02e4 */
[----:B------:R-:W-:Y:S01]  /*99d50*/  IADD3 R0, R252, 0xa4, RZ ;  /* 0x000000a4fc007810 */ /* 0x000fe20007ffe0ff */
[----:B------:R-:W-:Y:S01]  /*99d60*/  ULDC UR6, c[0x0][0x248] ;  /* 0x0000920000067ab9 */ /* 0x000fe20000000800 */
[----:B------:R-:W-:Y:S01]  /*99d70*/  ULDC UR8, c[0x0][0x22c] ;  /* 0x00008b0000087ab9 */ /* 0x000fe20000000800 */
[----:B------:R-:W-:Y:S01]  /*99d80*/  IMAD.WIDE R6, R7, 0x4, R2 ;  /* 0x0000000407067825 */ /* 0x000fe200078e0202 */
[----:B------:R-:W-:Y:S03]  /*99d90*/  @P5 STG.E desc[UR14][R4.64], R19 ;  /* 0x0000001304005986 */ /* 0x000fe6000c10190e */
        /* <DEDUP_REMOVED lines=380> */
[----:B------:R-:W1:Y:S01]  /*9b560*/  LDS.128 R16, [R194] ;  /* 0x00000000c2107984 */ /* 0x000e620000000c00 */
[C---:B------:R-:W-:Y:S01]  /*9b570*/  IMAD.WIDE R4, R7.reuse, 0x4, R228 ;  /* 0x0000000407047825 */ /* 0x040fe200078e02e4 */
[----:B------:R-:W-:Y:S01]  /*9b580*/  ISETP.GE.AND P0, PT, R0, UR4, PT ;  /* 0x0000000400007c0c */ /* 0x000fe2000bf06270 */
[----:B------:R-:W-:Y:S01]  /*9b590*/  ULDC UR4, c[0x0][0x248] ;  /* 0x0000920000047ab9 */ /* 0x000fe20000000800 */
[----:B------:R-:W-:Y:S01]  /*9b5a0*/  ULDC UR12, c[0x0][0x228] ;  /* 0x00008a00000c7ab9 */ /* 0x000fe20000000800 */
[----:B------:R-:W-:Y:S01]  /*9b5b0*/  IMAD.WIDE R6, R7, 0x4, R2 ;  /* 0x0000000407067825 */ /* 0x000fe200078e0202 */
[----:B------:R-:W-:Y:S01]  /*9b5c0*/  @P5 STG.E desc[UR14][R4.64], R82 ;  /* 0x0000005204005986 */ /* 0x000fe2000c10190e */
[----:B------:R-:W-:-:S02]  /*9b5d0*/  ULDC UR6, c[0x0][0x248] ;  /* 0x0000920000067ab9 */ /* 0x000fc40000000800 */
[----:B--2---:R-:W-:Y:S01]  /*9b5e0*/  IMAD.WIDE R8, R13, 0x4, R228 ;  /* 0x000000040d087825 */ /* 0x004fe200078e02e4 */
[----:B------:R-:W-:-:S03]  /*9b5f0*/  IADD3 R0, R252, 0xf9, RZ ;  /* 0x000000f9fc007810 */ /* 0x000fc60007ffe0ff */
[----:B---3--:R-:W-:Y:S01]  /*9b600*/  IMAD.WIDE R10, R13, 0x4, R2 ;  /* 0x000000040d0a7825 */ /* 0x008fe200078e0202 */
[----:B------:R2:W-:Y:S01]  /*9b610*/  @P1 STG.E desc[UR14][R6.64], R106 ;  /* 0x0000006a06001986 */ /* 0x0005e2000c10190e */
[----:B------:R-:W-:Y:S01]  /*9b620*/  ISETP.GE.AND P5, PT, R0, UR13, PT ;  /* 0x0000000d00007c0c */ /* 0x000fe2000bfa6270 */
[----:B------:R-:W-:Y:S02]  /*9b630*/  ULDC UR13, c[0x0][0x228] ;  /* 0x00008a00000d7ab9 */ /* 0x000fe40000000800 */
[----:B------:R3:W-:Y:S04]  /*9b640*/  @P6 STG.E desc[UR14][R8.64], R67 ;  /* 0x0000004308006986 */ /* 0x0007e8000c10190e */
[----:B------:R4:W-:Y:S01]  /*9b650*/  @P2 STG.E desc[UR14][R10.64], R87 ;  /* 0x000000570a002986 */ /* 0x0009e2000c10190e */
[----:B------:R-:W-:Y:S01]  /*9b660*/  ISETP.LT.AND P2, PT, R195, UR8, !P3 ;  /* 0x00000008c3007c0c */ /* 0x000fe2000df41270 */
[----:B------:R-:W-:Y:S01]  /*9b670*/  VIADD R0, R252, 0xf6 ;  /* 0x000000f6fc007836 */ /* 0x000fe20000000000 */
[----:B------:R-:W-:Y:S01]  /*9b680*/  ISETP.LT.AND P3, PT, R247, UR10, !P3 ;  /* 0x0000000af7007c0c */ /* 0x000fe2000df61270 */
[----:B------:R-:W-:Y:S01]  /*9b690*/  ULDC UR8, c[0x0][0x228] ;  /* 0x00008a0000087ab9 */ /* 0x000fe20000000800 */
[----:B--2---:R-:W-:Y:S01]  /*9b6a0*/  IADD3 R7, R13, UR4, RZ ;  /* 0x000000040d077c10 */ /* 0x004fe2000fffe0ff */
        /* <DEDUP_REMOVED lines=13> */
[C---:B---3--:R-:W-:Y:S01]  /*9b780*/  IMAD.WIDE R8, R13.reuse, 0x4, R228 ;  /* 0x000000040d087825 */ /* 0x048fe200078e02e4 */
[----:B------:R-:W-:Y:S01]  /*9b790*/  ISETP.GE.AND P2, PT, R0, UR4, PT ;  /* 0x0000000400007c0c */ /* 0x000fe2000bf46270 */
[----:B------:R-:W2:Y:S01]  /*9b7a0*/  LDL.LU R194, [R1+0x2a24] ;  /* 0x002a240001c27983 */ /* 0x000ea20000300800 */
[----:B------:R-:W-:Y:S01]  /*9b7b0*/  ULDC UR4, c[0x0][0x248] ;  /* 0x0000920000047ab9 */ /* 0x000fe20000000800 */
[----:B----4-:R-:W-:Y:S01]  /*9b7c0*/  IMAD.WIDE R10, R13, 0x4, R2 ;  /* 0x000000040d0a7825 */ /* 0x010fe200078e0202 */
[----:B------:R-:W-:Y:S01]  /*9b7d0*/  ULDC UR5, c[0x0][0x248] ;  /* 0x0000920000057ab9 */ /* 0x000fe20000000800 */
[----:B------:R3:W-:Y:S01]  /*9b7e0*/  @P3 STG.E desc[UR14][R6.64], R107 ;  /* 0x0000006b06003986 */ /* 0x0007e2000c10190e */
[----:B------:R-:W-:Y:S01]  /*9b7f0*/  ISETP.LT.AND P3, PT, R195, UR8, !P0 ;  /* 0x00000008c3007c0c */ /* 0x000fe2000c761270 */
[----:B------:R-:W-:Y:S01]  /*9b800*/  VIADD R0, R252, 0xc3 ;  /* 0x000000c3fc007836 */ /* 0x000fe20000000000 */
[C---:B------:R-:W-:Y:S01]  /*9b810*/  ISETP.LT.AND P0, PT, R247.reuse, UR10, !P0 ;  /* 0x0000000af7007c0c */ /* 0x040fe2000c701270 */
[----:B------:R4:W-:Y:S01]  /*9b820*/  @P6 STG.E desc[UR14][R8.64], R100 ;  /* 0x0000006408006986 */ /* 0x0009e2000c10190e */
[----:B------:R-:W-:Y:S01]  /*9b830*/  ISETP.LT.AND P6, PT, R247, UR13, !P2 ;  /* 0x0000000df7007c0c */ /* 0x000fe2000d7c1270 */
[----:B------:R-:W-:Y:S01]  /*9b840*/  ULDC UR8, c[0x0][0x228] ;  /* 0x00008a0000087ab9 */ /* 0x000fe20000000800 */
[----:B------:R-:W-:Y:S01]  /*9b850*/  ULDC UR10, c[0x0][0x228] ;  /* 0x00008a00000a7ab9 */ /* 0x000fe20000000800 */
[----:B------:R1:W-:Y:S01]  /*9b860*/  @P4 STG.E desc[UR14][R10.64], R120 ;  /* 0x000000780a004986 */ /* 0x0003e2000c10190e */
[----:B------:R-:W-:Y:S01]  /*9b870*/  ISETP.LT.AND P4, PT, R195, UR12, !P2 ;  /* 0x0000000cc3007c0c */ /* 0x000fe2000d781270 */
[----:B------:R-:W-:Y:S01]  /*9b880*/  ULDC UR12, c[0x0][0x228] ;  /* 0x00008a00000c7ab9 */ /* 0x000fe20000000800 */
[----:B---3--:R-:W-:Y:S01]  /*9b890*/  IADD3 R7, R13, UR4, RZ ;  /* 0x000000040d077c10 */ /* 0x008fe2000fffe0ff */
[----:B------:R-:W-:Y:S01]  /*9b8a0*/  ULDC UR4, c[0x0][0x22c] ;  /* 0x00008b0000047ab9 */ /* 0x000fe20000000800 */
[----:B------:R-:W-:Y:S01]  /*9b8b0*/  ISETP.GE.AND P2, PT, R0, UR6, PT ;  /* 0x0000000600007c0c */ /* 0x000fe2000bf46270 */
[----:B------:R-:W-:-:S02]  /*9b8c0*/  ULDC UR13, c[0x0][0x228] ;  /* 0x00008a00000d7ab9 */ /* 0x000fc40000000800 */
[C---:B------:R-:W-:Y:S02]  /*9b8d0*/  VIADD R13, R7.reuse, UR5 ;  /* 0x00000005070d7c36 */ /* 0x040fe40008000000 */
[C---:B------:R-:W-:Y:S01]  /*9b8e0*/  IMAD.WIDE R4, R7.reuse, 0x4, R228 ;  /* 0x0000000407047825 */ /* 0x040fe200078e02e4 */
[----:B------:R-:W-:Y:S01]  /*9b8f0*/  IADD3 R0, R252, 0xc4, RZ ;  /* 0x000000c4fc007810 */ /* 0x000fe20007ffe0ff */
[----:B------:R-:W-:Y:S01]  /*9b900*/  ULDC UR5, c[0x0][0x248] ;  /* 0x0000920000057ab9 */ /* 0x000fe20000000800 */
[----:B------:R-:W-:Y:S01]  /*9b910*/  ULDC UR6, c[0x0][0x22c] ;  /* 0x00008b0000067ab9 */ /* 0x000fe20000000800 */
[----:B------:R-:W-:Y:S01]  /*9b920*/  IMAD.WIDE R6, R7, 0x4, R2 ;  /* 0x0000000407067825 */ /* 0x000fe200078e0202 */
[----:B------:R-:W-:Y:S03]  /*9b930*/  @P3 STG.E desc[UR14][R4.64], R124 ;  /* 0x0000007c04003986 */ /* 0x000fe6000c10190e */
[C---:B----4-:R-:W-:Y:S01]  /*9b940*/  IMAD.WIDE R8, R13.reuse, 0x4, R228 ;  /* 0x000000040d087825 */ /* 0x050fe200078e02e4 */
[----:B------:R-:W-:Y:S01]  /*9b950*/  ISETP.GE.AND P3, PT, R0, UR4, PT ;  /* 0x0000000400007c0c */ /* 0x000fe2000bf66270 */
[----:B------:R3:W-:Y:S01]  /*9b960*/  @P0 STG.E desc[UR14][R6.64], R140 ;  /* 0x0000008c06000986 */ /* 0x0007e2000c10190e */
[----:B------:R-:W-:Y:S01]  /*9b970*/  ULDC UR4, c[0x0][0x248] ;  /* 0x0000920000047ab9 */ /* 0x000fe20000000800 */
[----:B-1----:R-:W-:-:S02]  /*9b980*/  IMAD.WIDE R10, R13, 0x4, R2 ;  /* 0x000000040d0a7825 */ /* 0x002fc400078e0202 */
[----:B------:R1:W-:Y:S01]  /*9b990*/  @P4 STG.E desc[UR14][R8.64], R101 ;  /* 0x0000006508004986 */ /* 0x0003e2000c10190e */
[----:B------:R-:W-:Y:S01]  /*9b9a0*/  ISETP.LT.AND P4, PT, R195, UR8, !P2 ;  /* 0x00000008c3007c0c */ /* 0x000fe2000d781270 */
[----:B------:R-:W-:Y:S01]  /*9b9b0*/  VIADD R0, R252, 0xc5 ;  /* 0x000000c5fc007836 */ /* 0x000fe20000000000 */
[----:B------:R-:W-:Y:S01]  /*9b9c0*/  ISETP.LT.AND P2, PT, R247, UR10, !P2 ;  /* 0x0000000af7007c0c */ /* 0x000fe2000d741270 */
[----:B------:R4:W-:Y:S01]  /*9b9d0*/  @P6 STG.E desc[UR14][R10.64], R121 ;  /* 0x000000790a006986 */ /* 0x0009e2000c10190e */
[----:B------:R-:W-:Y:S01]  /*9b9e0*/  ISETP.LT.AND P6, PT, R195, UR12, !P3 ;  /* 0x0000000cc3007c0c */ /* 0x000fe2000dfc1270 */
[----:B------:R-:W-:Y:S01]  /*9b9f0*/  ULDC UR8, c[0x0][0x228] ;  /* 0x00008a0000087ab9 */ /* 0x000fe20000000800 */
[----:B---3--:R-:W-:Y:S01]  /*9ba00*/  IADD3 R7, R13, UR4, RZ ;  /* 0x000000040d077c10 */ /* 0x008fe2000fffe0ff */
[----:B------:R-:W-:Y:S01]  /*9ba10*/  ULDC UR4, c[0x0][0x22c] ;  /* 0x00008b0000047ab9 */ /* 0x000fe20000000800 */
[----:B------:R-:W-:Y:S01]  /*9ba20*/  ISETP.LT.AND P3, PT, R247, UR13, !P3 ;  /* 0x0000000df7007c0c */ /* 0x000fe2000df61270 */
[----:B------:R-:W-:Y:S01]  /*9ba30*/  ULDC UR10, c[0x0][0x228] ;  /* 0x00008a00000a7ab9 */ /* 0x000fe20000000800 */
[----:B------:R-:W-:Y:S01]  /*9ba40*/  ISETP.GE.AND P0, PT, R0, UR6, PT ;  /* 0x0000000600007c0c */ /* 0x000fe2000bf06270 */
[C---:B------:R-:W-:Y:S01]  /*9ba50*/  VIADD R13, R7.reuse, UR5 ;  /* 0x00000005070d7c36 */ /* 0x040fe20008000000 */
[----:B------:R-:W-:Y:S01]  /*9ba60*/  ULDC UR12, c[0x0][0x228] ;  /* 0x00008a00000c7ab9 */ /* 0x000fe20000000800 */
[C---:B------:R-:W-:Y:S01]  /*9ba70*/  IMAD.WIDE R4, R7.reuse, 0x4, R228 ;  /* 0x0000000407047825 */ /* 0x040fe200078e02e4 */
[----:B------:R-:W-:Y:S01]  /*9ba80*/  IADD3 R0, R252, 0xc6, RZ ;  /* 0x000000c6fc007810 */ /* 0x000fe20007ffe0ff */
[----:B------:R-:W-:Y:S01]  /*9ba90*/  ULDC UR13, c[0x0][0x228] ;  /* 0x00008a00000d7ab9 */ /* 0x000fe20000000800 */
[----:B------:R-:W-:Y:S01]  /*9baa0*/  ULDC UR5, c[0x0][0x248] ;  /* 0x0000920000057ab9 */ /* 0x000fe20000000800 */
[----:B------:R-:W-:Y:S01]  /*9bab0*/  IMAD.WIDE R6, R7, 0x4, R2 ;  /* 0x0000000407067825 */ /* 0x000fe200078e0202 */
[----:B------:R-:W-:Y:S01]  /*9bac0*/  @P4 STG.E desc[UR14][R4.64], R125 ;  /* 0x0000007d04004986 */ /* 0x000fe2000c10190e */
[----:B------:R-:W-:-:S02]  /*9bad0*/  ULDC UR6, c[0x0][0x22c] ;  /* 0x00008b0000067ab9 */ /* 0x000fc40000000800 */
[C---:B-1----:R-:W-:Y:S01]  /*9bae0*/  IMAD.WIDE R8, R13.reuse, 0x4, R228 ;  /* 0x000000040d087825 */ /* 0x042fe200078e02e4 */
[----:B------:R1:W-:Y:S03]  /*9baf0*/  @P2 STG.E desc[UR14][R6.64], R141 ;  /* 0x0000008d06002986 */ /* 0x0003e6000c10190e */
[----:B----4-:R-:W-:Y:S01]  /*9bb00*/  IMAD.WIDE R10, R13, 0x4, R2 ;  /* 0x000000040d0a7825 */ /* 0x010fe200078e0202 */
        /* <DEDUP_REMOVED lines=23> */
[----:B------:R1:W-:Y:S03]  /*9bc80*/  @P0 STG.E desc[UR14][R6.64], R142 ;  /* 0x0000008e06000986 */ /* 0x0003e6000c10190e */
[----:B----4-:R-:W-:Y:S01]  /*9bc90*/  IMAD.WIDE R10, R13, 0x4, R2 ;  /* 0x000000040d0a7825 */ /* 0x010fe200078e0202 */
        /* <DEDUP_REMOVED lines=541> */
[----:B------:R1:W-:Y:S03]  /*9de70*/  @P4 STG.E desc[UR14][R4.64], R179 ;  /* 0x000000b304004986 */ /* 0x0003e6000c10190e */
[C---:B---3--:R-:W-:Y:S01]  /*9de80*/  IMAD.WIDE R8, R13.reuse, 0x4, R228 ;  /* 0x000000040d087825 */ /* 0x048fe200078e02e4 */
[----:B------:R-:W-:Y:S03]  /*9de90*/  @P2 STG.E desc[UR14][R6.64], R203 ;  /* 0x000000cb06002986 */ /* 0x000fe6000c10190e */
[----:B----4-:R-:W-:Y:S01]  /*9dea0*/  IMAD.WIDE R10, R13, 0x4, R2 ;  /* 0x000000040d0a7825 */ /* 0x010fe200078e0202 */
[----:B------:R-:W-:Y:S01]  /*9deb0*/  @P6 STG.E desc[UR14][R8.64], R196 ;  /* 0x000000c408006986 */ /* 0x000fe2000c10190e */
[----:B------:R-:W-:Y:S01]  /*9dec0*/  ISETP.GE.AND P4, PT, R0, UR4, PT ;  /* 0x0000000400007c0c */ /* 0x000fe2000bf86270 */
[----:B------:R-:W-:-:S02]  /*9ded0*/  ULDC UR4, c[0x0][0x248] ;  /* 0x0000920000047ab9 */ /* 0x000fc40000000800 */
[----:B------:R3:W-:Y:S01]  /*9dee0*/  @P3 STG.E desc[UR14][R10.64], R208 ;  /* 0x000000d00a003986 */ /* 0x0007e2000c10190e */
[----:B------:R-:W-:Y:S02]  /*9def0*/  ISETP.LT.AND P3, PT, R195, UR5, !P0 ;  /* 0x00000005c3007c0c */ /* 0x000fe4000c761270 */
[----:B------:R-:W-:Y:S01]  /*9df00*/  ISETP.LT.AND P2, PT, R247, UR6, !P0 ;  /* 0x00000006f7007c0c */ /* 0x000fe2000c741270 */
[----:B------:R-:W-:Y:S01]  /*9df10*/  VIADD R0, R252, 0xf3 ;  /* 0x000000f3fc007836 */ /* 0x000fe20000000000 */
[----:B------:R-:W-:Y:S01]  /*9df20*/  IADD3 R13, R13, UR4, RZ ;  /* 0x000000040d0d7c10 */ /* 0x000fe2000fffe0ff */
[----:B------:R-:W-:Y:S01]  /*9df30*/  ULDC UR5, c[0x0][0x22c] ;  /* 0x00008b0000057ab9 */ /* 0x000fe20000000800 */
[----:B------:R-:W-:Y:S01]  /*9df40*/  ISETP.LT.AND P6, PT, R195, UR8, !P4 ;  /* 0x00000008c3007c0c */ /* 0x000fe2000e7c1270 */
[----:B------:R-:W-:Y:S01]  /*9df50*/  ULDC UR4, c[0x0][0x248] ;  /* 0x0000920000047ab9 */ /* 0x000fe20000000800 */
[----:B------:R-:W-:Y:S01]  /*9df60*/  ISETP.GE.AND P0, PT, R0, UR5, PT ;  /* 0x0000000500007c0c */ /* 0x000fe2000bf06270 */
[C---:B-1----:R-:W-:Y:S01]  /*9df70*/  IMAD.WIDE R4, R13.reuse, 0x4, R228 ;  /* 0x000000040d047825 */ /* 0x042fe200078e02e4 */
[----:B------:R-:W-:Y:S01]  /*9df80*/  ULDC UR5, c[0x0][0x228] ;  /* 0x00008a0000057ab9 */ /* 0x000fe20000000800 */
[----:B------:R-:W-:Y:S01]  /*9df90*/  IADD3 R0, R252, 0xf4, RZ ;  /* 0x000000f4fc007810 */ /* 0x000fe20007ffe0ff */
[----:B------:R-:W-:Y:S01]  /*9dfa0*/  ULDC UR6, c[0x0][0x228] ;  /* 0x00008a0000067ab9 */ /* 0x000fe20000000800 */
[----:B---3--:R-:W-:-:S02]  /*9dfb0*/  VIADD R11, R13, UR4 ;  /* 0x000000040d0b7c36 */ /* 0x008fc40008000000 */
[----:B------:R-:W-:Y:S01]  /*9dfc0*/  IMAD.WIDE R6, R13, 0x4, R2 ;  /* 0x000000040d067825 */ /* 0x000fe200078e0202 */
[----:B------:R-:W-:Y:S01]  /*9dfd0*/  ISETP.LT.AND P4, PT, R247, UR5, !P4 ;  /* 0x00000005f7007c0c */ /* 0x000fe2000e781270 */
[----:B------:R-:W-:Y:S01]  /*9dfe0*/  ULDC UR4, c[0x0][0x22c] ;  /* 0x00008b0000047ab9 */ /* 0x000fe20000000800 */
[----:B------:R1:W-:Y:S01]  /*9dff0*/  @P3 STG.E desc[UR14][R4.64], R212 ;  /* 0x000000d404003986 */ /* 0x0003e2000c10190e */
[----:B------:R-:W-:Y:S01]  /*9e000*/  IMAD.WIDE R8, R11, 0x4, R228 ;  /* 0x000000040b087825 */ /* 0x000fe200078e02e4 */
[----:B------:R-:W-:Y:S01]  /*9e010*/  ISETP.GE.AND P3, PT, R0, UR4, PT ;  /* 0x0000000400007c0c */ /* 0x000fe2000bf66270 */
[----:B------:R-:W-:Y:S01]  /*9e020*/  ULDC UR8, c[0x0][0x228] ;  /* 0x00008a0000087ab9 */ /* 0x000fe20000000800 */
[----:B------:R3:W-:Y:S01]  /*9e030*/  @P2 STG.E desc[UR14][R6.64], R16 ;  /* 0x0000001006002986 */ /* 0x0007e2000c10190e */
[----:B------:R-:W-:Y:S01]  /*9e040*/  ULDC UR4, c[0x0][0x248] ;  /* 0x0000920000047ab9 */ /* 0x000fe20000000800 */
[----:B------:R-:W-:Y:S01]  /*9e050*/  ISETP.LT.AND P2, PT, R195, UR6, !P0 ;  /* 0x00000006c3007c0c */ /* 0x000fe2000c741270 */
[----:B------:R-:W-:Y:S01]  /*9e060*/  VIADD R13, R11, UR4 ;  /* 0x000000040b0d7c36 */ /* 0x000fe20008000000 */
[----:B------:R-:W-:Y:S01]  /*9e070*/  ISETP.LT.AND P0, PT, R247, UR8, !P0 ;  /* 0x00000008f7007c0c */ /* 0x000fe2000c701270 */
[----:B------:R4:W-:Y:S01]  /*9e080*/  @P6 STG.E desc[UR14][R8.64], R197 ;  /* 0x000000c508006986 */ /* 0x0009e2000c10190e */
[----:B------:R-:W-:Y:S01]  /*9e090*/  ISETP.LT.AND P6, PT, R195, UR10, !P3 ;  /* 0x0000000ac3007c0c */ /* 0x000fe2000dfc1270 */
[----:B------:R-:W-:Y:S01]  /*9e0a0*/  ULDC UR4, c[0x0][0x248] ;  /* 0x0000920000047ab9 */ /* 0x000fe20000000800 */
[----:B-1----:R-:W-:Y:S01]  /*9e0b0*/  IMAD.WIDE R4, R11, 0x4, R2 ;  /* 0x000000040b047825 */ /* 0x002fe200078e0202 */
[C---:B------:R-:W-:Y:S01]  /*9e0c0*/  IADD3 R15, R13.reuse, UR4, RZ ;  /* 0x000000040d0f7c10 */ /* 0x040fe2000fffe0ff */
[----:B------:R-:W-:Y:S01]  /*9e0d0*/  ULDC UR5, c[0x0][0x22c] ;  /* 0x00008b0000057ab9 */ /* 0x000fe20000000800 */
[----:B------:R-:W-:Y:S01]  /*9e0e0*/  ULDC UR6, c[0x0][0x228] ;  /* 0x00008a0000067ab9 */ /* 0x000fe20000000800 */
[----:B------:R-:W-:Y:S01]  /*9e0f0*/  VIADD R0, R252, 0xf5 ;  /* 0x000000f5fc007836 */ /* 0x000fe20000000000 */
[----:B------:R1:W-:Y:S01]  /*9e100*/  @P4 STG.E desc[UR14][R4.64], R209 ;  /* 0x000000d104004986 */ /* 0x0003e2000c10190e */
[C---:B---3--:R-:W-:Y:S01]  /*9e110*/  IMAD.WIDE R6, R13.reuse, 0x4, R228 ;  /* 0x000000040d067825 */ /* 0x048fe200078e02e4 */
[----:B------:R-:W-:Y:S01]  /*9e120*/  ULDC UR8, c[0x0][0x228] ;  /* 0x00008a0000087ab9 */ /* 0x000fe20000000800 */
[----:B------:R-:W-:Y:S01]  /*9e130*/  ULDC UR4, c[0x0][0x248] ;  /* 0x0000920000047ab9 */ /* 0x000fe20000000800 */
[----:B------:R-:W-:Y:S01]  /*9e140*/  ISETP.GE.AND P4, PT, R0, UR5, PT ;  /* 0x0000000500007c0c */ /* 0x000fe2000bf86270 */
[----:B----4-:R-:W-:Y:S01]  /*9e150*/  IMAD.WIDE R8, R13, 0x4, R2 ;  /* 0x000000040d087825 */ /* 0x010fe200078e0202 */
[----:B------:R-:W-:Y:S01]  /*9e160*/  ULDC UR5, c[0x0][0x228] ;  /* 0x00008a0000057ab9 */ /* 0x000fe20000000800 */
[----:B------:R-:W-:Y:S01]  /*9e170*/  @P2 STG.E desc[UR14][R6.64], R213 ;  /* 0x000000d506002986 */ /* 0x000fe2000c10190e */
[----:B------:R-:W-:Y:S01]  /*9e180*/  ISETP.LT.AND P3, PT, R247, UR5, !P3 ;  /* 0x00000005f7007c0c */ /* 0x000fe2000df61270 */
[----:B------:R-:W-:Y:S01]  /*9e190*/  IMAD.WIDE R10, R15, 0x4, R228 ;  /* 0x000000040f0a7825 */ /* 0x000fe200078e02e4 */
[----:B------:R-:W-:Y:S01]  /*9e1a0*/  ISETP.LT.AND P2, PT, R195, UR6, !P4 ;  /* 0x00000006c3007c0c */ /* 0x000fe2000e741270 */
[----:B------:R3:W-:Y:S01]  /*9e1b0*/  @P0 STG.E desc[UR14][R8.64], R17 ;  /* 0x0000001108000986 */ /* 0x0007e2000c10190e */
[----:B------:R-:W-:Y:S01]  /*9e1c0*/  ISETP.LT.AND P4, PT, R247, UR8, !P4 ;  /* 0x00000008f7007c0c */ /* 0x000fe2000e781270 */
[----:B------:R-:W-:Y:S01]  /*9e1d0*/  ULDC UR10, c[0x0][0x228] ;  /* 0x00008a00000a7ab9 */ /* 0x000fe20000000800 */
[----:B------:R-:W-:Y:S01]  /*9e1e0*/  IADD3 R0, R252, 0xf7, RZ ;  /* 0x000000f7fc007810 */ /* 0x000fe20007ffe0ff */
[----:B------:R4:W-:Y:S01]  /*9e1f0*/  @P6 STG.E desc[UR14][R10.64], R198 ;  /* 0x000000c60a006986 */ /* 0x0009e2000c10190e */
[----:B------:R-:W-:Y:S01]  /*9e200*/  ISETP.LT.AND P6, PT, R195, UR10, !P1 ;  /* 0x0000000ac3007c0c */ /* 0x000fe2000cfc1270 */
[----:B-1----:R-:W-:Y:S01]  /*9e210*/  IMAD.WIDE R4, R15, 0x4, R2 ;  /* 0x000000040f047825 */ /* 0x002fe200078e0202 */
[----:B------:R-:W-:Y:S01]  /*9e220*/  ULDC UR5, c[0x0][0x228] ;  /* 0x00008a0000057ab9 */ /* 0x000fe20000000800 */
[----:B------:R-:W-:-:S02]  /*9e230*/  ULDC UR6, c[0x0][0x228] ;  /* 0x00008a0000067ab9 */ /* 0x000fc40000000800 */
[----:B---3--:R-:W-:Y:S01]  /*9e240*/  VIADD R9, R15, UR4 ;  /* 0x000000040f097c36 */ /* 0x008fe20008000000 */
[----:B------:R-:W-:Y:S01]  /*9e250*/  ULDC UR4, c[0x0][0x248] ;  /* 0x0000920000047ab9 */ /* 0x000fe20000000800 */
[----:B------:R-:W-:Y:S01]  /*9e260*/  ISETP.GE.AND P0, PT, R0, UR9, PT ;  /* 0x0000000900007c0c */ /* 0x000fe2000bf06270 */
[----:B------:R-:W-:Y:S01]  /*9e270*/  VIADD R0, R252, 0xf8 ;  /* 0x000000f8fc007836 */ /* 0x000fe20000000000 */
[----:B------:R-:W-:Y:S01]  /*9e280*/  ULDC UR8, c[0x0][0x228] ;  /* 0x00008a0000087ab9 */ /* 0x000fe20000000800 */
[C---:B------:R-:W-:Y:S01]  /*9e290*/  IADD3 R13, R9.reuse, UR4, RZ ;  /* 0x00000004090d7c10 */ /* 0x040fe2000fffe0ff */
[C---:B------:R-:W-:Y:S01]  /*9e2a0*/  IMAD.WIDE R6, R9.reuse, 0x4, R228 ;  /* 0x0000000409067825 */ /* 0x040fe200078e02e4 */
[----:B------:R1:W-:Y:S01]  /*9e2b0*/  @P3 STG.E desc[UR14][R4.64], R210 ;  /* 0x000000d204003986 */ /* 0x0003e2000c10190e */
[----:B------:R-:W-:Y:S02]  /*9e2c0*/  ULDC UR4, c[0x0][0x248] ;  /* 0x0000920000047ab9 */ /* 0x000fe40000000800 */
[----:B------:R-:W-:Y:S01]  /*9e2d0*/  IMAD.WIDE R8, R9, 0x4, R2 ;  /* 0x0000000409087825 */ /* 0x000fe200078e0202 */
[----:B------:R-:W-:Y:S01]  /*9e2e0*/  @P2 STG.E desc[UR14][R6.64], R214 ;  /* 0x000000d606002986 */ /* 0x000fe2000c10190e */
[----:B------:R-:W-:Y:S01]  /*9e2f0*/  ISETP.GE.AND P3, PT, R0, UR7, PT ;  /* 0x0000000700007c0c */ /* 0x000fe2000bf66270 */
[----:B------:R-:W-:Y:S01]  /*9e300*/  ULDC UR7, c[0x0][0x228] ;  /* 0x00008a0000077ab9 */ /* 0x000fe20000000800 */
[----:B----4-:R-:W-:Y:S01]  /*9e310*/  IMAD.WIDE R10, R13, 0x4, R228 ;  /* 0x000000040d0a7825 */ /* 0x010fe200078e02e4 */
[----:B------:R3:W-:Y:S01]  /*9e320*/  @P4 STG.E desc[UR14][R8.64], R18 ;  /* 0x0000001208004986 */ /* 0x0007e2000c10190e */
[----:B------:R-:W-:Y:S01]  /*9e330*/  ISETP.LT.AND P1, PT, R247, UR5, !P1 ;  /* 0x00000005f7007c0c */ /* 0x000fe2000cf21270 */
[----:B------:R-:W-:Y:S01]  /*9e340*/  ULDC UR5, c[0x0][0x228] ;  /* 0x00008a0000057ab9 */ /* 0x000fe20000000800 */
[----:B------:R-:W-:Y:S01]  /*9e350*/  ISETP.LT.AND P4, PT, R195, UR6, !P0 ;  /* 0x00000006c3007c0c */ /* 0x000fe2000c781270 */
[----:B------:R4:W-:Y:S01]  /*9e360*/  @P6 STG.E desc[UR14][R10.64], R199 ;  /* 0x000000c70a006986 */ /* 0x0009e2000c10190e */
[----:B------:R-:W-:Y:S01]  /*9e370*/  ISETP.LT.AND P2, PT, R247, UR7, !P0 ;  /* 0x00000007f7007c0c */ /* 0x000fe2000c741270 */
[----:B-1----:R-:W-:Y:S01]  /*9e380*/  IMAD.WIDE R4, R13, 0x4, R2 ;  /* 0x000000040d047825 */ /* 0x002fe200078e0202 */
[----:B------:R-:W-:Y:S01]  /*9e390*/  ISETP.LT.AND P6, PT, R195, UR8, !P3 ;  /* 0x00000008c3007c0c */ /* 0x000fe2000dfc1270 */
[----:B------:R-:W-:Y:S01]  /*9e3a0*/  ULDC UR6, c[0x0][0x228] ;  /* 0x00008a0000067ab9 */ /* 0x000fe20000000800 */
[----:B------:R-:W-:Y:S01]  /*9e3b0*/  IADD3 R0, R252, 0xfa, RZ ;  /* 0x000000fafc007810 */ /* 0x000fe20007ffe0ff */
[----:B------:R-:W-:Y:S01]  /*9e3c0*/  ULDC UR7, c[0x0][0x228] ;  /* 0x00008a0000077ab9 */ /* 0x000fe20000000800 */
[----:B---3--:R-:W-:Y:S01]  /*9e3d0*/  VIADD R9, R13, UR4 ;  /* 0x000000040d097c36 */ /* 0x008fe20008000000 */
[----:B------:R-:W-:-:S04]  /*9e3e0*/  ULDC UR4, c[0x0][0x248] ;  /* 0x0000920000047ab9 */ /* 0x000fc80000000800 */
[C---:B------:R-:W-:Y:S01]  /*9e3f0*/  IADD3 R15, R9.reuse, UR4, RZ ;  /* 0x00000004090f7c10 */ /* 0x040fe2000fffe0ff */
[C---:B------:R-:W-:Y:S01]  /*9e400*/  IMAD.WIDE R6, R9.reuse, 0x4, R228 ;  /* 0x0000000409067825 */ /* 0x040fe200078e02e4 */
[----:B------:R1:W-:Y:S01]  /*9e410*/  @P1 STG.E desc[UR14][R4.64], R211 ;  /* 0x000000d304001986 */ /* 0x0003e2000c10190e */
[----:B------:R-:W-:Y:S01]  /*9e420*/  ISETP.GE.AND P0, PT, R0, UR11, PT ;  /* 0x0000000b00007c0c */ /* 0x000fe2000bf06270 */
[----:B------:R-:W-:Y:S01]  /*9e430*/  ULDC UR4, c[0x0][0x248] ;  /* 0x0000920000047ab9 */ /* 0x000fe20000000800 */
[----:B------:R-:W-:Y:S01]  /*9e440*/  IMAD.WIDE R8, R9, 0x4, R2 ;  /* 0x0000000409087825 */ /* 0x000fe200078e0202 */
[----:B------:R3:W-:Y:S01]  /*9e450*/  @P4 STG.E desc[UR14][R6.64], R215 ;  /* 0x000000d706004986 */ /* 0x0007e2000c10190e */
[----:B------:R-:W-:Y:S01]  /*9e460*/  ISETP.LT.AND P3, PT, R247, UR5, !P3 ;  /* 0x00000005f7007c0c */ /* 0x000fe2000df61270 */
[----:B------:R-:W-:Y:S01]  /*9e470*/  ULDC UR5, c[0x0][0x248] ;  /* 0x0000920000057ab9 */ /* 0x000fe20000000800 */
[----:B----4-:R-:W-:Y:S01]  /*9e480*/  IMAD.WIDE R10, R15, 0x4, R228 ;  /* 0x000000040f0a7825 */ /* 0x010fe200078e02e4 */
[----:B------:R-:W-:Y:S01]  /*9e490*/  ISETP.LT.AND P4, PT, R195, UR6, !P5 ;  /* 0x00000006c3007c0c */ /* 0x000fe2000ef81270 */
[----:B------:R4:W-:Y:S01]  /*9e4a0*/  @P2 STG.E desc[UR14][R8.64], R19 ;  /* 0x0000001308002986 */ /* 0x0009e2000c10190e */
[----:B------:R-:W-:Y:S01]  /*9e4b0*/  ISETP.LT.AND P5, PT, R247, UR7, !P5 ;  /* 0x00000007f7007c0c */ /* 0x000fe2000efa1270 */
[----:B------:R-:W-:Y:S01]  /*9e4c0*/  VIADD R13, R15, UR4 ;  /* 0x000000040f0d7c36 */ /* 0x000fe20008000000 */
[----:B------:R-:W-:Y:S01]  /*9e4d0*/  ULDC UR4, c[0x0][0x248] ;  /* 0x0000920000047ab9 */ /* 0x000fe20000000800 */
[----:B------:R2:W-:Y:S01]  /*9e4e0*/  @P6 STG.E desc[UR14][R10.64], R192 ;  /* 0x000000c00a006986 */ /* 0x0005e2000c10190e */
[----:B------:R-:W-:Y:S01]  /*9e4f0*/  VIADD R0, R252, 0xfb ;  /* 0x000000fbfc007836 */ /* 0x000fe20000000000 */
[----:B------:R-:W-:Y:S01]  /*9e500*/  ISETP.LT.AND P6, PT, R195, UR7, !P0 ;  /* 0x00000007c3007c0c */ /* 0x000fe2000c7c1270 */
[----:B-1----:R-:W-:Y:S01]  /*9e510*/  IMAD.WIDE R4, R15, 0x4, R2 ;  /* 0x000000040f047825 */ /* 0x002fe200078e0202 */
[C---:B------:R-:W-:Y:S01]  /*9e520*/  IADD3 R17, R13.reuse, UR4, RZ ;  /* 0x000000040d117c10 */ /* 0x040fe2000fffe0ff */
[----:B------:R-:W-:Y:S01]  /*9e530*/  ULDC UR4, c[0x0][0x248] ;  /* 0x0000920000047ab9 */ /* 0x000fe20000000800 */
[----:B------:R-:W-:Y:S01]  /*9e540*/  ISETP.GE.AND P1, PT, R0, UR19, PT ;  /* 0x0000001300007c0c */ /* 0x000fe2000bf26270 */
[----:B---3--:R-:W-:Y:S01]  /*9e550*/  IMAD.WIDE R6, R13, 0x4, R228 ;  /* 0x000000040d067825 */ /* 0x008fe200078e02e4 */
[----:B------:R-:W-:-:S03]  /*9e560*/  IADD3 R0, R252, 0xfc, RZ ;  /* 0x000000fcfc007810 */ /* 0x000fc60007ffe0ff */
[----:B----4-:R-:W-:Y:S01]  /*9e570*/  IMAD.WIDE R8, R13, 0x4, R2 ;  /* 0x000000040d087825 */ /* 0x010fe200078e0202 */
[----:B------:R1:W-:Y:S01]  /*9e580*/  @P3 STG.E desc[UR14][R4.64], R216 ;  /* 0x000000d804003986 */ /* 0x0003e2000c10190e */
[----:B------:R-:W-:Y:S02]  /*9e590*/  ISETP.GE.AND P2, PT, R0, UR17, PT ;  /* 0x0000001100007c0c */ /* 0x000fe4000bf46270 */
[----:B--2---:R-:W-:Y:S01]  /*9e5a0*/  IMAD.WIDE R10, R17, 0x4, R228 ;  /* 0x00000004110a7825 */ /* 0x004fe200078e02e4 */
[----:B------:R2:W-:Y:S01]  /*9e5b0*/  @P4 STG.E desc[UR14][R6.64], R232 ;  /* 0x000000e806004986 */ /* 0x0005e2000c10190e */
[----:B------:R-:W-:Y:S02]  /*9e5c0*/  ISETP.LT.AND P0, PT, R247, UR7, !P0 ;  /* 0x00000007f7007c0c */ /* 0x000fe4000c701270 */
[----:B------:R-:W-:Y:S01]  /*9e5d0*/  VIADD R0, R252, 0xfd ;  /* 0x000000fdfc007836 */ /* 0x000fe20000000000 */
[----:B------:R3:W-:Y:S01]  /*9e5e0*/  @P5 STG.E desc[UR14][R8.64], R20 ;  /* 0x0000001408005986 */ /* 0x0007e2000c10190e */
[----:B------:R-:W-:Y:S01]  /*9e5f0*/  ISETP.LT.AND P5, PT, R195, UR7, !P1 ;  /* 0x00000007c3007c0c */ /* 0x000fe2000cfa1270 */
[----:B------:R-:W-:Y:S01]  /*9e600*/  VIADD R13, R17, UR4 ;  /* 0x00000004110d7c36 */ /* 0x000fe20008000000 */
[----:B------:R-:W-:Y:S01]  /*9e610*/  ISETP.LT.AND P4, PT, R247, UR7, !P1 ;  /* 0x00000007f7007c0c */ /* 0x000fe2000cf81270 */
[----:B------:R4:W-:Y:S01]  /*9e620*/  @P6 STG.E desc[UR14][R10.64], R193 ;  /* 0x000000c10a006986 */ /* 0x0009e2000c10190e */
[----:B------:R-:W-:Y:S01]  /*9e630*/  ISETP.LT.AND P6, PT, R195, UR7, !P2 ;  /* 0x00000007c3007c0c */ /* 0x000fe2000d7c1270 */
[----:B------:R-:W-:Y:S01]  /*9e640*/  ULDC UR4, c[0x0][0x248] ;  /* 0x0000920000047ab9 */ /* 0x000fe20000000800 */
[----:B------:R-:W-:Y:S01]  /*9e650*/  ISETP.GE.AND P3, PT, R0, UR23, PT ;  /* 0x0000001700007c0c */ /* 0x000fe2000bf66270 */
[----:B-1----:R-:W-:Y:S01]  /*9e660*/  IMAD.WIDE R4, R17, 0x4, R2 ;  /* 0x0000000411047825 */ /* 0x002fe200078e0202 */
[----:B------:R-:W-:Y:S01]  /*9e670*/  IADD3 R15, R13, UR4, RZ ;  /* 0x000000040d0f7c10 */ /* 0x000fe2000fffe0ff */
[----:B------:R-:W-:Y:S01]  /*9e680*/  ULDC UR4, c[0x0][0x248] ;  /* 0x0000920000047ab9 */ /* 0x000fe20000000800 */
[C---:B------:R-:W-:Y:S01]  /*9e690*/  IADD3 R0, R252.reuse, 0xfe, RZ ;  /* 0x000000fefc007810 */ /* 0x040fe20007ffe0ff */
[----:B------:R-:W-:-:S02]  /*9e6a0*/  VIADD R252, R252, 0xff ;  /* 0x000000fffcfc7836 */ /* 0x000fc40000000000 */
[C---:B--2---:R-:W-:Y:S01]  /*9e6b0*/  IMAD.WIDE R6, R13.reuse, 0x4, R228 ;  /* 0x000000040d067825 */ /* 0x044fe200078e02e4 */
[----:B------:R1:W-:Y:S03]  /*9e6c0*/  @P0 STG.E desc[UR14][R4.64], R217 ;  /* 0x000000d904000986 */ /* 0x0003e6000c10190e */
[----:B---3--:R-:W-:Y:S01]  /*9e6d0*/  IMAD.WIDE R8, R13, 0x4, R2 ;  /* 0x000000040d087825 */ /* 0x008fe200078e0202 */
[----:B------:R-:W-:-:S03]  /*9e6e0*/  ISETP.GE.AND P1, PT, R0, UR21, PT ;  /* 0x0000001500007c0c */ /* 0x000fc6000bf26270 */
[----:B----4-:R-:W-:Y:S01]  /*9e6f0*/  IMAD.WIDE R10, R15, 0x4, R228 ;  /* 0x000000040f0a7825 */ /* 0x010fe200078e02e4 */
[----:B------:R-:W-:Y:S01]  /*9e700*/  ISETP.GE.AND P0, PT, R252, UR25, PT ;  /* 0x00000019fc007c0c */ /* 0x000fe2000bf06270 */
[----:B------:R2:W-:Y:S01]  /*9e710*/  @P5 STG.E desc[UR14][R6.64], R233 ;  /* 0x000000e906005986 */ /* 0x0005e2000c10190e */
[----:B------:R-:W-:-:S03]  /*9e720*/  ISETP.LT.AND P5, PT, R195, UR7, !P1 ;  /* 0x00000007c3007c0c */ /* 0x000fc6000cfa1270 */
[----:B------:R3:W-:Y:S01]  /*9e730*/  @P4 STG.E desc[UR14][R8.64], R21 ;  /* 0x0000001508004986 */ /* 0x0007e2000c10190e */
[----:B------:R-:W-:-:S03]  /*9e740*/  ISETP.LT.AND P4, PT, R195, UR7, !P0 ;  /* 0x00000007c3007c0c */ /* 0x000fc6000c781270 */
[----:B------:R4:W-:Y:S01]  /*9e750*/  @P6 STG.E desc[UR14][R10.64], R194 ;  /* 0x000000c20a006986 */ /* 0x0009e2000c10190e */
[----:B------:R-:W-:-:S03]  /*9e760*/  ISETP.LT.AND P6, PT, R195, UR7, !P3 ;  /* 0x00000007c3007c0c */ /* 0x000fc6000dfc1270 */
[----:B------:R-:W4:Y:S01]  /*9e770*/  LDL.LU R195, [R1+0x2a20] ;  /* 0x002a200001c37983 */ /* 0x000f220000300800 */
[----:B------:R-:W-:Y:S02]  /*9e780*/  ISETP.LT.AND P2, PT, R247, UR7, !P2 ;  /* 0x00000007f7007c0c */ /* 0x000fe4000d741270 */
[C---:B------:R-:W-:Y:S01]  /*9e790*/  IADD3 R13, R15.reuse, UR4, RZ ;  /* 0x000000040f0d7c10 */ /* 0x040fe2000fffe0ff */
[----:B-1----:R-:W-:Y:S01]  /*9e7a0*/  IMAD.WIDE R4, R15, 0x4, R2 ;  /* 0x000000040f047825 */ /* 0x002fe200078e0202 */
[C---:B------:R-:W-:Y:S01]  /*9e7b0*/  ISETP.LT.AND P3, PT, R247.reuse, UR7, !P3 ;  /* 0x00000007f7007c0c */ /* 0x040fe2000df61270 */
[----:B------:R-:W-:Y:S01]  /*9e7c0*/  ULDC UR4, c[0x0][0x248] ;  /* 0x0000920000047ab9 */ /* 0x000fe20000000800 */
[----:B------:R-:W-:Y:S01]  /*9e7d0*/  ISETP.LT.AND P1, PT, R247, UR7, !P1 ;  /* 0x00000007f7007c0c */ /* 0x000fe2000cf21270 */
[C---:B------:R-:W-:Y:S02]  /*9e7e0*/  VIADD R17, R13.reuse, UR5 ;  /* 0x000000050d117c36 */ /* 0x040fe40008000000 */
[----:B--2---:R-:W-:-:S04]  /*9e7f0*/  IMAD.WIDE R6, R13, 0x4, R228 ;  /* 0x000000040d067825 */ /* 0x004fc800078e02e4 */
[----:B---3--:R-:W-:Y:S01]  /*9e800*/  IMAD.WIDE R8, R13, 0x4, R2 ;  /* 0x000000040d087825 */ /* 0x008fe200078e0202 */
[----:B------:R1:W-:Y:S03]  /*9e810*/  @P2 STG.E desc[UR14][R4.64], R218 ;  /* 0x000000da04002986 */ /* 0x0003e6000c10190e */
[C---:B----4-:R-:W-:Y:S01]  /*9e820*/  IMAD.WIDE R10, R17.reuse, 0x4, R228 ;  /* 0x00000004110a7825 */ /* 0x050fe200078e02e4 */
[----:B------:R1:W-:Y:S03]  /*9e830*/  @P6 STG.E desc[UR14][R6.64], R234 ;  /* 0x000000ea06006986 */ /* 0x0003e6000c10190e */
[C---:B------:R-:W-:Y:S01]  /*9e840*/  IMAD.WIDE R12, R17.reuse, 0x4, R2 ;  /* 0x00000004110c7825 */ /* 0x040fe200078e0202 */
[----:B------:R1:W-:Y:S01]  /*9e850*/  @P3 STG.E desc[UR14][R8.64], R22 ;  /* 0x0000001608003986 */ /* 0x0003e2000c10190e */
[----:B------:R-:W-:-:S02]  /*9e860*/  IADD3 R15, R17, UR4, RZ ;  /* 0x00000004110f7c10 */ /* 0x000fc4000fffe0ff */
[----:B------:R-:W-:-:S03]  /*9e870*/  ISETP.LT.AND P0, PT, R247, UR7, !P0 ;  /* 0x00000007f7007c0c */ /* 0x000fc6000c701270 */
[----:B------:R-:W-:-:S04]  /*9e880*/  IMAD.WIDE R228, R15, 0x4, R228 ;  /* 0x000000040fe47825 */ /* 0x000fc800078e02e4 */
[----:B------:R-:W-:Y:S01]  /*9e890*/  IMAD.WIDE R2, R15, 0x4, R2 ;  /* 0x000000040f027825 */ /* 0x000fe200078e0202 */
[----:B------:R1:W-:Y:S04]  /*9e8a0*/  @P5 STG.E desc[UR14][R10.64], R195 ;  /* 0x000000c30a005986 */ /* 0x0003e8000c10190e */
[----:B------:R1:W-:Y:S04]  /*9e8b0*/  @P1 STG.E desc[UR14][R12.64], R219 ;  /* 0x000000db0c001986 */ /* 0x0003e8000c10190e */
[----:B------:R1:W-:Y:S01]  /*9e8c0*/  @P4 STG.E desc[UR14][R228.64], R235 ;  /* 0x000000ebe4004986 */ /* 0x0003e2000c10190e */
[----:B------:R-:W-:Y:S05]  /*9e8d0*/  @!P0 EXIT ;  /* 0x000000000000894d */ /* 0x000fea0003800000 */
[----:B------:R-:W-:Y:S01]  /*9e8e0*/  STG.E desc[UR14][R2.64], R23 ;  /* 0x0000001702007986 */ /* 0x000fe2000c10190e */
[----:B------:R-:W-:Y:S05]  /*9e8f0*/  EXIT ;  /* 0x000000000000794d */ /* 0x000fea0003800000 */
.L_x_2:
[----:B------:R-:W-:-:S00]  /*9e900*/  BRA `(.L_x_2) ;  /* 0xfffffffc00fc7947 */ /* 0x000fc0000383ffff */
[----:B------:R-:W-:-:S00]  /*9e910*/  NOP ;  /* 0x0000000000007918 */ /* 0x000fc00000000000 */
        /* <DEDUP_REMOVED lines=14> */
.L_x_3:


//--------------------- .nv.shared.matmul_kernel  --------------------------
	.section	.nv.shared.matmul_kernel,"aw",@nobits
	.sectionflags	@""
	.align	16
	.zero		1024


//--------------------- .nv.shared.reserved.0     --------------------------
	.section	.nv.shared.reserved.0,"aw",@nobits
	.weak		__nv_reservedSMEM_offset_0_alias
	.size		__nv_reservedSMEM_offset_0_alias, 0, 0
	.other		__nv_reservedSMEM_offset_0_alias,@"STO_CUDA_RESERVED_SHARED STV_DEFAULT"
__nv_reservedSMEM_offset_0_alias:
	.zero		0


//--------------------- .nv.constant0.matmul_kernel --------------------------
	.section	.nv.constant0.matmul_kernel,"a",@progbits
	.sectionflags	@""
	.align	4
.nv.constant0.matmul_kernel:
	.zero		608


//--------------------- SYMBOLS --------------------------

	.type		.nv.reservedSmem.offset0,@object
	.size		.nv.reservedSmem.offset0,0x4
